	.target	sm_90a

	.elftype	@"ET_EXEC"


//--------------------- .note.nv.tkinfo           --------------------------
	.section	.note.nv.tkinfo,"",@"SHT_NOTE"
	.sectionflags	@"SHF_NOTE_NV_TKINFO"
	.tkinfo
        /*0018*/ 	.word	0x00000002
        /*0030*/ 	.string	""
        /*0030*/ 	.string	"ptxas"
        /*0030*/ 	.string	"Cuda compilation tools, release 13.0, V13.0.88"
        /*0030*/ 	.string	"Build cuda_13.0.r13.0/compiler.36424714_0"
        /*0030*/ 	.string	"-v  -suppress-debug-info  -lineinfo  -arch sm_90a "



//--------------------- .note.nv.cuinfo           --------------------------
	.section	.note.nv.cuinfo,"",@"SHT_NOTE"
	.sectionflags	@"SHF_NOTE_NV_CUINFO"
        /*0018*/ 	.short	0x0002
        /*001a*/ 	.short	0x005a
        /*001c*/ 	.short	0x0082
	.zero		2


//--------------------- .nv.info                  --------------------------
	.section	.nv.info,"",@"SHT_CUDA_INFO"
	.align	4


	//----- nvinfo : EIATTR_REGCOUNT
	.align		4
        /*0000*/ 	.byte	0x04, 0x2f
        /*0002*/ 	.short	(.L_1 - .L_0)
	.align		4
.L_0:
        /*0004*/ 	.word	index@(matmul_kernel)
        /*0008*/ 	.word	0x000000ff


	//----- nvinfo : EIATTR_FRAME_SIZE
	.align		4
.L_1:
        /*000c*/ 	.byte	0x04, 0x11
        /*000e*/ 	.short	(.L_3 - .L_2)
	.align		4
.L_2:
        /*0010*/ 	.word	index@(matmul_kernel)
        /*0014*/ 	.word	0x00001aa8


	//----- nvinfo : EIATTR_MIN_STACK_SIZE
	.align		4
.L_3:
        /*0018*/ 	.byte	0x04, 0x12
        /*001a*/ 	.short	(.L_5 - .L_4)
	.align		4
.L_4:
        /*001c*/ 	.word	index@(matmul_kernel)
        /*0020*/ 	.word	0x00001aa8
.L_5:


//--------------------- .nv.compat                --------------------------
	.section	.nv.compat,"",@"SHT_CUDA_COMPAT_INFO"
	.align	4
        /*0000*/ 	.byte	0x02, 0x09, 0x01, 0x00, 0x02, 0x02, 0x04, 0x00, 0x02, 0x05, 0x05, 0x00, 0x03, 0x07, 0x01, 0x01
        /*0010*/ 	.byte	0x02, 0x03, 0x00, 0x00, 0x02, 0x06, 0x01, 0x00, 0x04, 0x0b, 0x08, 0x00, 0x00, 0x00, 0x00, 0x00
        /*0020*/ 	.byte	0x00, 0x00, 0x00, 0x00


//--------------------- .nv.info.matmul_kernel    --------------------------
	.section	.nv.info.matmul_kernel,"",@"SHT_CUDA_INFO"
	.sectionflags	@""
	.align	4


	//----- nvinfo : EIATTR_CUDA_API_VERSION
	.align		4
        /*0000*/ 	.byte	0x04, 0x37
        /*0002*/ 	.short	(.L_7 - .L_6)
.L_6:
        /*0004*/ 	.word	0x00000082


	//----- nvinfo : EIATTR_KPARAM_INFO
	.align		4
.L_7:
        /*0008*/ 	.byte	0x04, 0x17
        /*000a*/ 	.short	(.L_9 - .L_8)
.L_8:
        /*000c*/ 	.word	0x00000000
        /*0010*/ 	.short	0x000d
        /*0012*/ 	.short	0x0048
        /*0014*/ 	.byte	0x00, 0xf4, 0x21, 0x00


	//----- nvinfo : EIATTR_KPARAM_INFO
	.align		4
.L_9:
        /*0018*/ 	.byte	0x04, 0x17
        /*001a*/ 	.short	(.L_11 - .L_10)
.L_10:
        /*001c*/ 	.word	0x00000000
        /*0020*/ 	.short	0x000c
        /*0022*/ 	.short	0x0040
        /*0024*/ 	.byte	0x00, 0xf4, 0x21, 0x00


	//----- nvinfo : EIATTR_KPARAM_INFO
	.align		4
.L_11:
        /*0028*/ 	.byte	0x04, 0x17
        /*002a*/ 	.short	(.L_13 - .L_12)
.L_12:
        /*002c*/ 	.word	0x00000000
        /*0030*/ 	.short	0x000b
        /*0032*/ 	.short	0x0038
        /*0034*/ 	.byte	0x00, 0xf0, 0x11, 0x00


	//----- nvinfo : EIATTR_KPARAM_INFO
	.align		4
.L_13:
        /*0038*/ 	.byte	0x04, 0x17
        /*003a*/ 	.short	(.L_15 - .L_14)
.L_14:
        /*003c*/ 	.word	0x00000000
        /*0040*/ 	.short	0x000a
        /*0042*/ 	.short	0x0034
        /*0044*/ 	.byte	0x00, 0xf0, 0x11, 0x00


	//----- nvinfo : EIATTR_KPARAM_INFO
	.align		4
.L_15:
        /*0048*/ 	.byte	0x04, 0x17
        /*004a*/ 	.short	(.L_17 - .L_16)
.L_16:
        /*004c*/ 	.word	0x00000000
        /*0050*/ 	.short	0x0009
        /*0052*/ 	.short	0x0030
        /*0054*/ 	.byte	0x00, 0xf0, 0x11, 0x00


	//----- nvinfo : EIATTR_KPARAM_INFO
	.align		4
.L_17:
        /*0058*/ 	.byte	0x04, 0x17
        /*005a*/ 	.short	(.L_19 - .L_18)
.L_18:
        /*005c*/ 	.word	0x00000000
        /*0060*/ 	.short	0x0008
        /*0062*/ 	.short	0x002c
        /*0064*/ 	.byte	0x00, 0xf0, 0x11, 0x00


	//----- nvinfo : EIATTR_KPARAM_INFO
	.align		4
.L_19:
        /*0068*/ 	.byte	0x04, 0x17
        /*006a*/ 	.short	(.L_21 - .L_20)
.L_20:
        /*006c*/ 	.word	0x00000000
        /*0070*/ 	.short	0x0007
        /*0072*/ 	.short	0x0028
        /*0074*/ 	.byte	0x00, 0xf0, 0x11, 0x00


	//----- nvinfo : EIATTR_KPARAM_INFO
	.align		4
.L_21:
        /*0078*/ 	.byte	0x04, 0x17
        /*007a*/ 	.short	(.L_23 - .L_22)
.L_22:
        /*007c*/ 	.word	0x00000000
        /*0080*/ 	.short	0x0006
        /*0082*/ 	.short	0x0024
        /*0084*/ 	.byte	0x00, 0xf0, 0x11, 0x00


	//----- nvinfo : EIATTR_KPARAM_INFO
	.align		4
.L_23:
        /*0088*/ 	.byte	0x04, 0x17
        /*008a*/ 	.short	(.L_25 - .L_24)
.L_24:
        /*008c*/ 	.word	0x00000000
        /*0090*/ 	.short	0x0005
        /*0092*/ 	.short	0x0020
        /*0094*/ 	.byte	0x00, 0xf0, 0x11, 0x00


	//----- nvinfo : EIATTR_KPARAM_INFO
	.align		4
.L_25:
        /*0098*/ 	.byte	0x04, 0x17
        /*009a*/ 	.short	(.L_27 - .L_26)
.L_26:
        /*009c*/ 	.word	0x00000000
        /*00a0*/ 	.short	0x0004
        /*00a2*/ 	.short	0x001c
        /*00a4*/ 	.byte	0x00, 0xf0, 0x11, 0x00


	//----- nvinfo : EIATTR_KPARAM_INFO
	.align		4
.L_27:
        /*00a8*/ 	.byte	0x04, 0x17
        /*00aa*/ 	.short	(.L_29 - .L_28)
.L_28:
        /*00ac*/ 	.word	0x00000000
        /*00b0*/ 	.short	0x0003
        /*00b2*/ 	.short	0x0018
        /*00b4*/ 	.byte	0x00, 0xf0, 0x11, 0x00


	//----- nvinfo : EIATTR_KPARAM_INFO
	.align		4
.L_29:
        /*00b8*/ 	.byte	0x04, 0x17
        /*00ba*/ 	.short	(.L_31 - .L_30)
.L_30:
        /*00bc*/ 	.word	0x00000000
        /*00c0*/ 	.short	0x0002
        /*00c2*/ 	.short	0x0010
        /*00c4*/ 	.byte	0x00, 0xf4, 0x21, 0x00


	//----- nvinfo : EIATTR_KPARAM_INFO
	.align		4
.L_31:
        /*00c8*/ 	.byte	0x04, 0x17
        /*00ca*/ 	.short	(.L_33 - .L_32)
.L_32:
        /*00cc*/ 	.word	0x00000000
        /*00d0*/ 	.short	0x0001
        /*00d2*/ 	.short	0x0008
        /*00d4*/ 	.byte	0x00, 0xf4, 0x21, 0x00


	//----- nvinfo : EIATTR_KPARAM_INFO
	.align		4
.L_33:
        /*00d8*/ 	.byte	0x04, 0x17
        /*00da*/ 	.short	(.L_35 - .L_34)
.L_34:
        /*00dc*/ 	.word	0x00000000
        /*00e0*/ 	.short	0x0000
        /*00e2*/ 	.short	0x0000
        /*00e4*/ 	.byte	0x00, 0xf4, 0x21, 0x00


	//----- nvinfo : EIATTR_SPARSE_MMA_MASK
	.align		4
.L_35:
        /*00e8*/ 	.byte	0x03, 0x50
        /*00ea*/ 	.short	0x0000


	//----- nvinfo : EIATTR_MAXREG_COUNT
	.align		4
        /*00ec*/ 	.byte	0x03, 0x1b
        /*00ee*/ 	.short	0x00ff


	//----- nvinfo : EIATTR_NUM_BARRIERS
	.align		4
        /*00f0*/ 	.byte	0x02, 0x4c
        /*00f2*/ 	.byte	0x01
	.zero		1


	//----- nvinfo : EIATTR_ANNOTATIONS
	.align		4
        /*00f4*/ 	.byte	0x04, 0x55
        /*00f6*/ 	.short	(.L_37 - .L_36)


	//   ....[0]....
.L_36:
        /*00f8*/ 	.word	0x00000001
        /*00fc*/ 	.byte	0x70, 0x00, 0x00, 0x00, 0x01, 0x00, 0x00, 0x00, 0xb0, 0x00, 0x00, 0x00, 0x01, 0x00, 0x00, 0x00
        /* <DEDUP_REMOVED lines=2255> */
        /*8dfc*/ 	.byte	0x20, 0xa0, 0x03, 0x00, 0x01, 0x00, 0x00, 0x00, 0x80, 0xa2, 0x03, 0x00


	//----- nvinfo : EIATTR_MERCURY_ISA_VERSION
	.align		4
.L_37:
        /*8e08*/ 	.byte	0x03, 0x5f
        /*8e0a*/ 	.short	0x0101


	//----- nvinfo : EIATTR_EXIT_INSTR_OFFSETS
	.align		4
        /*8e0c*/ 	.byte	0x04, 0x1c
        /*8e0e*/ 	.short	(.L_39 - .L_38)


	//   ....[0]....
.L_38:
        /*8e10*/ 	.word	0x0003a270


	//   ....[1]....
        /*8e14*/ 	.word	0x0003a2a0


	//----- nvinfo : EIATTR_REQNTID
	.align		4
.L_39:
        /*8e18*/ 	.byte	0x04, 0x10
        /*8e1a*/ 	.short	(.L_41 - .L_40)
.L_40:
        /*8e1c*/ 	.word	0x00000080
        /*8e20*/ 	.word	0x00000001
        /*8e24*/ 	.word	0x00000001


	//----- nvinfo : EIATTR_CBANK_PARAM_SIZE
	.align		4
.L_41:
        /*8e28*/ 	.byte	0x03, 0x19
        /*8e2a*/ 	.short	0x0050


	//----- nvinfo : EIATTR_PARAM_CBANK
	.align		4
        /*8e2c*/ 	.byte	0x04, 0x0a
        /*8e2e*/ 	.short	(.L_43 - .L_42)
	.align		4
.L_42:
        /*8e30*/ 	.word	index@(.nv.constant0.matmul_kernel)
        /*8e34*/ 	.short	0x0210
        /*8e36*/ 	.short	0x0050


	//----- nvinfo : EIATTR_SW_WAR
	.align		4
.L_43:
        /*8e38*/ 	.byte	0x04, 0x36
        /*8e3a*/ 	.short	(.L_45 - .L_44)
.L_44:
        /*8e3c*/ 	.word	0x00000008
.L_45:


//--------------------- .nv.callgraph             --------------------------
	.section	.nv.callgraph,"",@"SHT_CUDA_CALLGRAPH"
	.align	4
	.sectionentsize	8
	.align		4
        /*0000*/ 	.word	0x00000000
	.align		4
        /*0004*/ 	.word	0xffffffff
	.align		4
        /*0008*/ 	.word	0x00000000
	.align		4
        /*000c*/ 	.word	0xfffffffe
	.align		4
        /*0010*/ 	.word	0x00000000
	.align		4
        /*0014*/ 	.word	0xfffffffd
	.align		4
        /*0018*/ 	.word	0x00000000
	.align		4
        /*001c*/ 	.word	0xfffffffc


//--------------------- .text.matmul_kernel       --------------------------
	.section	.text.matmul_kernel,"ax",@progbits
	.align	128
        .global         matmul_kernel
        .type           matmul_kernel,@function
        .size           matmul_kernel,(.L_x_3 - matmul_kernel)
        .other          matmul_kernel,@"STO_CUDA_ENTRY STV_DEFAULT"
matmul_kernel:
.text.matmul_kernel:
[----:B------:R-:W0:Y:S02]  /*0000*/  LDC R1, c[0x0][0x28] ;  /* 0x00000a00ff017b82 */ /* 0x000e240000000800 */
[----:B0-----:R-:W-:-:S06]  /*0010*/  VIADD R1, R1, 0xffffe558 ;  /* 0xffffe55801017836 */ /* 0x001fcc0000000000 */
[----:B------:R-:W0:Y:S01]  /*0020*/  LDC.64 R2, c[0x0][0x228] ;  /* 0x00008a00ff027b82 */ /* 0x000e220000000a00 */
[----:B------:R-:W1:Y:S01]  /*0030*/  S2R R7, SR_CTAID.X ;  /* 0x0000000000077919 */ /* 0x000e620000002500 */
[----:B------:R-:W-:Y:S01]  /*0040*/  UMOV UR4, 0x400 ;  /* 0x0000040000047882 */ /* 0x000fe20000000000 */
[----:B------:R-:W-:Y:S01]  /*0050*/  ULDC.64 UR20, c[0x0][0x208] ;  /* 0x0000820000147ab9 */ /* 0x000fe20000000a00 */
[----:B------:R-:W-:Y:S01]  /*0060*/  CS2R R24, SRZ ;  /* 0x0000000000187805 */ /* 0x000fe2000001ff00 */
[----:B------:R2:W-:Y:S01]  /*0070*/  STL [R1+0x400], RZ ;  /* 0x000400ff01007387 */ /* 0x0005e20000100800 */
[----:B------:R-:W-:Y:S02]  /*0080*/  CS2R R26, SRZ ;  /* 0x00000000001a7805 */ /* 0x000fe4000001ff00 */
[----:B------:R-:W-:Y:S01]  /*0090*/  CS2R R28, SRZ ;  /* 0x00000000001c7805 */ /* 0x000fe2000001ff00 */
[----:B------:R-:W3:Y:S01]  /*00a0*/  LDC R222, c[0x0][0x230] ;  /* 0x00008c00ffde7b82 */ /* 0x000ee20000000800 */
[----:B------:R2:W-:Y:S01]  /*00b0*/  STL [R1+0x404], RZ ;  /* 0x000404ff01007387 */ /* 0x0005e20000100800 */
[----:B------:R-:W-:-:S02]  /*00c0*/  CS2R R30, SRZ ;  /* 0x00000000001e7805 */ /* 0x000fc4000001ff00 */
[----:B------:R-:W-:Y:S02]  /*00d0*/  CS2R R32, SRZ ;  /* 0x0000000000207805 */ /* 0x000fe4000001ff00 */
[----:B------:R-:W-:Y:S01]  /*00e0*/  CS2R R34, SRZ ;  /* 0x0000000000227805 */ /* 0x000fe2000001ff00 */
[----:B------:R2:W-:Y:S01]  /*00f0*/  STL [R1+0x408], RZ ;  /* 0x000408ff01007387 */ /* 0x0005e20000100800 */
[----:B------:R-:W-:Y:S02]  /*0100*/  CS2R R36, SRZ ;  /* 0x0000000000247805 */ /* 0x000fe4000001ff00 */
[----:B------:R-:W-:Y:S01]  /*0110*/  CS2R R38, SRZ ;  /* 0x0000000000267805 */ /* 0x000fe2000001ff00 */
[----:B------:R-:W4:Y:S01]  /*0120*/  S2UR UR5, SR_CgaCtaId ;  /* 0x00000000000579c3 */ /* 0x000f220000008800 */
[----:B------:R2:W-:Y:S01]  /*0130*/  STL [R1+0x40c], RZ ;  /* 0x00040cff01007387 */ /* 0x0005e20000100800 */
[----:B------:R-:W-:Y:S02]  /*0140*/  CS2R R40, SRZ ;  /* 0x0000000000287805 */ /* 0x000fe4000001ff00 */
[----:B------:R-:W-:-:S02]  /*0150*/  CS2R R42, SRZ ;  /* 0x00000000002a7805 */ /* 0x000fc4000001ff00 */
[----:B------:R-:W-:Y:S01]  /*0160*/  CS2R R44, SRZ ;  /* 0x00000000002c7805 */ /* 0x000fe2000001ff00 */
[----:B------:R2:W-:Y:S01]  /*0170*/  STL [R1+0x410], RZ ;  /* 0x000410ff01007387 */ /* 0x0005e20000100800 */
[----:B------:R-:W-:Y:S02]  /*0180*/  CS2R R46, SRZ ;  /* 0x00000000002e7805 */ /* 0x000fe4000001ff00 */
[----:B------:R-:W-:Y:S01]  /*0190*/  CS2R R48, SRZ ;  /* 0x0000000000307805 */ /* 0x000fe2000001ff00 */
[----:B0-----:R-:W-:Y:S01]  /*01a0*/  VIADD R0, R3, 0xff ;  /* 0x000000ff03007836 */ /* 0x001fe20000000000 */
[----:B------:R2:W-:Y:S01]  /*01b0*/  STL [R1+0x414], RZ ;  /* 0x000414ff01007387 */ /* 0x0005e20000100800 */
[----:B------:R-:W-:Y:S02]  /*01c0*/  CS2R R50, SRZ ;  /* 0x0000000000327805 */ /* 0x000fe4000001ff00 */
[----:B------:R-:W-:Y:S02]  /*01d0*/  CS2R R52, SRZ ;  /* 0x0000000000347805 */ /* 0x000fe4000001ff00 */
[----:B------:R-:W-:Y:S01]  /*01e0*/  CS2R R54, SRZ ;  /* 0x0000000000367805 */ /* 0x000fe2000001ff00 */
[----:B------:R2:W-:Y:S01]  /*01f0*/  STL [R1+0x418], RZ ;  /* 0x000418ff01007387 */ /* 0x0005e20000100800 */
[----:B------:R-:W-:-:S02]  /*0200*/  SHF.R.S32.HI R5, RZ, 0x1f, R0 ;  /* 0x0000001fff057819 */ /* 0x000fc40000011400 */
[----:B------:R-:W-:Y:S01]  /*0210*/  CS2R R56, SRZ ;  /* 0x0000000000387805 */ /* 0x000fe2000001ff00 */
[----:B---3--:R-:W-:Y:S01]  /*0220*/  VIADD R222, R222, 0x1f ;  /* 0x0000001fdede7836 */ /* 0x008fe20000000000 */
[----:B------:R2:W-:Y:S01]  /*0230*/  STL [R1+0x41c], RZ ;  /* 0x00041cff01007387 */ /* 0x0005e20000100800 */
[----:B------:R-:W-:Y:S02]  /*0240*/  LEA.HI R5, R5, R0, RZ, 0x8 ;  /* 0x0000000005057211 */ /* 0x000fe400078f40ff */
[----:B------:R-:W-:Y:S02]  /*0250*/  CS2R R58, SRZ ;  /* 0x00000000003a7805 */ /* 0x000fe4000001ff00 */
[----:B-1----:R-:W-:Y:S01]  /*0260*/  IABS R10, R7 ;  /* 0x00000007000a7213 */ /* 0x002fe20000000000 */
[----:B------:R2:W-:Y:S01]  /*0270*/  STL [R1+0x420], RZ ;  /* 0x000420ff01007387 */ /* 0x0005e20000100800 */
[----:B------:R-:W-:Y:S02]  /*0280*/  SHF.R.S32.HI R6, RZ, 0x8, R5 ;  /* 0x00000008ff067819 */ /* 0x000fe40000011405 */
[----:B------:R-:W-:Y:S01]  /*0290*/  CS2R R60, SRZ ;  /* 0x00000000003c7805 */ /* 0x000fe2000001ff00 */
[----:B----4-:R-:W-:Y:S01]  /*02a0*/  ULEA UR4, UR5, UR4, 0x18 ;  /* 0x0000000405047291 */ /* 0x010fe2000f8ec03f */
[----:B------:R2:W-:Y:S01]  /*02b0*/  STL [R1+0x424], RZ ;  /* 0x000424ff01007387 */ /* 0x0005e20000100800 */
[----:B------:R-:W-:-:S02]  /*02c0*/  IABS R9, R6 ;  /* 0x0000000600097213 */ /* 0x000fc40000000000 */
[----:B------:R-:W-:Y:S02]  /*02d0*/  CS2R R62, SRZ ;  /* 0x00000000003e7805 */ /* 0x000fe4000001ff00 */
[----:B------:R-:W-:Y:S01]  /*02e0*/  IABS R12, R6 ;  /* 0x00000006000c7213 */ /* 0x000fe20000000000 */
[----:B------:R2:W-:Y:S01]  /*02f0*/  STL [R1+0x428], RZ ;  /* 0x000428ff01007387 */ /* 0x0005e20000100800 */
[----:B------:R-:W0:Y:S01]  /*0300*/  I2F.RP R0, R9 ;  /* 0x0000000900007306 */ /* 0x000e220000209400 */
[----:B------:R-:W-:Y:S02]  /*0310*/  CS2R R64, SRZ ;  /* 0x0000000000407805 */ /* 0x000fe4000001ff00 */
[----:B------:R-:W-:Y:S01]  /*0320*/  CS2R R66, SRZ ;  /* 0x0000000000427805 */ /* 0x000fe2000001ff00 */
[----:B------:R2:W-:Y:S01]  /*0330*/  STL [R1+0x42c], RZ ;  /* 0x00042cff01007387 */ /* 0x0005e20000100800 */
[----:B------:R-:W-:Y:S02]  /*0340*/  CS2R R68, SRZ ;  /* 0x0000000000447805 */ /* 0x000fe4000001ff00 */
[----:B------:R-:W-:-:S02]  /*0350*/  CS2R R70, SRZ ;  /* 0x0000000000467805 */ /* 0x000fc4000001ff00 */
[----:B------:R-:W-:Y:S01]  /*0360*/  CS2R R72, SRZ ;  /* 0x0000000000487805 */ /* 0x000fe2000001ff00 */
[----:B------:R2:W-:Y:S01]  /*0370*/  STL [R1+0x430], RZ ;  /* 0x000430ff01007387 */ /* 0x0005e20000100800 */
[----:B------:R-:W-:Y:S02]  /*0380*/  CS2R R74, SRZ ;  /* 0x00000000004a7805 */ /* 0x000fe4000001ff00 */
[----:B------:R-:W-:Y:S02]  /*0390*/  CS2R R76, SRZ ;  /* 0x00000000004c7805 */ /* 0x000fe4000001ff00 */
[----:B------:R-:W-:Y:S01]  /*03a0*/  CS2R R78, SRZ ;  /* 0x00000000004e7805 */ /* 0x000fe2000001ff00 */
[----:B------:R2:W-:Y:S01]  /*03b0*/  STL [R1+0x434], RZ ;  /* 0x000434ff01007387 */ /* 0x0005e20000100800 */
[----:B------:R-:W-:Y:S02]  /*03c0*/  CS2R R80, SRZ ;  /* 0x0000000000507805 */ /* 0x000fe4000001ff00 */
[----:B------:R-:W-:-:S02]  /*03d0*/  CS2R R82, SRZ ;  /* 0x0000000000527805 */ /* 0x000fc4000001ff00 */
[----:B------:R-:W-:Y:S01]  /*03e0*/  CS2R R84, SRZ ;  /* 0x0000000000547805 */ /* 0x000fe2000001ff00 */
[----:B------:R2:W-:Y:S01]  /*03f0*/  STL [R1+0x438], RZ ;  /* 0x000438ff01007387 */ /* 0x0005e20000100800 */
[----:B0-----:R-:W0:Y:S01]  /*0400*/  MUFU.RCP R0, R0 ;  /* 0x0000000000007308 */ /* 0x001e220000001000 */
[----:B------:R-:W-:Y:S02]  /*0410*/  CS2R R86, SRZ ;  /* 0x0000000000567805 */ /* 0x000fe4000001ff00 */
[----:B------:R-:W-:Y:S01]  /*0420*/  CS2R R88, SRZ ;  /* 0x0000000000587805 */ /* 0x000fe2000001ff00 */
[----:B------:R2:W-:Y:S01]  /*0430*/  STL [R1+0x43c], RZ ;  /* 0x00043cff01007387 */ /* 0x0005e20000100800 */
[----:B------:R-:W-:Y:S02]  /*0440*/  CS2R R90, SRZ ;  /* 0x00000000005a7805 */ /* 0x000fe4000001ff00 */
[----:B------:R-:W-:Y:S02]  /*0450*/  CS2R R92, SRZ ;  /* 0x00000000005c7805 */ /* 0x000fe4000001ff00 */
[----:B------:R-:W-:Y:S01]  /*0460*/  CS2R R94, SRZ ;  /* 0x00000000005e7805 */ /* 0x000fe2000001ff00 */
[----:B------:R2:W-:Y:S01]  /*0470*/  STL [R1+0x440], RZ ;  /* 0x000440ff01007387 */ /* 0x0005e20000100800 */
[----:B------:R-:W-:-:S02]  /*0480*/  CS2R R96, SRZ ;  /* 0x0000000000607805 */ /* 0x000fc4000001ff00 */
[----:B------:R-:W-:Y:S02]  /*0490*/  CS2R R98, SRZ ;  /* 0x0000000000627805 */ /* 0x000fe4000001ff00 */
[----:B------:R-:W-:Y:S01]  /*04a0*/  CS2R R100, SRZ ;  /* 0x0000000000647805 */ /* 0x000fe2000001ff00 */
[----:B------:R2:W-:Y:S01]  /*04b0*/  STL [R1+0x444], RZ ;  /* 0x000444ff01007387 */ /* 0x0005e20000100800 */
[----:B------:R-:W-:Y:S02]  /*04c0*/  CS2R R102, SRZ ;  /* 0x0000000000667805 */ /* 0x000fe4000001ff00 */
[----:B------:R-:W-:Y:S02]  /*04d0*/  CS2R R104, SRZ ;  /* 0x0000000000687805 */ /* 0x000fe4000001ff00 */
[----:B------:R-:W-:Y:S01]  /*04e0*/  CS2R R106, SRZ ;  /* 0x00000000006a7805 */ /* 0x000fe2000001ff00 */
[----:B------:R2:W-:Y:S01]  /*04f0*/  STL [R1+0x448], RZ ;  /* 0x000448ff01007387 */ /* 0x0005e20000100800 */
[----:B------:R-:W-:Y:S01]  /*0500*/  CS2R R108, SRZ ;  /* 0x00000000006c7805 */ /* 0x000fe2000001ff00 */
[----:B0-----:R-:W-:Y:S01]  /*0510*/  VIADD R4, R0, 0xffffffe ;  /* 0x0ffffffe00047836 */ /* 0x001fe20000000000 */
[----:B------:R-:W-:Y:S01]  /*0520*/  CS2R R110, SRZ ;  /* 0x00000000006e7805 */ /* 0x000fe2000001ff00 */
[----:B------:R2:W-:Y:S01]  /*0530*/  STL [R1+0x44c], RZ ;  /* 0x00044cff01007387 */ /* 0x0005e20000100800 */
[----:B------:R-:W-:Y:S01]  /*0540*/  IMAD.MOV R0, RZ, RZ, -R12 ;  /* 0x000000ffff007224 */ /* 0x000fe200078e0a0c */
[----:B------:R0:W1:Y:S01]  /*0550*/  F2I.FTZ.U32.TRUNC.NTZ R5, R4 ;  /* 0x0000000400057305 */ /* 0x000062000021f000 */
[----:B------:R-:W-:Y:S01]  /*0560*/  CS2R R112, SRZ ;  /* 0x0000000000707805 */ /* 0x000fe2000001ff00 */
[----:B------:R2:W-:Y:S01]  /*0570*/  STL [R1+0x450], RZ ;  /* 0x000450ff01007387 */ /* 0x0005e20000100800 */
[----:B------:R-:W-:-:S02]  /*0580*/  CS2R R114, SRZ ;  /* 0x0000000000727805 */ /* 0x000fc4000001ff00 */
[----:B------:R-:W-:Y:S02]  /*0590*/  CS2R R116, SRZ ;  /* 0x0000000000747805 */ /* 0x000fe4000001ff00 */
[----:B------:R-:W-:Y:S01]  /*05a0*/  CS2R R118, SRZ ;  /* 0x0000000000767805 */ /* 0x000fe2000001ff00 */
[----:B------:R2:W-:Y:S01]  /*05b0*/  STL [R1+0x454], RZ ;  /* 0x000454ff01007387 */ /* 0x0005e20000100800 */
[----:B------:R-:W-:Y:S02]  /*05c0*/  CS2R R120, SRZ ;  /* 0x0000000000787805 */ /* 0x000fe4000001ff00 */
[----:B------:R-:W-:Y:S01]  /*05d0*/  CS2R R122, SRZ ;  /* 0x00000000007a7805 */ /* 0x000fe2000001ff00 */
[----:B0-----:R-:W-:Y:S01]  /*05e0*/  IMAD.MOV.U32 R4, RZ, RZ, RZ ;  /* 0x000000ffff047224 */ /* 0x001fe200078e00ff */
[----:B------:R2:W-:Y:S01]  /*05f0*/  STL [R1+0x458], RZ ;  /* 0x000458ff01007387 */ /* 0x0005e20000100800 */
[----:B------:R-:W-:Y:S02]  /*0600*/  CS2R R124, SRZ ;  /* 0x00000000007c7805 */ /* 0x000fe4000001ff00 */
[----:B------:R-:W-:-:S02]  /*0610*/  CS2R R126, SRZ ;  /* 0x00000000007e7805 */ /* 0x000fc4000001ff00 */
[----:B------:R-:W-:Y:S01]  /*0620*/  CS2R R128, SRZ ;  /* 0x0000000000807805 */ /* 0x000fe2000001ff00 */
[----:B------:R2:W-:Y:S01]  /*0630*/  STL [R1+0x45c], RZ ;  /* 0x00045cff01007387 */ /* 0x0005e20000100800 */
[--C-:B-1----:R-:W-:Y:S01]  /*0640*/  IMAD.MOV R8, RZ, RZ, -R5.reuse ;  /* 0x000000ffff087224 */ /* 0x102fe200078e0a05 */
[----:B------:R-:W-:Y:S02]  /*0650*/  CS2R R130, SRZ ;  /* 0x0000000000827805 */ /* 0x000fe4000001ff00 */
[----:B------:R-:W-:Y:S01]  /*0660*/  CS2R R132, SRZ ;  /* 0x0000000000847805 */ /* 0x000fe2000001ff00 */
[----:B------:R2:W-:Y:S01]  /*0670*/  STL [R1+0x460], RZ ;  /* 0x000460ff01007387 */ /* 0x0005e20000100800 */
[----:B------:R-:W-:Y:S01]  /*0680*/  IMAD R11, R8, R9, RZ ;  /* 0x00000009080b7224 */ /* 0x000fe200078e02ff */
[----:B------:R-:W-:Y:S01]  /*0690*/  CS2R R134, SRZ ;  /* 0x0000000000867805 */ /* 0x000fe2000001ff00 */
[----:B------:R-:W-:Y:S01]  /*06a0*/  IMAD.MOV.U32 R8, RZ, RZ, R10 ;  /* 0x000000ffff087224 */ /* 0x000fe200078e000a */
[----:B------:R2:W-:Y:S01]  /*06b0*/  STL [R1+0x464], RZ ;  /* 0x000464ff01007387 */ /* 0x0005e20000100800 */
[----:B------:R-:W-:Y:S01]  /*06c0*/  IMAD.HI.U32 R5, R5, R11, R4 ;  /* 0x0000000b05057227 */ /* 0x000fe200078e0004 */
[----:B------:R-:W-:-:S02]  /*06d0*/  CS2R R136, SRZ ;  /* 0x0000000000887805 */ /* 0x000fc4000001ff00 */
[----:B------:R-:W-:Y:S01]  /*06e0*/  CS2R R138, SRZ ;  /* 0x00000000008a7805 */ /* 0x000fe2000001ff00 */
[----:B------:R2:W-:Y:S01]  /*06f0*/  STL [R1+0x468], RZ ;  /* 0x000468ff01007387 */ /* 0x0005e20000100800 */
[----:B------:R-:W-:Y:S02]  /*0700*/  CS2R R140, SRZ ;  /* 0x00000000008c7805 */ /* 0x000fe4000001ff00 */
[----:B------:R-:W-:Y:S01]  /*0710*/  CS2R R142, SRZ ;  /* 0x00000000008e7805 */ /* 0x000fe2000001ff00 */
[----:B------:R-:W-:Y:S01]  /*0720*/  IMAD.HI.U32 R5, R5, R8, RZ ;  /* 0x0000000805057227 */ /* 0x000fe200078e00ff */
[----:B------:R2:W-:Y:S01]  /*0730*/  STL [R1+0x46c], RZ ;  /* 0x00046cff01007387 */ /* 0x0005e20000100800 */
[----:B------:R-:W-:Y:S02]  /*0740*/  CS2R R144, SRZ ;  /* 0x0000000000907805 */ /* 0x000fe4000001ff00 */
[----:B------:R-:W-:Y:S01]  /*0750*/  CS2R R146, SRZ ;  /* 0x0000000000927805 */ /* 0x000fe2000001ff00 */
[----:B------:R-:W-:Y:S01]  /*0760*/  IMAD R0, R5, R0, R8 ;  /* 0x0000000005007224 */ /* 0x000fe200078e0208 */
[----:B------:R2:W-:Y:S01]  /*0770*/  STL [R1+0x470], RZ ;  /* 0x000470ff01007387 */ /* 0x0005e20000100800 */
[----:B------:R-:W-:-:S02]  /*0780*/  CS2R R148, SRZ ;  /* 0x0000000000947805 */ /* 0x000fc4000001ff00 */
[----:B------:R-:W-:Y:S01]  /*0790*/  CS2R R150, SRZ ;  /* 0x0000000000967805 */ /* 0x000fe2000001ff00 */
[----:B------:R2:W-:Y:S01]  /*07a0*/  STL [R1+0x474], RZ ;  /* 0x000474ff01007387 */ /* 0x0005e20000100800 */
[----:B------:R-:W-:-:S03]  /*07b0*/  ISETP.GT.U32.AND P1, PT, R9, R0, PT ;  /* 0x000000000900720c */ /* 0x000fc60003f24070 */
[----:B------:R2:W-:Y:S04]  /*07c0*/  STL [R1+0x478], RZ ;  /* 0x000478ff01007387 */ /* 0x0005e80000100800 */
[----:B------:R2:W-:Y:S04]  /*07d0*/  STL [R1+0x47c], RZ ;  /* 0x00047cff01007387 */ /* 0x0005e80000100800 */
[----:B------:R2:W-:Y:S02]  /*07e0*/  STL [R1+0x480], RZ ;  /* 0x000480ff01007387 */ /* 0x0005e40000100800 */
[----:B------:R-:W-:-:S02]  /*07f0*/  @!P1 IMAD.IADD R0, R0, 0x1, -R9 ;  /* 0x0000000100009824 */ /* 0x000fc400078e0a09 */
[----:B------:R2:W-:Y:S01]  /*0800*/  STL [R1+0x484], RZ ;  /* 0x000484ff01007387 */ /* 0x0005e20000100800 */
[----:B------:R-:W-:Y:S01]  /*0810*/  @!P1 VIADD R5, R5, 0x1 ;  /* 0x0000000105059836 */ /* 0x000fe20000000000 */
[----:B------:R-:W-:Y:S02]  /*0820*/  ISETP.NE.AND P1, PT, R6, RZ, PT ;  /* 0x000000ff0600720c */ /* 0x000fe40003f25270 */
[----:B------:R2:W-:Y:S01]  /*0830*/  STL [R1+0x488], RZ ;  /* 0x000488ff01007387 */ /* 0x0005e20000100800 */
[----:B------:R-:W-:Y:S02]  /*0840*/  ISETP.GE.U32.AND P0, PT, R0, R9, PT ;  /* 0x000000090000720c */ /* 0x000fe40003f06070 */
[----:B------:R-:W-:Y:S01]  /*0850*/  LOP3.LUT R0, R7, R6, RZ, 0x3c, !PT ;  /* 0x0000000607007212 */ /* 0x000fe200078e3cff */
[----:B------:R2:W-:Y:S03]  /*0860*/  STL [R1+0x48c], RZ ;  /* 0x00048cff01007387 */ /* 0x0005e60000100800 */
[----:B------:R-:W-:Y:S01]  /*0870*/  ISETP.GE.AND P2, PT, R0, RZ, PT ;  /* 0x000000ff0000720c */ /* 0x000fe20003f46270 */
[----:B------:R2:W-:Y:S01]  /*0880*/  STL [R1+0x490], RZ ;  /* 0x000490ff01007387 */ /* 0x0005e20000100800 */
[----:B------:R-:W-:-:S03]  /*0890*/  VIADD R0, R2, 0xff ;  /* 0x000000ff02007836 */ /* 0x000fc60000000000 */
[----:B------:R2:W-:Y:S02]  /*08a0*/  STL [R1+0x494], RZ ;  /* 0x000494ff01007387 */ /* 0x0005e40000100800 */
[----:B------:R-:W-:Y:S02]  /*08b0*/  @P0 VIADD R5, R5, 0x1 ;  /* 0x0000000105050836 */ /* 0x000fe40000000000 */
[----:B------:R2:W-:Y:S02]  /*08c0*/  STL [R1+0x498], RZ ;  /* 0x000498ff01007387 */ /* 0x0005e40000100800 */
[----:B------:R-:W-:Y:S01]  /*08d0*/  IMAD.MOV.U32 R10, RZ, RZ, R5 ;  /* 0x000000ffff0a7224 */ /* 0x000fe200078e0005 */
[----:B------:R-:W-:Y:S01]  /*08e0*/  SHF.R.S32.HI R5, RZ, 0x1f, R0 ;  /* 0x0000001fff057819 */ /* 0x000fe20000011400 */
[----:B------:R2:W-:Y:S02]  /*08f0*/  STL [R1+0x49c], RZ ;  /* 0x00049cff01007387 */ /* 0x0005e40000100800 */
[----:B------:R-:W-:Y:S01]  /*0900*/  @!P2 IMAD.MOV R10, RZ, RZ, -R10 ;  /* 0x000000ffff0aa224 */ /* 0x000fe200078e0a0a */
[----:B------:R-:W-:Y:S01]  /*0910*/  LEA.HI R5, R5, R0, RZ, 0x8 ;  /* 0x0000000005057211 */ /* 0x000fe200078f40ff */
[----:B------:R2:W-:Y:S01]  /*0920*/  STL [R1+0x4a0], RZ ;  /* 0x0004a0ff01007387 */ /* 0x0005e20000100800 */
[----:B------:R-:W-:-:S03]  /*0930*/  @!P1 LOP3.LUT R10, RZ, R6, RZ, 0x33, !PT ;  /* 0x00000006ff0a9212 */ /* 0x000fc600078e33ff */
[----:B------:R2:W-:Y:S01]  /*0940*/  STL [R1+0x4a4], RZ ;  /* 0x0004a4ff01007387 */ /* 0x0005e20000100800 */
[----:B------:R-:W-:Y:S01]  /*0950*/  LEA.HI.SX32 R5, R5, -R10, 0x18 ;  /* 0x8000000a05057211 */ /* 0x000fe200078fc2ff */
[----:B------:R-:W-:Y:S02]  /*0960*/  IMAD.MOV R8, RZ, RZ, -R10 ;  /* 0x000000ffff087224 */ /* 0x000fe400078e0a0a */
[----:B------:R2:W-:Y:S01]  /*0970*/  STL [R1+0x4a8], RZ ;  /* 0x0004a8ff01007387 */ /* 0x0005e20000100800 */
[----:B------:R-:W-:Y:S01]  /*0980*/  VIMNMX R12, R5, 0x1, PT ;  /* 0x00000001050c7848 */ /* 0x000fe20003fe0100 */
[----:B------:R-:W-:Y:S02]  /*0990*/  IMAD R11, R6, R8, R7 ;  /* 0x00000008060b7224 */ /* 0x000fe400078e0207 */
[----:B------:R2:W-:Y:S01]  /*09a0*/  STL [R1+0x4ac], RZ ;  /* 0x0004acff01007387 */ /* 0x0005e20000100800 */
[----:B------:R-:W-:Y:S02]  /*09b0*/  IABS R9, R12 ;  /* 0x0000000c00097213 */ /* 0x000fe40000000000 */
[----:B------:R-:W-:Y:S01]  /*09c0*/  IABS R8, R11 ;  /* 0x0000000b00087213 */ /* 0x000fe20000000000 */
[----:B------:R2:W-:Y:S01]  /*09d0*/  STL [R1+0x4b0], RZ ;  /* 0x0004b0ff01007387 */ /* 0x0005e20000100800 */
[----:B------:R-:W0:Y:S03]  /*09e0*/  I2F.RP R0, R9 ;  /* 0x0000000900007306 */ /* 0x000e260000209400 */
[----:B------:R2:W-:Y:S04]  /*09f0*/  STL [R1+0x4b4], RZ ;  /* 0x0004b4ff01007387 */ /* 0x0005e80000100800 */
[----:B------:R2:W-:Y:S04]  /*0a00*/  STL [R1+0x4b8], RZ ;  /* 0x0004b8ff01007387 */ /* 0x0005e80000100800 */
[----:B------:R2:W-:Y:S04]  /*0a10*/  STL [R1+0x4bc], RZ ;  /* 0x0004bcff01007387 */ /* 0x0005e80000100800 */
[----:B------:R2:W-:Y:S01]  /*0a20*/  STL [R1+0x4c0], RZ ;  /* 0x0004c0ff01007387 */ /* 0x0005e20000100800 */
[----:B0-----:R-:W0:Y:S03]  /*0a30*/  MUFU.RCP R0, R0 ;  /* 0x0000000000007308 */ /* 0x001e260000001000 */
[----:B------:R2:W-:Y:S04]  /*0a40*/  STL [R1+0x4c4], RZ ;  /* 0x0004c4ff01007387 */ /* 0x0005e80000100800 */
[----:B------:R2:W-:Y:S04]  /*0a50*/  STL [R1+0x4c8], RZ ;  /* 0x0004c8ff01007387 */ /* 0x0005e80000100800 */
[----:B------:R2:W-:Y:S04]  /*0a60*/  STL [R1+0x4cc], RZ ;  /* 0x0004ccff01007387 */ /* 0x0005e80000100800 */
[----:B------:R2:W-:Y:S01]  /*0a70*/  STL [R1+0x4d0], RZ ;  /* 0x0004d0ff01007387 */ /* 0x0005e20000100800 */
[----:B0-----:R-:W-:-:S03]  /*0a80*/  VIADD R4, R0, 0xffffffe ;  /* 0x0ffffffe00047836 */ /* 0x001fc60000000000 */
[----:B------:R2:W-:Y:S01]  /*0a90*/  STL [R1+0x4d4], RZ ;  /* 0x0004d4ff01007387 */ /* 0x0005e20000100800 */
[----:B------:R0:W1:Y:S03]  /*0aa0*/  F2I.FTZ.U32.TRUNC.NTZ R5, R4 ;  /* 0x0000000400057305 */ /* 0x000066000021f000 */
[----:B------:R2:W-:Y:S04]  /*0ab0*/  STL [R1+0x4d8], RZ ;  /* 0x0004d8ff01007387 */ /* 0x0005e80000100800 */
[----:B------:R2:W-:Y:S01]  /*0ac0*/  STL [R1+0x4dc], RZ ;  /* 0x0004dcff01007387 */ /* 0x0005e20000100800 */
[----:B0-----:R-:W-:-:S03]  /*0ad0*/  IMAD.MOV.U32 R4, RZ, RZ, RZ ;  /* 0x000000ffff047224 */ /* 0x001fc600078e00ff */
[----:B------:R2:W-:Y:S04]  /*0ae0*/  STL [R1+0x4e0], RZ ;  /* 0x0004e0ff01007387 */ /* 0x0005e80000100800 */
[----:B------:R2:W-:Y:S01]  /*0af0*/  STL [R1+0x4e4], RZ ;  /* 0x0004e4ff01007387 */ /* 0x0005e20000100800 */
[----:B-1----:R-:W-:-:S03]  /*0b00*/  IMAD.MOV R13, RZ, RZ, -R5 ;  /* 0x000000ffff0d7224 */ /* 0x002fc600078e0a05 */
[----:B------:R2:W-:Y:S01]  /*0b10*/  STL [R1+0x4e8], RZ ;  /* 0x0004e8ff01007387 */ /* 0x0005e20000100800 */
[----:B------:R-:W-:Y:S01]  /*0b20*/  IMAD.MOV.U32 R6, RZ, RZ, R13 ;  /* 0x000000ffff067224 */ /* 0x000fe200078e000d */
[----:B------:R-:W-:Y:S02]  /*0b30*/  IABS R13, R12 ;  /* 0x0000000c000d7213 */ /* 0x000fe40000000000 */
[----:B------:R2:W-:Y:S01]  /*0b40*/  STL [R1+0x4ec], RZ ;  /* 0x0004ecff01007387 */ /* 0x0005e20000100800 */
[----:B------:R-:W-:Y:S02]  /*0b50*/  IMAD R7, R6, R9, RZ ;  /* 0x0000000906077224 */ /* 0x000fe400078e02ff */
[----:B------:R-:W-:Y:S01]  /*0b60*/  IMAD.MOV.U32 R6, RZ, RZ, R8 ;  /* 0x000000ffff067224 */ /* 0x000fe200078e0008 */
[----:B------:R2:W-:Y:S01]  /*0b70*/  STL [R1+0x4f0], RZ ;  /* 0x0004f0ff01007387 */ /* 0x0005e20000100800 */
[----:B------:R-:W-:-:S03]  /*0b80*/  IMAD.HI.U32 R5, R5, R7, R4 ;  /* 0x0000000705057227 */ /* 0x000fc600078e0004 */
[----:B------:R2:W-:Y:S01]  /*0b90*/  STL [R1+0x4f4], RZ ;  /* 0x0004f4ff01007387 */ /* 0x0005e20000100800 */
[----:B------:R-:W-:Y:S02]  /*0ba0*/  IMAD.MOV R7, RZ, RZ, -R13 ;  /* 0x000000ffff077224 */ /* 0x000fe400078e0a0d */
[----:B------:R-:W-:Y:S01]  /*0bb0*/  IMAD.HI.U32 R4, R5, R6, RZ ;  /* 0x0000000605047227 */ /* 0x000fe200078e00ff */
[----:B------:R2:W-:Y:S03]  /*0bc0*/  STL [R1+0x4f8], RZ ;  /* 0x0004f8ff01007387 */ /* 0x0005e60000100800 */
[----:B------:R-:W-:Y:S01]  /*0bd0*/  IMAD R0, R4, R7, R6 ;  /* 0x0000000704007224 */ /* 0x000fe200078e0206 */
[----:B------:R2:W-:Y:S04]  /*0be0*/  STL [R1+0x4fc], RZ ;  /* 0x0004fcff01007387 */ /* 0x0005e80000100800 */
        /* <DEDUP_REMOVED lines=11> */
[-C--:B------:R-:W-:Y:S01]  /*0ca0*/  LOP3.LUT R0, R11, R12.reuse, RZ, 0x3c, !PT ;  /* 0x0000000c0b007212 */ /* 0x080fe200078e3cff */
[----:B------:R2:W-:Y:S03]  /*0cb0*/  STL [R1+0x518], RZ ;  /* 0x000518ff01007387 */ /* 0x0005e60000100800 */
[----:B------:R-:W-:Y:S01]  /*0cc0*/  ISETP.GE.AND P2, PT, R0, RZ, PT ;  /* 0x000000ff0000720c */ /* 0x000fe20003f46270 */
[----:B------:R2:W-:Y:S04]  /*0cd0*/  STL [R1+0x51c], RZ ;  /* 0x00051cff01007387 */ /* 0x0005e80000100800 */
[----:B------:R2:W-:Y:S02]  /*0ce0*/  STL [R1+0x520], RZ ;  /* 0x000520ff01007387 */ /* 0x0005e40000100800 */
[----:B------:R-:W-:Y:S01]  /*0cf0*/  @P0 VIADD R4, R4, 0x1 ;  /* 0x0000000104040836 */ /* 0x000fe20000000000 */
[----:B------:R-:W-:Y:S01]  /*0d00*/  ISETP.GE.AND P0, PT, R222, 0x20, PT ;  /* 0x00000020de00780c */ /* 0x000fe20003f06270 */
[----:B------:R2:W-:Y:S04]  /*0d10*/  STL [R1+0x524], RZ ;  /* 0x000524ff01007387 */ /* 0x0005e80000100800 */
[----:B------:R2:W-:Y:S01]  /*0d20*/  STL [R1+0x528], RZ ;  /* 0x000528ff01007387 */ /* 0x0005e20000100800 */
[----:B------:R-:W-:Y:S01]  /*0d30*/  @!P2 IMAD.MOV R4, RZ, RZ, -R4 ;  /* 0x000000ffff04a224 */ /* 0x000fe200078e0a04 */
[----:B------:R-:W-:-:S02]  /*0d40*/  @!P1 LOP3.LUT R4, RZ, R12, RZ, 0x33, !PT ;  /* 0x0000000cff049212 */ /* 0x000fc400078e33ff */
[----:B------:R2:W-:Y:S03]  /*0d50*/  STL [R1+0x52c], RZ ;  /* 0x00052cff01007387 */ /* 0x0005e60000100800 */
[----:B------:R-:W-:Y:S01]  /*0d60*/  IMAD.MOV R5, RZ, RZ, -R4 ;  /* 0x000000ffff057224 */ /* 0x000fe200078e0a04 */
[----:B------:R2:W-:Y:S01]  /*0d70*/  STL [R1+0x530], RZ ;  /* 0x000530ff01007387 */ /* 0x0005e20000100800 */
[----:B------:R-:W-:Y:S02]  /*0d80*/  IMAD.SHL.U32 R4, R4, 0x100, RZ ;  /* 0x0000010004047824 */ /* 0x000fe400078e00ff */
[----:B------:R-:W-:Y:S01]  /*0d90*/  IMAD R5, R12, R5, R11 ;  /* 0x000000050c057224 */ /* 0x000fe200078e020b */
[----:B------:R2:W-:Y:S03]  /*0da0*/  STL [R1+0x534], RZ ;  /* 0x000534ff01007387 */ /* 0x0005e60000100800 */
[----:B------:R-:W-:Y:S01]  /*0db0*/  IMAD.IADD R5, R10, 0x1, R5 ;  /* 0x000000010a057824 */ /* 0x000fe200078e0205 */
[----:B------:R2:W-:Y:S04]  /*0dc0*/  STL [R1+0x538], RZ ;  /* 0x000538ff01007387 */ /* 0x0005e80000100800 */
        /* <DEDUP_REMOVED lines=177> */
[----:B------:R2:W-:Y:S04]  /*18e0*/  STL [R1], RZ ;  /* 0x000000ff01007387 */ /* 0x0005e80000100800 */
        /* <DEDUP_REMOVED lines=104> */
[----:B------:R2:W-:Y:S01]  /*1f70*/  STL [R1+0x1a4], RZ ;  /* 0x0001a4ff01007387 */ /* 0x0005e20000100800 */
[----:B------:R-:W0:Y:S03]  /*1f80*/  S2R R14, SR_TID.X ;  /* 0x00000000000e7919 */ /* 0x000e260000002100 */
        /* <DEDUP_REMOVED lines=8> */
[----:B0-----:R-:W-:-:S02]  /*2010*/  LOP3.LUT R152, R14, 0x7f, RZ, 0xc0, !PT ;  /* 0x0000007f0e987812 */ /* 0x001fc400078ec0ff */
[----:B------:R-:W-:Y:S01]  /*2020*/  LOP3.LUT R18, R14, 0x60, RZ, 0xc0, !PT ;  /* 0x000000600e127812 */ /* 0x000fe200078ec0ff */
[----:B------:R2:W-:Y:S02]  /*2030*/  STL [R1+0x1c8], RZ ;  /* 0x0001c8ff01007387 */ /* 0x0005e40000100800 */
[----:B------:R-:W-:Y:S02]  /*2040*/  IMAD R5, R5, 0x100, R152 ;  /* 0x0000010005057824 */ /* 0x000fe400078e0298 */
[----:B------:R2:W-:Y:S02]  /*2050*/  STL [R1+0x1cc], RZ ;  /* 0x0001ccff01007387 */ /* 0x0005e40000100800 */
[----:B------:R-:W-:Y:S02]  /*2060*/  VIADD R6, R5, 0x80 ;  /* 0x0000008005067836 */ /* 0x000fe40000000000 */
        /* <DEDUP_REMOVED lines=12> */
[----:B------:R-:W-:Y:S05]  /*2130*/  @!P0 BRA `(.L_x_0) ;  /* 0x00000100004c8947 */ /* 0x000fea0003800000 */
[----:B------:R-:W-:Y:S01]  /*2140*/  IABS R22, R2 ;  /* 0x0000000200167213 */ /* 0x000fe20000000000 */
[----:B------:R-:W-:Y:S01]  /*2150*/  ULDC UR5, c[0x0][0x240] ;  /* 0x0000900000057ab9 */ /* 0x000fe20000000800 */
[----:B------:R-:W-:Y:S01]  /*2160*/  IABS R0, R3 ;  /* 0x0000000300007213 */ /* 0x000fe20000000000 */
[----:B------:R-:W-:Y:S01]  /*2170*/  ULDC.64 UR6, c[0x0][0x218] ;  /* 0x0000860000067ab9 */ /* 0x000fe20000000a00 */
[----:B------:R-:W0:Y:S01]  /*2180*/  I2F.RP R12, R22 ;  /* 0x00000016000c7306 */ /* 0x000e220000209400 */
[----:B------:R-:W-:Y:S01]  /*2190*/  IABS R15, R6 ;  /* 0x00000006000f7213 */ /* 0x000fe20000000000 */
[----:B------:R-:W-:Y:S01]  /*21a0*/  ULDC UR11, c[0x0][0x234] ;  /* 0x00008d00000b7ab9 */ /* 0x000fe20000000800 */
[----:B------:R-:W-:Y:S01]  /*21b0*/  IABS R16, R5 ;  /* 0x0000000500107213 */ /* 0x000fe20000000000 */
[----:B------:R-:W-:Y:S01]  /*21c0*/  USHF.R.U32.HI UR8, URZ, 0x4, UR4 ;  /* 0x000000043f087899 */ /* 0x000fe20008011604 */
[----:B------:R-:W-:Y:S01]  /*21d0*/  ISETP.GE.AND P6, PT, R6, RZ, PT ;  /* 0x000000ff0600720c */ /* 0x000fe20003fc6270 */
[----:B------:R-:W-:Y:S01]  /*21e0*/  ULDC UR9, c[0x0][0x23c] ;  /* 0x00008f0000097ab9 */ /* 0x000fe20000000800 */
[----:B------:R-:W-:Y:S01]  /*21f0*/  LOP3.LUT R221, R152, 0x10, RZ, 0x3c, !PT ;  /* 0x0000001098dd7812 */ /* 0x000fe200078e3cff */
[----:B------:R-:W1:Y:S01]  /*2200*/  I2F.RP R7, R0 ;  /* 0x0000000000077306 */ /* 0x000e620000209400 */
[----:B------:R-:W-:Y:S01]  /*2210*/  USGXT.U32 UR8, UR8, 0xe ;  /* 0x0000000e0808789a */ /* 0x000fe20008000000 */
[----:B------:R-:W-:Y:S01]  /*2220*/  CS2R R98, SRZ ;  /* 0x0000000000627805 */ /* 0x000fe2000001ff00 */
[----:B------:R-:W-:Y:S01]  /*2230*/  ULDC UR14, c[0x0][0x230] ;  /* 0x00008c00000e7ab9 */ /* 0x000fe20000000800 */
[----:B------:R-:W-:Y:S01]  /*2240*/  ULDC UR15, c[0x0][0x210] ;  /* 0x00008400000f7ab9 */ /* 0x000fe20000000800 */
[----:B------:R-:W-:Y:S01]  /*2250*/  UIADD3 UR12, UP0, UR8, 0x80, URZ ;  /* 0x00000080080c7890 */ /* 0x000fe2000ff1e03f */
[----:B------:R-:W-:-:S02]  /*2260*/  CS2R R100, SRZ ;  /* 0x0000000000647805 */ /* 0x000fc4000001ff00 */
[----:B------:R-:W-:Y:S01]  /*2270*/  CS2R R102, SRZ ;  /* 0x0000000000667805 */ /* 0x000fe2000001ff00 */
[----:B0-----:R-:W0:Y:S01]  /*2280*/  MUFU.RCP R12, R12 ;  /* 0x0000000c000c7308 */ /* 0x001e220000001000 */
[----:B------:R-:W-:Y:S02]  /*2290*/  CS2R R104, SRZ ;  /* 0x0000000000687805 */ /* 0x000fe4000001ff00 */
[----:B------:R-:W-:Y:S02]  /*22a0*/  CS2R R106, SRZ ;  /* 0x00000000006a7805 */ /* 0x000fe4000001ff00 */
[----:B------:R-:W-:Y:S02]  /*22b0*/  CS2R R108, SRZ ;  /* 0x00000000006c7805 */ /* 0x000fe4000001ff00 */
[----:B------:R-:W-:Y:S01]  /*22c0*/  CS2R R110, SRZ ;  /* 0x00000000006e7805 */ /* 0x000fe2000001ff00 */
[----:B-1----:R-:W1:Y:S01]  /*22d0*/  MUFU.RCP R7, R7 ;  /* 0x0000000700077308 */ /* 0x002e620000001000 */
[----:B0-----:R-:W-:-:S07]  /*22e0*/  VIADD R8, R12, 0xffffffe ;  /* 0x0ffffffe0c087836 */ /* 0x001fce0000000000 */
[----:B------:R0:W3:Y:S01]  /*22f0*/  F2I.FTZ.U32.TRUNC.NTZ R9, R8 ;  /* 0x0000000800097305 */ /* 0x0000e2000021f000 */
[----:B-1----:R-:W-:-:S07]  /*2300*/  VIADD R10, R7, 0xffffffe ;  /* 0x0ffffffe070a7836 */ /* 0x002fce0000000000 */
[----:B------:R1:W4:Y:S01]  /*2310*/  F2I.FTZ.U32.TRUNC.NTZ R11, R10 ;  /* 0x0000000a000b7305 */ /* 0x000322000021f000 */
[----:B0-----:R-:W-:Y:S02]  /*2320*/  IMAD.MOV.U32 R8, RZ, RZ, RZ ;  /* 0x000000ffff087224 */ /* 0x001fe400078e00ff */
[----:B---3--:R-:W-:Y:S02]  /*2330*/  IMAD.MOV R13, RZ, RZ, -R9 ;  /* 0x000000ffff0d7224 */ /* 0x008fe400078e0a09 */
[----:B-1----:R-:W-:Y:S02]  /*2340*/  IMAD.MOV.U32 R10, RZ, RZ, RZ ;  /* 0x000000ffff0a7224 */ /* 0x002fe400078e00ff */
[----:B------:R-:W-:-:S04]  /*2350*/  IMAD R13, R13, R22, RZ ;  /* 0x000000160d0d7224 */ /* 0x000fc800078e02ff */
[----:B------:R-:W-:-:S04]  /*2360*/  IMAD.HI.U32 R9, R9, R13, R8 ;  /* 0x0000000d09097227 */ /* 0x000fc800078e0008 */
[----:B----4-:R-:W-:Y:S02]  /*2370*/  IMAD.MOV R13, RZ, RZ, -R11 ;  /* 0x000000ffff0d7224 */ /* 0x010fe400078e0a0b */
[----:B------:R-:W-:-:S04]  /*2380*/  IMAD.HI.U32 R7, R9, R15, RZ ;  /* 0x0000000f09077227 */ /* 0x000fc800078e00ff */
[----:B------:R-:W-:-:S04]  /*2390*/  IMAD.HI.U32 R9, R9, R16, RZ ;  /* 0x0000001009097227 */ /* 0x000fc800078e00ff */
[----:B------:R-:W-:Y:S01]  /*23a0*/  IMAD.MOV R17, RZ, RZ, -R9 ;  /* 0x000000ffff117224 */ /* 0x000fe200078e0a09 */
[----:B------:R-:W-:Y:S01]  /*23b0*/  LEA.HI R9, R18, R4, RZ, 0x1b ;  /* 0x0000000412097211 */ /* 0x000fe200078fd8ff */
[----:B------:R-:W-:Y:S02]  /*23c0*/  IMAD.MOV R8, RZ, RZ, -R7 ;  /* 0x000000ffff087224 */ /* 0x000fe400078e0a07 */
[C---:B------:R-:W-:Y:S01]  /*23d0*/  IMAD R16, R22.reuse, R17, R16 ;  /* 0x0000001116107224 */ /* 0x040fe200078e0210 */
[----:B------:R-:W-:Y:S01]  /*23e0*/  IABS R97, R9 ;  /* 0x0000000900617213 */ /* 0x000fe20000000000 */
[C---:B------:R-:W-:Y:S02]  /*23f0*/  IMAD R15, R22.reuse, R8, R15 ;  /* 0x00000008160f7224 */ /* 0x040fe400078e020f */
[----:B------:R-:W-:Y:S01]  /*2400*/  IMAD R13, R13, R0, RZ ;  /* 0x000000000d0d7224 */ /* 0x000fe200078e02ff */
[C---:B------:R-:W-:Y:S01]  /*2410*/  ISETP.GT.U32.AND P2, PT, R22.reuse, R16, PT ;  /* 0x000000101600720c */ /* 0x040fe20003f44070 */
[C---:B------:R-:W-:Y:S01]  /*2420*/  VIADD R8, R9.reuse, 0xfc ;  /* 0x000000fc09087836 */ /* 0x040fe20000000000 */
[----:B------:R-:W-:Y:S01]  /*2430*/  ISETP.GT.U32.AND P1, PT, R22, R15, PT ;  /* 0x0000000f1600720c */ /* 0x000fe20003f24070 */
[----:B------:R-:W-:-:S02]  /*2440*/  VIADD R23, R9, 0xf4 ;  /* 0x000000f409177836 */ /* 0x000fc40000000000 */
[----:B------:R-:W-:Y:S01]  /*2450*/  IMAD.HI.U32 R7, R11, R13, R10 ;  /* 0x0000000d0b077227 */ /* 0x000fe200078e000a */
[----:B------:R-:W-:Y:S02]  /*2460*/  IABS R13, R8 ;  /* 0x00000008000d7213 */ /* 0x000fe40000000000 */
[----:B------:R-:W-:Y:S01]  /*2470*/  IABS R18, R23 ;  /* 0x0000001700127213 */ /* 0x000fe20000000000 */
[----:B------:R-:W-:Y:S01]  /*2480*/  VIADD R24, R9, 0xf0 ;  /* 0x000000f009187836 */ /* 0x000fe20000000000 */
[----:B------:R-:W-:Y:S01]  /*2490*/  ISETP.GE.AND P5, PT, R8, RZ, PT ;  /* 0x000000ff0800720c */ /* 0x000fe20003fa6270 */
[----:B------:R-:W-:-:S03]  /*24a0*/  IMAD.HI.U32 R8, R7, R13, RZ ;  /* 0x0000000d07087227 */ /* 0x000fc600078e00ff */
[----:B------:R-:W-:Y:S01]  /*24b0*/  IABS R20, R24 ;  /* 0x0000001800147213 */ /* 0x000fe20000000000 */
[----:B------:R-:W-:-:S04]  /*24c0*/  IMAD.HI.U32 R11, R7, R18, RZ ;  /* 0x00000012070b7227 */ /* 0x000fc800078e00ff */
[----:B------:R-:W-:Y:S02]  /*24d0*/  @!P2 IMAD.IADD R16, R16, 0x1, -R22 ;  /* 0x000000011010a824 */ /* 0x000fe400078e0a16 */
[----:B------:R-:W-:Y:S02]  /*24e0*/  IMAD.MOV R8, RZ, RZ, -R8 ;  /* 0x000000ffff087224 */ /* 0x000fe400078e0a08 */
[----:B------:R-:W-:Y:S01]  /*24f0*/  VIADD R10, R9, 0xf8 ;  /* 0x000000f8090a7836 */ /* 0x000fe20000000000 */
[----:B------:R-:W-:Y:S01]  /*2500*/  ISETP.GT.U32.AND P4, PT, R22, R16, PT ;  /* 0x000000101600720c */ /* 0x000fe20003f84070 */
[----:B------:R-:W-:Y:S01]  /*2510*/  @!P1 IMAD.IADD R15, R15, 0x1, -R22 ;  /* 0x000000010f0f9824 */ /* 0x000fe200078e0a16 */
[----:B------:R-:W-:Y:S01]  /*2520*/  ISETP.GE.AND P1, PT, R5, RZ, PT ;  /* 0x000000ff0500720c */ /* 0x000fe20003f26270 */
[----:B------:R-:W-:Y:S01]  /*2530*/  IMAD.MOV R19, RZ, RZ, -R11 ;  /* 0x000000ffff137224 */ /* 0x000fe200078e0a0b */
[----:B------:R-:W-:Y:S01]  /*2540*/  IABS R17, R10 ;  /* 0x0000000a00117213 */ /* 0x000fe20000000000 */
[----:B------:R-:W-:Y:S01]  /*2550*/  IMAD R11, R0, R8, R13 ;  /* 0x00000008000b7224 */ /* 0x000fe200078e020d */
[----:B------:R-:W-:Y:S01]  /*2560*/  ISETP.GT.U32.AND P2, PT, R22, R15, PT ;  /* 0x0000000f1600720c */ /* 0x000fe20003f44070 */
[----:B------:R-:W-:Y:S01]  /*2570*/  IMAD.HI.U32 R12, R7, R20, RZ ;  /* 0x00000014070c7227 */ /* 0x000fe200078e00ff */
[----:B------:R-:W-:-:S02]  /*2580*/  ISETP.GE.AND P0, PT, R10, RZ, PT ;  /* 0x000000ff0a00720c */ /* 0x000fc40003f06270 */
[----:B------:R-:W-:Y:S01]  /*2590*/  ISETP.GT.U32.AND P3, PT, R0, R11, PT ;  /* 0x0000000b0000720c */ /* 0x000fe20003f64070 */
[----:B------:R-:W-:-:S04]  /*25a0*/  IMAD.HI.U32 R10, R7, R17, RZ ;  /* 0x00000011070a7227 */ /* 0x000fc800078e00ff */
[----:B------:R-:W-:Y:S02]  /*25b0*/  IMAD.MOV R21, RZ, RZ, -R12 ;  /* 0x000000ffff157224 */ /* 0x000fe400078e0a0c */
[----:B------:R-:W-:Y:S02]  /*25c0*/  IMAD.MOV R10, RZ, RZ, -R10 ;  /* 0x000000ffff0a7224 */ /* 0x000fe400078e0a0a */
[----:B------:R-:W-:Y:S02]  /*25d0*/  IMAD R12, R0, R21, R20 ;  /* 0x00000015000c7224 */ /* 0x000fe400078e0214 */
[----:B------:R-:W-:Y:S01]  /*25e0*/  @!P4 IMAD.IADD R16, R16, 0x1, -R22 ;  /* 0x000000011010c824 */ /* 0x000fe200078e0a16 */
[----:B------:R-:W-:Y:S01]  /*25f0*/  ISETP.NE.AND P4, PT, R2, RZ, PT ;  /* 0x000000ff0200720c */ /* 0x000fe20003f85270 */
[C---:B------:R-:W-:Y:S01]  /*2600*/  IMAD R8, R0.reuse, R10, R17 ;  /* 0x0000000a00087224 */ /* 0x040fe200078e0211 */
[----:B------:R-:W-:Y:S01]  /*2610*/  LOP3.LUT R10, RZ, R2, RZ, 0x33, !PT ;  /* 0x00000002ff0a7212 */ /* 0x000fe200078e33ff */
[----:B------:R-:W-:-:S02]  /*2620*/  IMAD R13, R0, R19, R18 ;  /* 0x00000013000d7224 */ /* 0x000fc400078e0212 */
[----:B------:R-:W-:Y:S01]  /*2630*/  @!P2 IMAD.IADD R15, R15, 0x1, -R22 ;  /* 0x000000010f0fa824 */ /* 0x000fe200078e0a16 */
[C---:B------:R-:W-:Y:S01]  /*2640*/  ISETP.GT.U32.AND P2, PT, R0.reuse, R8, PT ;  /* 0x000000080000720c */ /* 0x040fe20003f44070 */
[----:B------:R-:W-:Y:S01]  /*2650*/  @!P1 IMAD.MOV R16, RZ, RZ, -R16 ;  /* 0x000000ffff109224 */ /* 0x000fe200078e0a10 */
[----:B------:R-:W-:Y:S01]  /*2660*/  ISETP.GT.U32.AND P1, PT, R0, R12, PT ;  /* 0x0000000c0000720c */ /* 0x000fe20003f24070 */
[--C-:B------:R-:W-:Y:S02]  /*2670*/  @!P3 IMAD.IADD R11, R11, 0x1, -R0.reuse ;  /* 0x000000010b0bb824 */ /* 0x100fe400078e0a00 */
[C---:B------:R-:W-:Y:S01]  /*2680*/  VIADD R25, R9.reuse, 0xec ;  /* 0x000000ec09197836 */ /* 0x040fe20000000000 */
[----:B------:R-:W-:Y:S01]  /*2690*/  SEL R223, R10, R16, !P4 ;  /* 0x000000100adf7207 */ /* 0x000fe20006000000 */
[----:B------:R-:W-:Y:S01]  /*26a0*/  @!P6 IMAD.MOV R15, RZ, RZ, -R15 ;  /* 0x000000ffff0fe224 */ /* 0x000fe200078e0a0f */
[C---:B------:R-:W-:Y:S01]  /*26b0*/  ISETP.GT.U32.AND P6, PT, R0.reuse, R13, PT ;  /* 0x0000000d0000720c */ /* 0x040fe20003fc4070 */
[C---:B------:R-:W-:Y:S01]  /*26c0*/  VIADD R18, R9.reuse, 0xe8 ;  /* 0x000000e809127836 */ /* 0x040fe20000000000 */
[----:B------:R-:W-:Y:S01]  /*26d0*/  ISETP.GT.U32.AND P3, PT, R0, R11, PT ;  /* 0x0000000b0000720c */ /* 0x000fe20003f64070 */
[----:B------:R-:W-:Y:S01]  /*26e0*/  VIADD R19, R9, 0xe4 ;  /* 0x000000e409137836 */ /* 0x000fe20000000000 */
[----:B------:R-:W-:Y:S01]  /*26f0*/  IABS R17, R25 ;  /* 0x0000001900117213 */ /* 0x000fe20000000000 */
[--C-:B------:R-:W-:Y:S01]  /*2700*/  @!P2 IMAD.IADD R8, R8, 0x1, -R0.reuse ;  /* 0x000000010808a824 */ /* 0x100fe200078e0a00 */
[----:B------:R-:W-:Y:S01]  /*2710*/  IABS R16, R18 ;  /* 0x0000001200107213 */ /* 0x000fe20000000000 */
[----:B------:R-:W-:Y:S01]  /*2720*/  @!P1 IMAD.IADD R12, R12, 0x1, -R0 ;  /* 0x000000010c0c9824 */ /* 0x000fe200078e0a00 */
[----:B------:R-:W-:Y:S01]  /*2730*/  SEL R224, R10, R15, !P4 ;  /* 0x0000000f0ae07207 */ /* 0x000fe20006000000 */
[----:B------:R-:W-:Y:S01]  /*2740*/  IMAD.HI.U32 R2, R7, R17, RZ ;  /* 0x0000001107027227 */ /* 0x000fe200078e00ff */
[----:B------:R-:W-:-:S02]  /*2750*/  ISETP.GT.U32.AND P2, PT, R0, R8, PT ;  /* 0x000000080000720c */ /* 0x000fc40003f44070 */
[----:B------:R-:W-:Y:S01]  /*2760*/  ISETP.GE.AND P4, PT, R23, RZ, PT ;  /* 0x000000ff1700720c */ /* 0x000fe20003f86270 */
[----:B------:R-:W-:Y:S01]  /*2770*/  IMAD.MOV R2, RZ, RZ, -R2 ;  /* 0x000000ffff027224 */ /* 0x000fe200078e0a02 */
[----:B------:R-:W-:Y:S01]  /*2780*/  ISETP.GE.AND P1, PT, R24, RZ, PT ;  /* 0x000000ff1800720c */ /* 0x000fe20003f26270 */
[--C-:B------:R-:W-:Y:S01]  /*2790*/  @!P6 IMAD.IADD R13, R13, 0x1, -R0.reuse ;  /* 0x000000010d0de824 */ /* 0x100fe200078e0a00 */
[C---:B------:R-:W-:Y:S01]  /*27a0*/  ISETP.GT.U32.AND P6, PT, R0.reuse, R12, PT ;  /* 0x0000000c0000720c */ /* 0x040fe20003fc4070 */
[----:B------:R-:W-:Y:S02]  /*27b0*/  @!P3 IMAD.IADD R11, R11, 0x1, -R0 ;  /* 0x000000010b0bb824 */ /* 0x000fe400078e0a00 */
[----:B------:R-:W-:Y:S01]  /*27c0*/  IMAD.HI.U32 R10, R7, R16, RZ ;  /* 0x00000010070a7227 */ /* 0x000fe200078e00ff */
[----:B------:R-:W-:-:S03]  /*27d0*/  ISETP.GT.U32.AND P3, PT, R0, R13, PT ;  /* 0x0000000d0000720c */ /* 0x000fc60003f64070 */
[C---:B------:R-:W-:Y:S01]  /*27e0*/  IMAD R15, R0.reuse, R2, R17 ;  /* 0x00000002000f7224 */ /* 0x040fe200078e0211 */
[----:B------:R-:W-:Y:S01]  /*27f0*/  IABS R17, R19 ;  /* 0x0000001300117213 */ /* 0x000fe20000000000 */
[----:B------:R-:W-:Y:S02]  /*2800*/  IMAD.MOV.U32 R2, RZ, RZ, R11 ;  /* 0x000000ffff027224 */ /* 0x000fe400078e000b */
[----:B------:R-:W-:Y:S02]  /*2810*/  IMAD.MOV R11, RZ, RZ, -R10 ;  /* 0x000000ffff0b7224 */ /* 0x000fe400078e0a0a */
[----:B------:R-:W-:Y:S01]  /*2820*/  @!P5 IMAD.MOV R2, RZ, RZ, -R2 ;  /* 0x000000ffff02d224 */ /* 0x000fe200078e0a02 */
[C---:B------:R-:W-:Y:S01]  /*2830*/  ISETP.GT.U32.AND P5, PT, R0.reuse, R15, PT ;  /* 0x0000000f0000720c */ /* 0x040fe20003fa4070 */
[----:B------:R-:W-:Y:S02]  /*2840*/  IMAD R10, R0, R11, R16 ;  /* 0x0000000b000a7224 */ /* 0x000fe400078e0210 */
[----:B------:R-:W-:-:S02]  /*2850*/  @!P6 IMAD.IADD R12, R12, 0x1, -R0 ;  /* 0x000000010c0ce824 */ /* 0x000fc400078e0a00 */
[----:B------:R-:W-:Y:S01]  /*2860*/  @!P2 IMAD.IADD R8, R8, 0x1, -R0 ;  /* 0x000000010808a824 */ /* 0x000fe200078e0a00 */
[----:B------:R-:W-:Y:S01]  /*2870*/  ISETP.GT.U32.AND P6, PT, R0, R10, PT ;  /* 0x0000000a0000720c */ /* 0x000fe20003fc4070 */
[----:B------:R-:W-:Y:S01]  /*2880*/  IMAD.HI.U32 R11, R7, R17, RZ ;  /* 0x00000011070b7227 */ /* 0x000fe200078e00ff */
[----:B------:R-:W-:-:S03]  /*2890*/  ISETP.GE.AND P2, PT, R25, RZ, PT ;  /* 0x000000ff1900720c */ /* 0x000fc60003f46270 */
[----:B------:R-:W-:Y:S02]  /*28a0*/  VIADD R25, R9, 0xe0 ;  /* 0x000000e009197836 */ /* 0x000fe40000000000 */
[--C-:B------:R-:W-:Y:S01]  /*28b0*/  @!P3 IMAD.IADD R13, R13, 0x1, -R0.reuse ;  /* 0x000000010d0db824 */ /* 0x100fe200078e0a00 */
[----:B------:R-:W-:Y:S01]  /*28c0*/  ISETP.GE.AND P3, PT, R18, RZ, PT ;  /* 0x000000ff1200720c */ /* 0x000fe20003f66270 */
[----:B------:R-:W-:Y:S01]  /*28d0*/  @!P5 IMAD.IADD R15, R15, 0x1, -R0 ;  /* 0x000000010f0fd824 */ /* 0x000fe200078e0a00 */
[----:B------:R-:W-:Y:S01]  /*28e0*/  IABS R18, R25 ;  /* 0x0000001900127213 */ /* 0x000fe20000000000 */
[----:B------:R-:W-:Y:S01]  /*28f0*/  IMAD.MOV R11, RZ, RZ, -R11 ;  /* 0x000000ffff0b7224 */ /* 0x000fe200078e0a0b */
[----:B------:R-:W-:Y:S01]  /*2900*/  ISETP.GE.AND P5, PT, R19, RZ, PT ;  /* 0x000000ff1300720c */ /* 0x000fe20003fa6270 */
[----:B------:R-:W-:Y:S01]  /*2910*/  @!P0 IMAD.MOV R8, RZ, RZ, -R8 ;  /* 0x000000ffff088224 */ /* 0x000fe200078e0a08 */
[----:B------:R-:W-:Y:S01]  /*2920*/  ISETP.GT.U32.AND P0, PT, R0, R15, PT ;  /* 0x0000000f0000720c */ /* 0x000fe20003f04070 */
[----:B------:R-:W-:-:S02]  /*2930*/  @!P6 IMAD.IADD R10, R10, 0x1, -R0 ;  /* 0x000000010a0ae824 */ /* 0x000fc400078e0a00 */
[C---:B------:R-:W-:Y:S02]  /*2940*/  IMAD R16, R0.reuse, R11, R17 ;  /* 0x0000000b00107224 */ /* 0x040fe400078e0211 */
[----:B------:R-:W-:Y:S01]  /*2950*/  IMAD.MOV.U32 R17, RZ, RZ, R18 ;  /* 0x000000ffff117224 */ /* 0x000fe200078e0012 */
[----:B------:R-:W-:Y:S01]  /*2960*/  ISETP.GT.U32.AND P6, PT, R0, R10, PT ;  /* 0x0000000a0000720c */ /* 0x000fe20003fc4070 */
[----:B------:R-:W-:Y:S02]  /*2970*/  VIADD R26, R9, 0xdc ;  /* 0x000000dc091a7836 */ /* 0x000fe40000000000 */
[----:B------:R-:W-:-:S03]  /*2980*/  IMAD.HI.U32 R11, R7, R17, RZ ;  /* 0x00000011070b7227 */ /* 0x000fc600078e00ff */
[----:B------:R-:W-:Y:S01]  /*2990*/  IABS R20, R26 ;  /* 0x0000001a00147213 */ /* 0x000fe20000000000 */
[----:B------:R-:W-:Y:S02]  /*29a0*/  IMAD.MOV R11, RZ, RZ, -R11 ;  /* 0x000000ffff0b7224 */ /* 0x000fe400078e0a0b */
[--C-:B------:R-:W-:Y:S01]  /*29b0*/  @!P0 IMAD.IADD R15, R15, 0x1, -R0.reuse ;  /* 0x000000010f0f8824 */ /* 0x100fe200078e0a00 */
[C---:B------:R-:W-:Y:S01]  /*29c0*/  ISETP.GT.U32.AND P0, PT, R0.reuse, R16, PT ;  /* 0x000000100000720c */ /* 0x040fe20003f04070 */
[----:B------:R-:W-:Y:S02]  /*29d0*/  IMAD R17, R0, R11, R17 ;  /* 0x0000000b00117224 */ /* 0x000fe400078e0211 */
[----:B------:R-:W-:Y:S02]  /*29e0*/  @!P6 IMAD.IADD R10, R10, 0x1, -R0 ;  /* 0x000000010a0ae824 */ /* 0x000fe400078e0a00 */
[C---:B------:R-:W-:Y:S01]  /*29f0*/  VIADD R27, R9.reuse, 0xd8 ;  /* 0x000000d8091b7836 */ /* 0x040fe20000000000 */
[----:B------:R-:W-:Y:S01]  /*2a00*/  ISETP.GT.U32.AND P6, PT, R0, R17, PT ;  /* 0x000000110000720c */ /* 0x000fe20003fc4070 */
[----:B------:R-:W-:-:S02]  /*2a10*/  VIADD R28, R9, 0xd4 ;  /* 0x000000d4091c7836 */ /* 0x000fc40000000000 */
[----:B------:R-:W-:Y:S01]  /*2a20*/  IMAD.HI.U32 R11, R7, R20, RZ ;  /* 0x00000014070b7227 */ /* 0x000fe200078e00ff */
[----:B------:R-:W-:Y:S02]  /*2a30*/  IABS R21, R27 ;  /* 0x0000001b00157213 */ /* 0x000fe40000000000 */
[----:B------:R-:W-:Y:S01]  /*2a40*/  IABS R23, R28 ;  /* 0x0000001c00177213 */ /* 0x000fe20000000000 */
[----:B------:R-:W-:Y:S01]  /*2a50*/  @!P0 IMAD.IADD R16, R16, 0x1, -R0 ;  /* 0x0000000110108824 */ /* 0x000fe200078e0a00 */
[----:B------:R-:W-:Y:S01]  /*2a60*/  ISETP.GE.AND P0, PT, R25, RZ, PT ;  /* 0x000000ff1900720c */ /* 0x000fe20003f06270 */
[----:B------:R-:W-:-:S04]  /*2a70*/  IMAD.HI.U32 R18, R7, R21, RZ ;  /* 0x0000001507127227 */ /* 0x000fc800078e00ff */
[----:B------:R-:W-:Y:S01]  /*2a80*/  @!P6 IMAD.IADD R17, R17, 0x1, -R0 ;  /* 0x000000011111e824 */ /* 0x000fe200078e0a00 */
[----:B------:R-:W-:Y:S01]  /*2a90*/  ISETP.GT.U32.AND P6, PT, R0, R16, PT ;  /* 0x000000100000720c */ /* 0x000fe20003fc4070 */
[----:B------:R-:W-:-:S04]  /*2aa0*/  IMAD.HI.U32 R19, R7, R23, RZ ;  /* 0x0000001707137227 */ /* 0x000fc800078e00ff */
[----:B------:R-:W-:Y:S02]  /*2ab0*/  IMAD.MOV R11, RZ, RZ, -R11 ;  /* 0x000000ffff0b7224 */ /* 0x000fe400078e0a0b */
[----:B------:R-:W-:Y:S02]  /*2ac0*/  IMAD.MOV R22, RZ, RZ, -R18 ;  /* 0x000000ffff167224 */ /* 0x000fe400078e0a12 */
[----:B------:R-:W-:Y:S02]  /*2ad0*/  IMAD.MOV R24, RZ, RZ, -R19 ;  /* 0x000000ffff187224 */ /* 0x000fe400078e0a13 */
[C---:B------:R-:W-:Y:S02]  /*2ae0*/  IMAD R18, R0.reuse, R11, R20 ;  /* 0x0000000b00127224 */ /* 0x040fe400078e0214 */
[----:B------:R-:W-:Y:S02]  /*2af0*/  VIADD R29, R9, 0xd0 ;  /* 0x000000d0091d7836 */ /* 0x000fe40000000000 */
[----:B------:R-:W-:-:S02]  /*2b00*/  IMAD R19, R0, R22, R21 ;  /* 0x0000001600137224 */ /* 0x000fc400078e0215 */
[----:B------:R-:W-:Y:S01]  /*2b10*/  IMAD.MOV.U32 R11, RZ, RZ, R15 ;  /* 0x000000ffff0b7224 */ /* 0x000fe200078e000f */
[----:B------:R-:W-:Y:S01]  /*2b20*/  IABS R20, R29 ;  /* 0x0000001d00147213 */ /* 0x000fe20000000000 */
[C---:B------:R-:W-:Y:S02]  /*2b30*/  IMAD R21, R0.reuse, R24, R23 ;  /* 0x0000001800157224 */ /* 0x040fe400078e0217 */
[----:B------:R-:W-:Y:S01]  /*2b40*/  @!P4 IMAD.MOV R13, RZ, RZ, -R13 ;  /* 0x000000ffff0dc224 */ /* 0x000fe200078e0a0d */
[C---:B------:R-:W-:Y:S01]  /*2b50*/  ISETP.GT.U32.AND P4, PT, R0.reuse, R17, PT ;  /* 0x000000110000720c */ /* 0x040fe20003f84070 */
[----:B------:R-:W-:Y:S01]  /*2b60*/  @!P2 IMAD.MOV R11, RZ, RZ, -R11 ;  /* 0x000000ffff0ba224 */ /* 0x000fe200078e0a0b */
[C---:B------:R-:W-:Y:S01]  /*2b70*/  ISETP.GT.U32.AND P2, PT, R0.reuse, R19, PT ;  /* 0x000000130000720c */ /* 0x040fe20003f44070 */
[----:B------:R-:W-:Y:S01]  /*2b80*/  @!P1 IMAD.MOV R12, RZ, RZ, -R12 ;  /* 0x000000ffff0c9224 */ /* 0x000fe200078e0a0c */
[----:B------:R-:W-:Y:S01]  /*2b90*/  ISETP.GT.U32.AND P1, PT, R0, R18, PT ;  /* 0x000000120000720c */ /* 0x000fe20003f24070 */
[----:B------:R-:W-:Y:S01]  /*2ba0*/  @!P6 IMAD.IADD R16, R16, 0x1, -R0 ;  /* 0x000000011010e824 */ /* 0x000fe200078e0a00 */
[----:B------:R-:W-:Y:S01]  /*2bb0*/  ISETP.GT.U32.AND P6, PT, R0, R21, PT ;  /* 0x000000150000720c */ /* 0x000fe20003fc4070 */
[----:B------:R-:W-:-:S04]  /*2bc0*/  IMAD.HI.U32 R15, R7, R20, RZ ;  /* 0x00000014070f7227 */ /* 0x000fc800078e00ff */
[----:B------:R-:W-:Y:S02]  /*2bd0*/  IMAD.MOV R15, RZ, RZ, -R15 ;  /* 0x000000ffff0f7224 */ /* 0x000fe400078e0a0f */
[----:B------:R-:W-:Y:S02]  /*2be0*/  VIADD R25, R9, 0xcc ;  /* 0x000000cc09197836 */ /* 0x000fe40000000000 */
[----:B------:R-:W-:Y:S01]  /*2bf0*/  @!P4 IMAD.IADD R17, R17, 0x1, -R0 ;  /* 0x000000011111c824 */ /* 0x000fe200078e0a00 */
[----:B------:R-:W-:Y:S01]  /*2c00*/  ISETP.GE.AND P4, PT, R27, RZ, PT ;  /* 0x000000ff1b00720c */ /* 0x000fe20003f86270 */
[----:B------:R-:W-:Y:S01]  /*2c10*/  IMAD R20, R0, R15, R20 ;  /* 0x0000000f00147224 */ /* 0x000fe200078e0214 */
[----:B------:R-:W-:Y:S01]  /*2c20*/  IABS R23, R25 ;  /* 0x0000001900177213 */ /* 0x000fe20000000000 */
[--C-:B------:R-:W-:Y:S02]  /*2c30*/  @!P2 IMAD.IADD R19, R19, 0x1, -R0.reuse ;  /* 0x000000011313a824 */ /* 0x100fe400078e0a00 */
[--C-:B------:R-:W-:Y:S01]  /*2c40*/  @!P1 IMAD.IADD R18, R18, 0x1, -R0.reuse ;  /* 0x0000000112129824 */ /* 0x100fe200078e0a00 */
[----:B------:R-:W-:Y:S01]  /*2c50*/  ISETP.GE.AND P1, PT, R28, RZ, PT ;  /* 0x000000ff1c00720c */ /* 0x000fe20003f26270 */
[----:B------:R-:W-:-:S02]  /*2c60*/  @!P6 IMAD.IADD R21, R21, 0x1, -R0 ;  /* 0x000000011515e824 */ /* 0x000fc400078e0a00 */
[----:B------:R-:W-:Y:S01]  /*2c70*/  IMAD.MOV.U32 R15, RZ, RZ, R17 ;  /* 0x000000ffff0f7224 */ /* 0x000fe200078e0011 */
[----:B------:R-:W-:Y:S01]  /*2c80*/  ISETP.GT.U32.AND P2, PT, R0, R18, PT ;  /* 0x000000120000720c */ /* 0x000fe20003f44070 */
[----:B------:R-:W-:Y:S01]  /*2c90*/  @!P3 IMAD.MOV R10, RZ, RZ, -R10 ;  /* 0x000000ffff0ab224 */ /* 0x000fe200078e0a0a */
[----:B------:R-:W-:Y:S01]  /*2ca0*/  ISETP.GE.AND P3, PT, R26, RZ, PT ;  /* 0x000000ff1a00720c */ /* 0x000fe20003f66270 */
[----:B------:R-:W-:Y:S01]  /*2cb0*/  @!P5 IMAD.MOV R16, RZ, RZ, -R16 ;  /* 0x000000ffff10d224 */ /* 0x000fe200078e0a10 */
[C---:B------:R-:W-:Y:S01]  /*2cc0*/  ISETP.GT.U32.AND P5, PT, R0.reuse, R19, PT ;  /* 0x000000130000720c */ /* 0x040fe20003fa4070 */
[----:B------:R-:W-:Y:S01]  /*2cd0*/  @!P0 IMAD.MOV R15, RZ, RZ, -R15 ;  /* 0x000000ffff0f8224 */ /* 0x000fe200078e0a0f */
[C---:B------:R-:W-:Y:S01]  /*2ce0*/  ISETP.GT.U32.AND P6, PT, R0.reuse, R21, PT ;  /* 0x000000150000720c */ /* 0x040fe20003fc4070 */
[----:B------:R-:W-:Y:S01]  /*2cf0*/  VIADD R26, R9, 0xc8 ;  /* 0x000000c8091a7836 */ /* 0x000fe20000000000 */
[----:B------:R-:W-:Y:S01]  /*2d00*/  ISETP.GT.U32.AND P0, PT, R0, R20, PT ;  /* 0x000000140000720c */ /* 0x000fe20003f04070 */
[----:B------:R-:W-:-:S03]  /*2d10*/  IMAD.HI.U32 R22, R7, R23, RZ ;  /* 0x0000001707167227 */ /* 0x000fc600078e00ff */
[----:B------:R-:W-:Y:S01]  /*2d20*/  IABS R24, R26 ;  /* 0x0000001a00187213 */ /* 0x000fe20000000000 */
[----:B------:R-:W-:Y:S02]  /*2d30*/  IMAD.MOV R22, RZ, RZ, -R22 ;  /* 0x000000ffff167224 */ /* 0x000fe400078e0a16 */
[----:B------:R-:W-:Y:S02]  /*2d40*/  VIADD R28, R9, 0xc4 ;  /* 0x000000c4091c7836 */ /* 0x000fe40000000000 */
[----:B------:R-:W-:Y:S02]  /*2d50*/  IMAD R23, R0, R22, R23 ;  /* 0x0000001600177224 */ /* 0x000fe400078e0217 */
[----:B------:R-:W-:-:S04]  /*2d60*/  IMAD.HI.U32 R17, R7, R24, RZ ;  /* 0x0000001807117227 */ /* 0x000fc800078e00ff */
[--C-:B------:R-:W-:Y:S01]  /*2d70*/  @!P5 IMAD.IADD R19, R19, 0x1, -R0.reuse ;  /* 0x000000011313d824 */ /* 0x100fe200078e0a00 */
[----:B------:R-:W-:Y:S01]  /*2d80*/  ISETP.GE.AND P5, PT, R25, RZ, PT ;  /* 0x000000ff1900720c */ /* 0x000fe20003fa6270 */
[--C-:B------:R-:W-:Y:S01]  /*2d90*/  @!P2 IMAD.IADD R18, R18, 0x1, -R0.reuse ;  /* 0x000000011212a824 */ /* 0x100fe200078e0a00 */
[----:B------:R-:W-:Y:S01]  /*2da0*/  IABS R25, R28 ;  /* 0x0000001c00197213 */ /* 0x000fe20000000000 */
[--C-:B------:R-:W-:Y:S01]  /*2db0*/  @!P6 IMAD.IADD R21, R21, 0x1, -R0.reuse ;  /* 0x000000011515e824 */ /* 0x100fe200078e0a00 */
[----:B------:R-:W-:Y:S01]  /*2dc0*/  ISETP.GT.U32.AND P6, PT, R0, R23, PT ;  /* 0x000000170000720c */ /* 0x000fe20003fc4070 */
[----:B------:R-:W-:Y:S01]  /*2dd0*/  @!P0 IMAD.IADD R20, R20, 0x1, -R0 ;  /* 0x0000000114148824 */ /* 0x000fe200078e0a00 */
[----:B------:R-:W-:Y:S01]  /*2de0*/  ISETP.GE.AND P2, PT, R29, RZ, PT ;  /* 0x000000ff1d00720c */ /* 0x000fe20003f46270 */
[----:B------:R-:W-:Y:S01]  /*2df0*/  IMAD.MOV R17, RZ, RZ, -R17 ;  /* 0x000000ffff117224 */ /* 0x000fe200078e0a11 */
[----:B------:R-:W-:Y:S01]  /*2e00*/  ISETP.GE.AND P0, PT, R26, RZ, PT ;  /* 0x000000ff1a00720c */ /* 0x000fe20003f06270 */
[----:B------:R-:W-:Y:S01]  /*2e10*/  @!P3 IMAD.MOV R18, RZ, RZ, -R18 ;  /* 0x000000ffff12b224 */ /* 0x000fe200078e0a12 */
[C---:B------:R-:W-:Y:S01]  /*2e20*/  ISETP.GT.U32.AND P3, PT, R0.reuse, R20, PT ;  /* 0x000000140000720c */ /* 0x040fe20003f64070 */
[----:B------:R-:W-:-:S02]  /*2e30*/  IMAD R22, R0, R17, R24 ;  /* 0x0000001100167224 */ /* 0x000fc400078e0218 */
[----:B------:R-:W-:-:S04]  /*2e40*/  IMAD.HI.U32 R24, R7, R25, RZ ;  /* 0x0000001907187227 */ /* 0x000fc800078e00ff */
[----:B------:R-:W-:Y:S02]  /*2e50*/  IMAD.MOV R24, RZ, RZ, -R24 ;  /* 0x000000ffff187224 */ /* 0x000fe400078e0a18 */
[--C-:B------:R-:W-:Y:S01]  /*2e60*/  @!P6 IMAD.IADD R23, R23, 0x1, -R0.reuse ;  /* 0x000000011717e824 */ /* 0x100fe200078e0a00 */
[C---:B------:R-:W-:Y:S01]  /*2e70*/  ISETP.GT.U32.AND P6, PT, R0.reuse, R22, PT ;  /* 0x000000160000720c */ /* 0x040fe20003fc4070 */
[----:B------:R-:W-:Y:S02]  /*2e80*/  IMAD R25, R0, R24, R25 ;  /* 0x0000001800197224 */ /* 0x000fe400078e0219 */
[----:B------:R-:W-:Y:S02]  /*2e90*/  IMAD.MOV.U32 R17, RZ, RZ, R19 ;  /* 0x000000ffff117224 */ /* 0x000fe400078e0013 */
[----:B------:R-:W-:Y:S01]  /*2ea0*/  @!P3 IMAD.IADD R20, R20, 0x1, -R0 ;  /* 0x000000011414b824 */ /* 0x000fe200078e0a00 */
[----:B------:R-:W-:Y:S01]  /*2eb0*/  ISETP.GT.U32.AND P3, PT, R0, R25, PT ;  /* 0x000000190000720c */ /* 0x000fe20003f64070 */
[----:B------:R-:W-:-:S02]  /*2ec0*/  VIADD R29, R9, 0xc0 ;  /* 0x000000c0091d7836 */ /* 0x000fc40000000000 */
[----:B------:R-:W-:Y:S01]  /*2ed0*/  @!P4 IMAD.MOV R17, RZ, RZ, -R17 ;  /* 0x000000ffff11c224 */ /* 0x000fe200078e0a11 */
[----:B------:R-:W-:Y:S01]  /*2ee0*/  ISETP.GT.U32.AND P4, PT, R0, R23, PT ;  /* 0x000000170000720c */ /* 0x000fe20003f84070 */
[----:B------:R-:W-:Y:S01]  /*2ef0*/  VIADD R30, R9, 0xbc ;  /* 0x000000bc091e7836 */ /* 0x000fe20000000000 */
[----:B------:R-:W-:Y:S01]  /*2f00*/  IABS R26, R29 ;  /* 0x0000001d001a7213 */ /* 0x000fe20000000000 */
[----:B------:R-:W-:Y:S02]  /*2f10*/  @!P6 IMAD.IADD R22, R22, 0x1, -R0 ;  /* 0x000000011616e824 */ /* 0x000fe400078e0a00 */
[----:B------:R-:W-:Y:S01]  /*2f20*/  IMAD.MOV.U32 R19, RZ, RZ, R21 ;  /* 0x000000ffff137224 */ /* 0x000fe200078e0015 */
[----:B------:R-:W-:Y:S01]  /*2f30*/  IABS R27, R30 ;  /* 0x0000001e001b7213 */ /* 0x000fe20000000000 */
[----:B------:R-:W-:Y:S01]  /*2f40*/  IMAD.HI.U32 R21, R7, R26, RZ ;  /* 0x0000001a07157227 */ /* 0x000fe200078e00ff */
[----:B------:R-:W-:-:S03]  /*2f50*/  ISETP.GE.AND P6, PT, R30, RZ, PT ;  /* 0x000000ff1e00720c */ /* 0x000fc60003fc6270 */
[----:B------:R-:W-:Y:S01]  /*2f60*/  @!P3 IMAD.IADD R25, R25, 0x1, -R0 ;  /* 0x000000011919b824 */ /* 0x000fe200078e0a00 */
[----:B------:R-:W-:Y:S01]  /*2f70*/  ISETP.GT.U32.AND P3, PT, R0, R22, PT ;  /* 0x000000160000720c */ /* 0x000fe20003f64070 */
[----:B------:R-:W-:-:S04]  /*2f80*/  IMAD.HI.U32 R24, R7, R27, RZ ;  /* 0x0000001b07187227 */ /* 0x000fc800078e00ff */
[----:B------:R-:W-:Y:S02]  /*2f90*/  IMAD.MOV R21, RZ, RZ, -R21 ;  /* 0x000000ffff157224 */ /* 0x000fe400078e0a15 */
[----:B------:R-:W-:Y:S01]  /*2fa0*/  @!P1 IMAD.MOV R19, RZ, RZ, -R19 ;  /* 0x000000ffff139224 */ /* 0x000fe200078e0a13 */
[----:B------:R-:W-:Y:S01]  /*2fb0*/  ISETP.GE.AND P1, PT, R28, RZ, PT ;  /* 0x000000ff1c00720c */ /* 0x000fe20003f26270 */
[----:B------:R-:W-:Y:S01]  /*2fc0*/  @!P4 IMAD.IADD R23, R23, 0x1, -R0 ;  /* 0x000000011717c824 */ /* 0x000fe200078e0a00 */
[----:B------:R-:W-:Y:S01]  /*2fd0*/  ISETP.GE.AND P4, PT, R29, RZ, PT ;  /* 0x000000ff1d00720c */ /* 0x000fe20003f86270 */
[----:B------:R-:W-:Y:S02]  /*2fe0*/  IMAD.MOV R28, RZ, RZ, -R24 ;  /* 0x000000ffff1c7224 */ /* 0x000fe400078e0a18 */
[----:B------:R-:W-:Y:S02]  /*2ff0*/  IMAD R24, R0, R21, R26 ;  /* 0x0000001500187224 */ /* 0x000fe400078e021a */
[----:B------:R-:W-:-:S02]  /*3000*/  IMAD.MOV.U32 R21, RZ, RZ, R23 ;  /* 0x000000ffff157224 */ /* 0x000fc400078e0017 */
[C---:B------:R-:W-:Y:S02]  /*3010*/  IMAD R27, R0.reuse, R28, R27 ;  /* 0x0000001c001b7224 */ /* 0x040fe400078e021b */
[----:B------:R-:W-:Y:S01]  /*3020*/  @!P5 IMAD.MOV R21, RZ, RZ, -R21 ;  /* 0x000000ffff15d224 */ /* 0x000fe200078e0a15 */
[----:B------:R-:W-:Y:S01]  /*3030*/  ISETP.GT.U32.AND P5, PT, R0, R24, PT ;  /* 0x000000180000720c */ /* 0x000fe20003fa4070 */
[----:B------:R-:W-:Y:S01]  /*3040*/  @!P3 IMAD.IADD R22, R22, 0x1, -R0 ;  /* 0x000000011616b824 */ /* 0x000fe200078e0a00 */
[C---:B------:R-:W-:Y:S01]  /*3050*/  ISETP.GT.U32.AND P3, PT, R0.reuse, R27, PT ;  /* 0x0000001b0000720c */ /* 0x040fe20003f64070 */
[C---:B------:R-:W-:Y:S02]  /*3060*/  VIADD R29, R9.reuse, 0xb8 ;  /* 0x000000b8091d7836 */ /* 0x040fe40000000000 */
[----:B------:R-:W-:Y:S01]  /*3070*/  @!P2 IMAD.MOV R20, RZ, RZ, -R20 ;  /* 0x000000ffff14a224 */ /* 0x000fe200078e0a14 */
[----:B------:R-:W-:Y:S01]  /*3080*/  ISETP.GT.U32.AND P2, PT, R0, R25, PT ;  /* 0x000000190000720c */ /* 0x000fe20003f44070 */
[C---:B------:R-:W-:Y:S01]  /*3090*/  VIADD R34, R9.reuse, 0xb4 ;  /* 0x000000b409227836 */ /* 0x040fe20000000000 */
[----:B------:R-:W-:Y:S01]  /*30a0*/  IABS R26, R29 ;  /* 0x0000001d001a7213 */ /* 0x000fe20000000000 */
[----:B------:R-:W-:-:S02]  /*30b0*/  VIADD R35, R9, 0xb0 ;  /* 0x000000b009237836 */ /* 0x000fc40000000000 */
[----:B------:R-:W-:Y:S01]  /*30c0*/  @!P0 IMAD.MOV R22, RZ, RZ, -R22 ;  /* 0x000000ffff168224 */ /* 0x000fe200078e0a16 */
[----:B------:R-:W-:Y:S01]  /*30d0*/  IABS R31, R34 ;  /* 0x00000022001f7213 */ /* 0x000fe20000000000 */
[--C-:B------:R-:W-:Y:S01]  /*30e0*/  @!P5 IMAD.IADD R24, R24, 0x1, -R0.reuse ;  /* 0x000000011818d824 */ /* 0x100fe200078e0a00 */
[----:B------:R-:W-:Y:S01]  /*30f0*/  IABS R32, R35 ;  /* 0x0000002300207213 */ /* 0x000fe20000000000 */
[----:B------:R-:W-:Y:S02]  /*3100*/  @!P3 IMAD.IADD R27, R27, 0x1, -R0 ;  /* 0x000000011b1bb824 */ /* 0x000fe400078e0a00 */
[----:B------:R-:W-:Y:S01]  /*3110*/  IMAD.HI.U32 R23, R7, R26, RZ ;  /* 0x0000001a07177227 */ /* 0x000fe200078e00ff */
[C---:B------:R-:W-:Y:S02]  /*3120*/  ISETP.GT.U32.AND P0, PT, R0.reuse, R24, PT ;  /* 0x000000180000720c */ /* 0x040fe40003f04070 */
[----:B------:R-:W-:Y:S01]  /*3130*/  ISETP.GT.U32.AND P3, PT, R0, R27, PT ;  /* 0x0000001b0000720c */ /* 0x000fe20003f64070 */
[----:B------:R-:W-:-:S02]  /*3140*/  VIADD R36, R9, 0xac ;  /* 0x000000ac09247836 */ /* 0x000fc40000000000 */
[----:B------:R-:W-:-:S03]  /*3150*/  IMAD.HI.U32 R28, R7, R31, RZ ;  /* 0x0000001f071c7227 */ /* 0x000fc600078e00ff */
[----:B------:R-:W-:Y:S01]  /*3160*/  IABS R33, R36 ;  /* 0x0000002400217213 */ /* 0x000fe20000000000 */
[----:B------:R-:W-:Y:S02]  /*3170*/  IMAD.MOV R23, RZ, RZ, -R23 ;  /* 0x000000ffff177224 */ /* 0x000fe400078e0a17 */
[----:B------:R-:W-:Y:S01]  /*3180*/  @!P2 IMAD.IADD R25, R25, 0x1, -R0 ;  /* 0x000000011919a824 */ /* 0x000fe200078e0a00 */
[----:B------:R-:W-:Y:S01]  /*3190*/  ISETP.GE.AND P2, PT, R29, RZ, PT ;  /* 0x000000ff1d00720c */ /* 0x000fe20003f46270 */
[----:B------:R-:W-:-:S04]  /*31a0*/  IMAD.HI.U32 R29, R7, R32, RZ ;  /* 0x00000020071d7227 */ /* 0x000fc800078e00ff */
[----:B------:R-:W-:Y:S02]  /*31b0*/  IMAD.MOV R28, RZ, RZ, -R28 ;  /* 0x000000ffff1c7224 */ /* 0x000fe400078e0a1c */
[C---:B------:R-:W-:Y:S02]  /*31c0*/  IMAD R26, R0.reuse, R23, R26 ;  /* 0x00000017001a7224 */ /* 0x040fe400078e021a */
[----:B------:R-:W-:Y:S02]  /*31d0*/  IMAD.MOV.U32 R23, RZ, RZ, R25 ;  /* 0x000000ffff177224 */ /* 0x000fe400078e0019 */
[----:B------:R-:W-:Y:S01]  /*31e0*/  IMAD.MOV R25, RZ, RZ, -R29 ;  /* 0x000000ffff197224 */ /* 0x000fe200078e0a1d */
[C---:B------:R-:W-:Y:S01]  /*31f0*/  ISETP.GT.U32.AND P5, PT, R0.reuse, R26, PT ;  /* 0x0000001a0000720c */ /* 0x040fe20003fa4070 */
[----:B------:R-:W-:Y:S02]  /*3200*/  IMAD R29, R0, R28, R31 ;  /* 0x0000001c001d7224 */ /* 0x000fe400078e021f */
[----:B------:R-:W-:-:S04]  /*3210*/  IMAD.HI.U32 R30, R7, R33, RZ ;  /* 0x00000021071e7227 */ /* 0x000fc800078e00ff */
[----:B------:R-:W-:Y:S01]  /*3220*/  @!P0 IMAD.IADD R24, R24, 0x1, -R0 ;  /* 0x0000000118188824 */ /* 0x000fe200078e0a00 */
[C---:B------:R-:W-:Y:S01]  /*3230*/  ISETP.GT.U32.AND P0, PT, R0.reuse, R29, PT ;  /* 0x0000001d0000720c */ /* 0x040fe20003f04070 */
[----:B------:R-:W-:Y:S02]  /*3240*/  IMAD.MOV R30, RZ, RZ, -R30 ;  /* 0x000000ffff1e7224 */ /* 0x000fe400078e0a1e */
[----:B------:R-:W-:Y:S02]  /*3250*/  @!P3 IMAD.IADD R27, R27, 0x1, -R0 ;  /* 0x000000011b1bb824 */ /* 0x000fe400078e0a00 */
[C---:B------:R-:W-:Y:S02]  /*3260*/  IMAD R28, R0.reuse, R25, R32 ;  /* 0x00000019001c7224 */ /* 0x040fe400078e0220 */
[C---:B------:R-:W-:Y:S02]  /*3270*/  IMAD R31, R0.reuse, R30, R33 ;  /* 0x0000001e001f7224 */ /* 0x040fe400078e0221 */
[----:B------:R-:W-:Y:S01]  /*3280*/  IMAD.MOV.U32 R25, RZ, RZ, R27 ;  /* 0x000000ffff197224 */ /* 0x000fe200078e001b */
[----:B------:R-:W-:Y:S01]  /*3290*/  ISETP.GT.U32.AND P3, PT, R0, R28, PT ;  /* 0x0000001c0000720c */ /* 0x000fe20003f64070 */
[----:B------:R-:W-:-:S02]  /*32a0*/  VIADD R32, R9, 0xa8 ;  /* 0x000000a809207836 */ /* 0x000fc40000000000 */
[----:B------:R-:W-:Y:S01]  /*32b0*/  @!P6 IMAD.MOV R25, RZ, RZ, -R25 ;  /* 0x000000ffff19e224 */ /* 0x000fe200078e0a19 */
[----:B------:R-:W-:Y:S01]  /*32c0*/  ISETP.GT.U32.AND P6, PT, R0, R31, PT ;  /* 0x0000001f0000720c */ /* 0x000fe20003fc4070 */
[--C-:B------:R-:W-:Y:S01]  /*32d0*/  @!P5 IMAD.IADD R26, R26, 0x1, -R0.reuse ;  /* 0x000000011a1ad824 */ /* 0x100fe200078e0a00 */
[----:B------:R-:W-:Y:S01]  /*32e0*/  IABS R30, R32 ;  /* 0x00000020001e7213 */ /* 0x000fe20000000000 */
[----:B------:R-:W-:Y:S02]  /*32f0*/  @!P0 IMAD.IADD R29, R29, 0x1, -R0 ;  /* 0x000000011d1d8824 */ /* 0x000fe400078e0a00 */
[----:B------:R-:W-:Y:S01]  /*3300*/  @!P4 IMAD.MOV R24, RZ, RZ, -R24 ;  /* 0x000000ffff18c224 */ /* 0x000fe200078e0a18 */
[C---:B------:R-:W-:Y:S01]  /*3310*/  ISETP.GT.U32.AND P5, PT, R0.reuse, R26, PT ;  /* 0x0000001a0000720c */ /* 0x040fe20003fa4070 */
[----:B------:R-:W-:Y:S01]  /*3320*/  IMAD.HI.U32 R27, R7, R30, RZ ;  /* 0x0000001e071b7227 */ /* 0x000fe200078e00ff */
[----:B------:R-:W-:Y:S02]  /*3330*/  ISETP.GE.AND P4, PT, R35, RZ, PT ;  /* 0x000000ff2300720c */ /* 0x000fe40003f86270 */
[----:B------:R-:W-:Y:S01]  /*3340*/  ISETP.GT.U32.AND P0, PT, R0, R29, PT ;  /* 0x0000001d0000720c */ /* 0x000fe20003f04070 */
[----:B------:R-:W-:-:S02]  /*3350*/  VIADD R35, R9, 0xa4 ;  /* 0x000000a409237836 */ /* 0x000fc40000000000 */
[--C-:B------:R-:W-:Y:S02]  /*3360*/  @!P6 IMAD.IADD R31, R31, 0x1, -R0.reuse ;  /* 0x000000011f1fe824 */ /* 0x100fe400078e0a00 */
[----:B------:R-:W-:Y:S01]  /*3370*/  IMAD.MOV R27, RZ, RZ, -R27 ;  /* 0x000000ffff1b7224 */ /* 0x000fe200078e0a1b */
[----:B------:R-:W-:Y:S01]  /*3380*/  IABS R33, R35 ;  /* 0x0000002300217213 */ /* 0x000fe20000000000 */
[----:B------:R-:W-:Y:S01]  /*3390*/  @!P3 IMAD.IADD R28, R28, 0x1, -R0 ;  /* 0x000000011c1cb824 */ /* 0x000fe200078e0a00 */
[C---:B------:R-:W-:Y:S01]  /*33a0*/  ISETP.GT.U32.AND P6, PT, R0.reuse, R31, PT ;  /* 0x0000001f0000720c */ /* 0x040fe20003fc4070 */
[----:B------:R-:W-:Y:S02]  /*33b0*/  IMAD R30, R0, R27, R30 ;  /* 0x0000001b001e7224 */ /* 0x000fe400078e021e */
[----:B------:R-:W-:Y:S01]  /*33c0*/  @!P5 IMAD.IADD R26, R26, 0x1, -R0 ;  /* 0x000000011a1ad824 */ /* 0x000fe200078e0a00 */
[----:B------:R-:W-:Y:S01]  /*33d0*/  ISETP.GT.U32.AND P3, PT, R0, R28, PT ;  /* 0x0000001c0000720c */ /* 0x000fe20003f64070 */
[----:B------:R-:W-:Y:S01]  /*33e0*/  IMAD.HI.U32 R27, R7, R33, RZ ;  /* 0x00000021071b7227 */ /* 0x000fe200078e00ff */
[----:B------:R-:W-:-:S03]  /*33f0*/  ISETP.GE.AND P5, PT, R36, RZ, PT ;  /* 0x000000ff2400720c */ /* 0x000fc60003fa6270 */
[----:B------:R-:W-:Y:S01]  /*3400*/  @!P0 IMAD.IADD R29, R29, 0x1, -R0 ;  /* 0x000000011d1d8824 */ /* 0x000fe200078e0a00 */
[----:B------:R-:W-:Y:S01]  /*3410*/  ISETP.GE.AND P0, PT, R32, RZ, PT ;  /* 0x000000ff2000720c */ /* 0x000fe20003f06270 */
[----:B------:R-:W-:Y:S02]  /*3420*/  VIADD R37, R9, 0xa0 ;  /* 0x000000a009257836 */ /* 0x000fe40000000000 */
[----:B------:R-:W-:Y:S01]  /*3430*/  @!P2 IMAD.MOV R26, RZ, RZ, -R26 ;  /* 0x000000ffff1aa224 */ /* 0x000fe200078e0a1a */
[----:B------:R-:W-:Y:S01]  /*3440*/  ISETP.GT.U32.AND P2, PT, R0, R30, PT ;  /* 0x0000001e0000720c */ /* 0x000fe20003f44070 */
[----:B------:R-:W-:Y:S02]  /*3450*/  IMAD.MOV R32, RZ, RZ, -R27 ;  /* 0x000000ffff207224 */ /* 0x000fe400078e0a1b */
[----:B------:R-:W-:Y:S01]  /*3460*/  @!P1 IMAD.MOV R23, RZ, RZ, -R23 ;  /* 0x000000ffff179224 */ /* 0x000fe200078e0a17 */
[----:B------:R-:W-:Y:S01]  /*3470*/  ISETP.GE.AND P1, PT, R34, RZ, PT ;  /* 0x000000ff2200720c */ /* 0x000fe20003f26270 */
[----:B------:R-:W-:Y:S01]  /*3480*/  IMAD R33, R0, R32, R33 ;  /* 0x0000002000217224 */ /* 0x000fe200078e0221 */
[----:B------:R-:W-:Y:S01]  /*3490*/  IABS R34, R37 ;  /* 0x0000002500227213 */ /* 0x000fe20000000000 */
[----:B------:R-:W-:-:S02]  /*34a0*/  @!P6 IMAD.IADD R31, R31, 0x1, -R0 ;  /* 0x000000011f1fe824 */ /* 0x000fc400078e0a00 */
[----:B------:R-:W-:Y:S01]  /*34b0*/  @!P3 IMAD.IADD R28, R28, 0x1, -R0 ;  /* 0x000000011c1cb824 */ /* 0x000fe200078e0a00 */
[----:B------:R-:W-:Y:S01]  /*34c0*/  ISETP.GT.U32.AND P6, PT, R0, R33, PT ;  /* 0x000000210000720c */ /* 0x000fe20003fc4070 */
[----:B------:R-:W-:Y:S01]  /*34d0*/  IMAD.HI.U32 R27, R7, R34, RZ ;  /* 0x00000022071b7227 */ /* 0x000fe200078e00ff */
[----:B------:R-:W-:-:S03]  /*34e0*/  ISETP.GE.AND P3, PT, R35, RZ, PT ;  /* 0x000000ff2300720c */ /* 0x000fc60003f66270 */
[----:B------:R-:W-:Y:S02]  /*34f0*/  IMAD.MOV R35, RZ, RZ, -R27 ;  /* 0x000000ffff237224 */ /* 0x000fe400078e0a1b */
[----:B------:R-:W-:Y:S02]  /*3500*/  @!P2 IMAD.IADD R30, R30, 0x1, -R0 ;  /* 0x000000011e1ea824 */ /* 0x000fe400078e0a00 */
[----:B------:R-:W-:Y:S02]  /*3510*/  IMAD.MOV.U32 R27, RZ, RZ, R29 ;  /* 0x000000ffff1b7224 */ /* 0x000fe400078e001d */
[C---:B------:R-:W-:Y:S01]  /*3520*/  IMAD R32, R0.reuse, R35, R34 ;  /* 0x0000002300207224 */ /* 0x040fe200078e0222 */
[----:B------:R-:W-:Y:S01]  /*3530*/  ISETP.GT.U32.AND P2, PT, R0, R30, PT ;  /* 0x0000001e0000720c */ /* 0x000fe20003f44070 */
[----:B------:R-:W-:Y:S02]  /*3540*/  IMAD.MOV.U32 R29, RZ, RZ, R31 ;  /* 0x000000ffff1d7224 */ /* 0x000fe400078e001f */
[----:B------:R-:W-:-:S02]  /*3550*/  VIADD R38, R9, 0x9c ;  /* 0x0000009c09267836 */ /* 0x000fc40000000000 */
[----:B------:R-:W-:Y:S01]  /*3560*/  @!P5 IMAD.MOV R29, RZ, RZ, -R29 ;  /* 0x000000ffff1dd224 */ /* 0x000fe200078e0a1d */
[C---:B------:R-:W-:Y:S01]  /*3570*/  ISETP.GT.U32.AND P5, PT, R0.reuse, R32, PT ;  /* 0x000000200000720c */ /* 0x040fe20003fa4070 */
[----:B------:R-:W-:Y:S01]  /*3580*/  @!P6 IMAD.IADD R33, R33, 0x1, -R0 ;  /* 0x000000012121e824 */ /* 0x000fe200078e0a00 */
[----:B------:R-:W-:Y:S01]  /*3590*/  IABS R36, R38 ;  /* 0x0000002600247213 */ /* 0x000fe20000000000 */
[C---:B------:R-:W-:Y:S02]  /*35a0*/  VIADD R34, R9.reuse, 0x98 ;  /* 0x0000009809227836 */ /* 0x040fe40000000000 */
[----:B------:R-:W-:Y:S01]  /*35b0*/  VIADD R39, R9, 0x94 ;  /* 0x0000009409277836 */ /* 0x000fe20000000000 */
[----:B------:R-:W-:Y:S01]  /*35c0*/  ISETP.GT.U32.AND P6, PT, R0, R33, PT ;  /* 0x000000210000720c */ /* 0x000fe20003fc4070 */
[----:B------:R-:W-:-:S04]  /*35d0*/  IMAD.HI.U32 R31, R7, R36, RZ ;  /* 0x00000024071f7227 */ /* 0x000fc800078e00ff */
[--C-:B------:R-:W-:Y:S01]  /*35e0*/  @!P2 IMAD.IADD R30, R30, 0x1, -R0.reuse ;  /* 0x000000011e1ea824 */ /* 0x100fe200078e0a00 */
[----:B------:R-:W-:Y:S01]  /*35f0*/  ISETP.GE.AND P2, PT, R34, RZ, PT ;  /* 0x000000ff2200720c */ /* 0x000fe20003f46270 */
[----:B------:R-:W-:Y:S01]  /*3600*/  IMAD.MOV R31, RZ, RZ, -R31 ;  /* 0x000000ffff1f7224 */ /* 0x000fe200078e0a1f */
[----:B------:R-:W-:Y:S01]  /*3610*/  IABS R34, R34 ;  /* 0x0000002200227213 */ /* 0x000fe20000000000 */
[----:B------:R-:W-:Y:S02]  /*3620*/  @!P5 IMAD.IADD R32, R32, 0x1, -R0 ;  /* 0x000000012020d824 */ /* 0x000fe400078e0a00 */
[C---:B------:R-:W-:Y:S01]  /*3630*/  IMAD R35, R0.reuse, R31, R36 ;  /* 0x0000001f00237224 */ /* 0x040fe200078e0224 */
[----:B------:R-:W-:Y:S01]  /*3640*/  IABS R36, R39 ;  /* 0x0000002700247213 */ /* 0x000fe20000000000 */
[----:B------:R-:W-:Y:S01]  /*3650*/  IMAD.HI.U32 R31, R7, R34, RZ ;  /* 0x00000022071f7227 */ /* 0x000fe200078e00ff */
[----:B------:R-:W-:-:S03]  /*3660*/  ISETP.GT.U32.AND P5, PT, R0, R32, PT ;  /* 0x000000200000720c */ /* 0x000fc60003fa4070 */
[----:B------:R-:W-:Y:S01]  /*3670*/  @!P6 IMAD.IADD R33, R33, 0x1, -R0 ;  /* 0x000000012121e824 */ /* 0x000fe200078e0a00 */
[----:B------:R-:W-:Y:S01]  /*3680*/  ISETP.GE.AND P6, PT, R39, RZ, PT ;  /* 0x000000ff2700720c */ /* 0x000fe20003fc6270 */
[----:B------:R-:W-:Y:S01]  /*3690*/  @!P1 IMAD.MOV R27, RZ, RZ, -R27 ;  /* 0x000000ffff1b9224 */ /* 0x000fe200078e0a1b */
[----:B------:R-:W-:Y:S01]  /*36a0*/  ISETP.GE.AND P1, PT, R37, RZ, PT ;  /* 0x000000ff2500720c */ /* 0x000fe20003f26270 */
[----:B------:R-:W-:Y:S01]  /*36b0*/  @!P0 IMAD.MOV R30, RZ, RZ, -R30 ;  /* 0x000000ffff1e8224 */ /* 0x000fe200078e0a1e */
[----:B------:R-:W-:Y:S01]  /*36c0*/  ISETP.GT.U32.AND P0, PT, R0, R35, PT ;  /* 0x000000230000720c */ /* 0x000fe20003f04070 */
[----:B------:R-:W-:Y:S02]  /*36d0*/  IMAD.MOV R37, RZ, RZ, -R31 ;  /* 0x000000ffff257224 */ /* 0x000fe400078e0a1f */
[----:B------:R-:W-:Y:S02]  /*36e0*/  IMAD.MOV.U32 R31, RZ, RZ, R33 ;  /* 0x000000ffff1f7224 */ /* 0x000fe400078e0021 */
[----:B------:R-:W-:-:S04]  /*36f0*/  IMAD.HI.U32 R33, R7, R36, RZ ;  /* 0x0000002407217227 */ /* 0x000fc800078e00ff */
[----:B------:R-:W-:Y:S02]  /*3700*/  IMAD R34, R0, R37, R34 ;  /* 0x0000002500227224 */ /* 0x000fe400078e0222 */
[----:B------:R-:W-:Y:S02]  /*3710*/  IMAD.MOV R37, RZ, RZ, -R33 ;  /* 0x000000ffff257224 */ /* 0x000fe400078e0a21 */
[----:B------:R-:W-:Y:S01]  /*3720*/  @!P5 IMAD.IADD R32, R32, 0x1, -R0 ;  /* 0x000000012020d824 */ /* 0x000fe200078e0a00 */
[C---:B------:R-:W-:Y:S01]  /*3730*/  ISETP.GT.U32.AND P5, PT, R0.reuse, R34, PT ;  /* 0x000000220000720c */ /* 0x040fe20003fa4070 */
[C---:B------:R-:W-:Y:S02]  /*3740*/  IMAD R37, R0.reuse, R37, R36 ;  /* 0x0000002500257224 */ /* 0x040fe400078e0224 */
[----:B------:R-:W-:Y:S02]  /*3750*/  @!P0 IMAD.IADD R35, R35, 0x1, -R0 ;  /* 0x0000000123238824 */ /* 0x000fe400078e0a00 */
[----:B------:R-:W-:Y:S01]  /*3760*/  @!P1 IMAD.MOV R32, RZ, RZ, -R32 ;  /* 0x000000ffff209224 */ /* 0x000fe200078e0a20 */
[C---:B------:R-:W-:Y:S01]  /*3770*/  ISETP.GT.U32.AND P1, PT, R0.reuse, R37, PT ;  /* 0x000000250000720c */ /* 0x040fe20003f24070 */
[C---:B------:R-:W-:Y:S01]  /*3780*/  VIADD R40, R9.reuse, 0x90 ;  /* 0x0000009009287836 */ /* 0x040fe20000000000 */
[----:B------:R-:W-:Y:S01]  /*3790*/  ISETP.GT.U32.AND P0, PT, R0, R35, PT ;  /* 0x000000230000720c */ /* 0x000fe20003f04070 */
[----:B------:R-:W-:Y:S01]  /*37a0*/  @!P4 IMAD.MOV R28, RZ, RZ, -R28 ;  /* 0x000000ffff1cc224 */ /* 0x000fe200078e0a1c */
[----:B------:R-:W-:Y:S01]  /*37b0*/  ISETP.GE.AND P4, PT, R38, RZ, PT ;  /* 0x000000ff2600720c */ /* 0x000fe20003f86270 */
[C---:B------:R-:W-:Y:S01]  /*37c0*/  VIADD R41, R9.reuse, 0x8c ;  /* 0x0000008c09297836 */ /* 0x040fe20000000000 */
[----:B------:R-:W-:Y:S01]  /*37d0*/  IABS R38, R40 ;  /* 0x0000002800267213 */ /* 0x000fe20000000000 */
[----:B------:R-:W-:-:S02]  /*37e0*/  VIADD R43, R9, 0x88 ;  /* 0x00000088092b7836 */ /* 0x000fc40000000000 */
[----:B------:R-:W-:Y:S01]  /*37f0*/  @!P3 IMAD.MOV R31, RZ, RZ, -R31 ;  /* 0x000000ffff1fb224 */ /* 0x000fe200078e0a1f */
[----:B------:R-:W-:Y:S01]  /*3800*/  IABS R39, R41 ;  /* 0x0000002900277213 */ /* 0x000fe20000000000 */
[----:B------:R-:W-:Y:S01]  /*3810*/  IMAD.HI.U32 R33, R7, R38, RZ ;  /* 0x0000002607217227 */ /* 0x000fe200078e00ff */
[----:B------:R-:W-:Y:S02]  /*3820*/  ISETP.GE.AND P3, PT, R40, RZ, PT ;  /* 0x000000ff2800720c */ /* 0x000fe40003f66270 */
[----:B------:R-:W-:Y:S01]  /*3830*/  IABS R40, R43 ;  /* 0x0000002b00287213 */ /* 0x000fe20000000000 */
[--C-:B------:R-:W-:Y:S02]  /*3840*/  @!P1 IMAD.IADD R37, R37, 0x1, -R0.reuse ;  /* 0x0000000125259824 */ /* 0x100fe400078e0a00 */
[----:B------:R-:W-:Y:S02]  /*3850*/  IMAD.MOV R33, RZ, RZ, -R33 ;  /* 0x000000ffff217224 */ /* 0x000fe400078e0a21 */
[----:B------:R-:W-:Y:S01]  /*3860*/  @!P0 IMAD.IADD R35, R35, 0x1, -R0 ;  /* 0x0000000123238824 */ /* 0x000fe200078e0a00 */
[C---:B------:R-:W-:Y:S01]  /*3870*/  ISETP.GT.U32.AND P1, PT, R0.reuse, R37, PT ;  /* 0x000000250000720c */ /* 0x040fe20003f24070 */
[----:B------:R-:W-:-:S02]  /*3880*/  IMAD R36, R0, R33, R38 ;  /* 0x0000002100247224 */ /* 0x000fc400078e0226 */
[----:B------:R-:W-:Y:S02]  /*3890*/  VIADD R44, R9, 0x84 ;  /* 0x00000084092c7836 */ /* 0x000fe40000000000 */
[----:B------:R-:W-:Y:S01]  /*38a0*/  IMAD.MOV.U32 R33, RZ, RZ, R35 ;  /* 0x000000ffff217224 */ /* 0x000fe200078e0023 */
[----:B------:R-:W-:Y:S01]  /*38b0*/  ISETP.GT.U32.AND P0, PT, R0, R36, PT ;  /* 0x000000240000720c */ /* 0x000fe20003f04070 */
[----:B------:R-:W-:Y:S01]  /*38c0*/  IMAD.HI.U32 R35, R7, R39, RZ ;  /* 0x0000002707237227 */ /* 0x000fe200078e00ff */
[----:B------:R-:W-:-:S03]  /*38d0*/  IABS R42, R44 ;  /* 0x0000002c002a7213 */ /* 0x000fc60000000000 */
[----:B------:R-:W-:-:S04]  /*38e0*/  IMAD.HI.U32 R38, R7, R40, RZ ;  /* 0x0000002807267227 */ /* 0x000fc800078e00ff */
[----:B------:R-:W-:Y:S02]  /*38f0*/  IMAD.MOV R35, RZ, RZ, -R35 ;  /* 0x000000ffff237224 */ /* 0x000fe400078e0a23 */
[----:B------:R-:W-:Y:S01]  /*3900*/  @!P4 IMAD.MOV R33, RZ, RZ, -R33 ;  /* 0x000000ffff21c224 */ /* 0x000fe200078e0a21 */
[----:B------:R-:W-:Y:S01]  /*3910*/  ISETP.GE.AND P4, PT, R41, RZ, PT ;  /* 0x000000ff2900720c */ /* 0x000fe20003f86270 */
[----:B------:R-:W-:Y:S02]  /*3920*/  IMAD.MOV R41, RZ, RZ, -R38 ;  /* 0x000000ffff297224 */ /* 0x000fe400078e0a26 */
[----:B------:R-:W-:Y:S02]  /*3930*/  IMAD R38, R0, R35, R39 ;  /* 0x0000002300267224 */ /* 0x000fe400078e0227 */
[----:B------:R-:W-:-:S04]  /*3940*/  IMAD.HI.U32 R35, R7, R42, RZ ;  /* 0x0000002a07237227 */ /* 0x000fc800078e00ff */
[----:B------:R-:W-:Y:S01]  /*3950*/  @!P1 IMAD.IADD R37, R37, 0x1, -R0 ;  /* 0x0000000125259824 */ /* 0x000fe200078e0a00 */
[C---:B------:R-:W-:Y:S01]  /*3960*/  ISETP.GT.U32.AND P1, PT, R0.reuse, R38, PT ;  /* 0x000000260000720c */ /* 0x040fe20003f24070 */
[----:B------:R-:W-:Y:S02]  /*3970*/  IMAD R39, R0, R41, R40 ;  /* 0x0000002900277224 */ /* 0x000fe400078e0228 */
[----:B------:R-:W-:Y:S02]  /*3980*/  IMAD.MOV R41, RZ, RZ, -R35 ;  /* 0x000000ffff297224 */ /* 0x000fe400078e0a23 */
[----:B------:R-:W-:Y:S02]  /*3990*/  IMAD.MOV.U32 R35, RZ, RZ, R37 ;  /* 0x000000ffff237224 */ /* 0x000fe400078e0025 */
[--C-:B------:R-:W-:Y:S02]  /*39a0*/  @!P5 IMAD.IADD R34, R34, 0x1, -R0.reuse ;  /* 0x000000012222d824 */ /* 0x100fe400078e0a00 */
[----:B------:R-:W-:-:S02]  /*39b0*/  @!P0 IMAD.IADD R36, R36, 0x1, -R0 ;  /* 0x0000000124248824 */ /* 0x000fc400078e0a00 */
[----:B------:R-:W-:Y:S01]  /*39c0*/  @!P6 IMAD.MOV R35, RZ, RZ, -R35 ;  /* 0x000000ffff23e224 */ /* 0x000fe200078e0a23 */
[C---:B------:R-:W-:Y:S01]  /*39d0*/  ISETP.GT.U32.AND P6, PT, R0.reuse, R39, PT ;  /* 0x000000270000720c */ /* 0x040fe20003fc4070 */
[C---:B------:R-:W-:Y:S01]  /*39e0*/  VIADD R37, R9.reuse, 0x80 ;  /* 0x0000008009257836 */ /* 0x040fe20000000000 */
[C---:B------:R-:W-:Y:S01]  /*39f0*/  ISETP.GT.U32.AND P5, PT, R0.reuse, R34, PT ;  /* 0x000000220000720c */ /* 0x040fe20003fa4070 */
[C---:B------:R-:W-:Y:S01]  /*3a00*/  VIADD R47, R9.reuse, 0x7c ;  /* 0x0000007c092f7836 */ /* 0x040fe20000000000 */
[C---:B------:R-:W-:Y:S01]  /*3a10*/  ISETP.GT.U32.AND P0, PT, R0.reuse, R36, PT ;  /* 0x000000240000720c */ /* 0x040fe20003f04070 */
[----:B------:R-:W-:Y:S01]  /*3a20*/  IMAD R41, R0, R41, R42 ;  /* 0x0000002900297224 */ /* 0x000fe200078e022a */
[----:B------:R-:W-:Y:S01]  /*3a30*/  IABS R42, R37 ;  /* 0x00000025002a7213 */ /* 0x000fe20000000000 */
[----:B------:R-:W-:Y:S02]  /*3a40*/  VIADD R48, R9, 0x78 ;  /* 0x0000007809307836 */ /* 0x000fe40000000000 */
[----:B------:R-:W-:-:S02]  /*3a50*/  @!P1 IMAD.IADD R38, R38, 0x1, -R0 ;  /* 0x0000000126269824 */ /* 0x000fc400078e0a00 */
[----:B------:R-:W-:Y:S01]  /*3a60*/  VIADD R49, R9, 0x74 ;  /* 0x0000007409317836 */ /* 0x000fe20000000000 */
[----:B------:R-:W-:Y:S01]  /*3a70*/  IABS R45, R48 ;  /* 0x00000030002d7213 */ /* 0x000fe20000000000 */
[--C-:B------:R-:W-:Y:S01]  /*3a80*/  @!P6 IMAD.IADD R39, R39, 0x1, -R0.reuse ;  /* 0x000000012727e824 */ /* 0x100fe200078e0a00 */
[----:B------:R-:W-:Y:S01]  /*3a90*/  ISETP.GT.U32.AND P1, PT, R0, R38, PT ;  /* 0x000000260000720c */ /* 0x000fe20003f24070 */
[--C-:B------:R-:W-:Y:S01]  /*3aa0*/  @!P5 IMAD.IADD R34, R34, 0x1, -R0.reuse ;  /* 0x000000012222d824 */ /* 0x100fe200078e0a00 */
[----:B------:R-:W-:Y:S01]  /*3ab0*/  ISETP.GE.AND P5, PT, R43, RZ, PT ;  /* 0x000000ff2b00720c */ /* 0x000fe20003fa6270 */
[----:B------:R-:W-:Y:S01]  /*3ac0*/  @!P0 IMAD.IADD R36, R36, 0x1, -R0 ;  /* 0x0000000124248824 */ /* 0x000fe200078e0a00 */
[----:B------:R-:W-:Y:S01]  /*3ad0*/  IABS R43, R47 ;  /* 0x0000002f002b7213 */ /* 0x000fe20000000000 */
[----:B------:R-:W-:Y:S01]  /*3ae0*/  @!P2 IMAD.MOV R34, RZ, RZ, -R34 ;  /* 0x000000ffff22a224 */ /* 0x000fe200078e0a22 */
[----:B------:R-:W-:Y:S01]  /*3af0*/  ISETP.GE.AND P0, PT, R37, RZ, PT ;  /* 0x000000ff2500720c */ /* 0x000fe20003f06270 */
[----:B------:R-:W-:Y:S01]  /*3b00*/  IMAD.HI.U32 R37, R7, R42, RZ ;  /* 0x0000002a07257227 */ /* 0x000fe200078e00ff */
[----:B------:R-:W-:-:S02]  /*3b10*/  ISETP.GT.U32.AND P6, PT, R0, R39, PT ;  /* 0x000000270000720c */ /* 0x000fc40003fc4070 */
[----:B------:R-:W-:Y:S01]  /*3b20*/  ISETP.GE.AND P2, PT, R44, RZ, PT ;  /* 0x000000ff2c00720c */ /* 0x000fe20003f46270 */
[----:B------:R-:W-:Y:S01]  /*3b30*/  IMAD.HI.U32 R40, R7, R43, RZ ;  /* 0x0000002b07287227 */ /* 0x000fe200078e00ff */
[----:B------:R-:W-:-:S03]  /*3b40*/  IABS R46, R49 ;  /* 0x00000031002e7213 */ /* 0x000fc60000000000 */
[----:B------:R-:W-:Y:S02]  /*3b50*/  IMAD.MOV R37, RZ, RZ, -R37 ;  /* 0x000000ffff257224 */ /* 0x000fe400078e0a25 */
[----:B------:R-:W-:Y:S02]  /*3b60*/  IMAD.MOV R44, RZ, RZ, -R40 ;  /* 0x000000ffff2c7224 */ /* 0x000fe400078e0a28 */
[C---:B------:R-:W-:Y:S02]  /*3b70*/  IMAD R40, R0.reuse, R37, R42 ;  /* 0x0000002500287224 */ /* 0x040fe400078e022a */
[----:B------:R-:W-:Y:S02]  /*3b80*/  @!P6 IMAD.IADD R39, R39, 0x1, -R0 ;  /* 0x000000012727e824 */ /* 0x000fe400078e0a00 */
[----:B------:R-:W-:Y:S01]  /*3b90*/  @!P3 IMAD.MOV R36, RZ, RZ, -R36 ;  /* 0x000000ffff24b224 */ /* 0x000fe200078e0a24 */
[C---:B------:R-:W-:Y:S01]  /*3ba0*/  ISETP.GT.U32.AND P6, PT, R0.reuse, R40, PT ;  /* 0x000000280000720c */ /* 0x040fe20003fc4070 */
[----:B------:R-:W-:Y:S01]  /*3bb0*/  IMAD.HI.U32 R37, R7, R45, RZ ;  /* 0x0000002d07257227 */ /* 0x000fe200078e00ff */
[----:B------:R-:W-:-:S03]  /*3bc0*/  ISETP.GT.U32.AND P3, PT, R0, R41, PT ;  /* 0x000000290000720c */ /* 0x000fc60003f64070 */
[----:B------:R-:W-:-:S04]  /*3bd0*/  IMAD.HI.U32 R42, R7, R46, RZ ;  /* 0x0000002e072a7227 */ /* 0x000fc800078e00ff */
[----:B------:R-:W-:Y:S02]  /*3be0*/  IMAD R43, R0, R44, R43 ;  /* 0x0000002c002b7224 */ /* 0x000fe400078e022b */
[----:B------:R-:W-:Y:S02]  /*3bf0*/  IMAD.MOV R44, RZ, RZ, -R37 ;  /* 0x000000ffff2c7224 */ /* 0x000fe400078e0a25 */
[----:B------:R-:W-:Y:S02]  /*3c00*/  @!P6 IMAD.IADD R40, R40, 0x1, -R0 ;  /* 0x000000012828e824 */ /* 0x000fe400078e0a00 */
[----:B------:R-:W-:Y:S02]  /*3c10*/  IMAD.MOV.U32 R37, RZ, RZ, R39 ;  /* 0x000000ffff257224 */ /* 0x000fe400078e0027 */
[----:B------:R-:W-:Y:S01]  /*3c20*/  IMAD.MOV R39, RZ, RZ, -R42 ;  /* 0x000000ffff277224 */ /* 0x000fe200078e0a2a */
[----:B------:R-:W-:Y:S01]  /*3c30*/  ISETP.GT.U32.AND P6, PT, R0, R40, PT ;  /* 0x000000280000720c */ /* 0x000fe20003fc4070 */
[----:B------:R-:W-:Y:S01]  /*3c40*/  @!P1 IMAD.IADD R38, R38, 0x1, -R0 ;  /* 0x0000000126269824 */ /* 0x000fe200078e0a00 */
[----:B------:R-:W-:Y:S01]  /*3c50*/  ISETP.GE.AND P1, PT, R47, RZ, PT ;  /* 0x000000ff2f00720c */ /* 0x000fe20003f26270 */
[----:B------:R-:W-:-:S02]  /*3c60*/  IMAD R42, R0, R44, R45 ;  /* 0x0000002c002a7224 */ /* 0x000fc400078e022d */
[C---:B------:R-:W-:Y:S02]  /*3c70*/  IMAD R45, R0.reuse, R39, R46 ;  /* 0x00000027002d7224 */ /* 0x040fe400078e022e */
[----:B------:R-:W-:Y:S02]  /*3c80*/  @!P3 IMAD.IADD R41, R41, 0x1, -R0 ;  /* 0x000000012929b824 */ /* 0x000fe400078e0a00 */
[----:B------:R-:W-:Y:S01]  /*3c90*/  @!P4 IMAD.MOV R38, RZ, RZ, -R38 ;  /* 0x000000ffff26c224 */ /* 0x000fe200078e0a26 */
[C---:B------:R-:W-:Y:S01]  /*3ca0*/  ISETP.GT.U32.AND P4, PT, R0.reuse, R43, PT ;  /* 0x0000002b0000720c */ /* 0x040fe20003f84070 */
[C---:B------:R-:W-:Y:S01]  /*3cb0*/  VIADD R50, R9.reuse, 0x70 ;  /* 0x0000007009327836 */ /* 0x040fe20000000000 */
[----:B------:R-:W-:Y:S01]  /*3cc0*/  ISETP.GT.U32.AND P3, PT, R0, R41, PT ;  /* 0x000000290000720c */ /* 0x000fe20003f64070 */
[----:B------:R-:W-:Y:S01]  /*3cd0*/  @!P6 IMAD.IADD R40, R40, 0x1, -R0 ;  /* 0x000000012828e824 */ /* 0x000fe200078e0a00 */
[----:B------:R-:W-:Y:S01]  /*3ce0*/  ISETP.GT.U32.AND P6, PT, R0, R45, PT ;  /* 0x0000002d0000720c */ /* 0x000fe20003fc4070 */
[C---:B------:R-:W-:Y:S01]  /*3cf0*/  VIADD R51, R9.reuse, 0x6c ;  /* 0x0000006c09337836 */ /* 0x040fe20000000000 */
[----:B------:R-:W-:Y:S01]  /*3d00*/  IABS R46, R50 ;  /* 0x00000032002e7213 */ /* 0x000fe20000000000 */
[----:B------:R-:W-:Y:S01]  /*3d10*/  @!P5 IMAD.MOV R37, RZ, RZ, -R37 ;  /* 0x000000ffff25d224 */ /* 0x000fe200078e0a25 */
[----:B------:R-:W-:Y:S01]  /*3d20*/  ISETP.GE.AND P5, PT, R48, RZ, PT ;  /* 0x000000ff3000720c */ /* 0x000fe20003fa6270 */
[C---:B------:R-:W-:Y:S01]  /*3d30*/  VIADD R54, R9.reuse, 0x58 ;  /* 0x0000005809367836 */ /* 0x040fe20000000000 */
[----:B------:R-:W-:Y:S01]  /*3d40*/  IABS R47, R51 ;  /* 0x00000033002f7213 */ /* 0x000fe20000000000 */
[----:B------:R-:W-:-:S02]  /*3d50*/  VIADD R52, R9, 0x5c ;  /* 0x0000005c09347836 */ /* 0x000fc40000000000 */
[--C-:B------:R-:W-:Y:S01]  /*3d60*/  @!P4 IMAD.IADD R43, R43, 0x1, -R0.reuse ;  /* 0x000000012b2bc824 */ /* 0x100fe200078e0a00 */
[----:B------:R-:W-:Y:S01]  /*3d70*/  IABS R57, R54 ;  /* 0x0000003600397213 */ /* 0x000fe20000000000 */
[--C-:B------:R-:W-:Y:S01]  /*3d80*/  @!P3 IMAD.IADD R41, R41, 0x1, -R0.reuse ;  /* 0x000000012929b824 */ /* 0x100fe200078e0a00 */
[C---:B------:R-:W-:Y:S01]  /*3d90*/  ISETP.GT.U32.AND P3, PT, R0.reuse, R42, PT ;  /* 0x0000002a0000720c */ /* 0x040fe20003f64070 */
[----:B------:R-:W-:Y:S01]  /*3da0*/  @!P6 IMAD.IADD R45, R45, 0x1, -R0 ;  /* 0x000000012d2de824 */ /* 0x000fe200078e0a00 */
[C---:B------:R-:W-:Y:S01]  /*3db0*/  ISETP.GT.U32.AND P4, PT, R0.reuse, R43, PT ;  /* 0x0000002b0000720c */ /* 0x040fe20003f84070 */
[----:B------:R-:W-:Y:S01]  /*3dc0*/  IMAD.MOV.U32 R39, RZ, RZ, R41 ;  /* 0x000000ffff277224 */ /* 0x000fe200078e0029 */
[----:B------:R-:W-:Y:S01]  /*3dd0*/  IABS R55, R52 ;  /* 0x0000003400377213 */ /* 0x000fe20000000000 */
[----:B------:R-:W-:Y:S01]  /*3de0*/  IMAD.HI.U32 R41, R7, R46, RZ ;  /* 0x0000002e07297227 */ /* 0x000fe200078e00ff */
[----:B------:R-:W-:-:S03]  /*3df0*/  ISETP.GT.U32.AND P6, PT, R0, R45, PT ;  /* 0x0000002d0000720c */ /* 0x000fc60003fc4070 */
[----:B------:R-:W-:Y:S01]  /*3e00*/  @!P2 IMAD.MOV R39, RZ, RZ, -R39 ;  /* 0x000000ffff27a224 */ /* 0x000fe200078e0a27 */
[----:B------:R-:W-:Y:S01]  /*3e10*/  ISETP.GE.AND P2, PT, R49, RZ, PT ;  /* 0x000000ff3100720c */ /* 0x000fe20003f46270 */
[----:B------:R-:W-:-:S04]  /*3e20*/  IMAD.HI.U32 R44, R7, R47, RZ ;  /* 0x0000002f072c7227 */ /* 0x000fc800078e00ff */
[----:B------:R-:W-:Y:S02]  /*3e30*/  IMAD.MOV R41, RZ, RZ, -R41 ;  /* 0x000000ffff297224 */ /* 0x000fe400078e0a29 */
[--C-:B------:R-:W-:Y:S02]  /*3e40*/  @!P3 IMAD.IADD R42, R42, 0x1, -R0.reuse ;  /* 0x000000012a2ab824 */ /* 0x100fe400078e0a00 */
[----:B------:R-:W-:Y:S01]  /*3e50*/  @!P4 IMAD.IADD R43, R43, 0x1, -R0 ;  /* 0x000000012b2bc824 */ /* 0x000fe200078e0a00 */
[----:B------:R-:W-:Y:S01]  /*3e60*/  ISETP.GE.AND P4, PT, R51, RZ, PT ;  /* 0x000000ff3300720c */ /* 0x000fe20003f86270 */
[----:B------:R-:W-:Y:S01]  /*3e70*/  IMAD.MOV R48, RZ, RZ, -R44 ;  /* 0x000000ffff307224 */ /* 0x000fe200078e0a2c */
[C---:B------:R-:W-:Y:S01]  /*3e80*/  ISETP.GT.U32.AND P3, PT, R0.reuse, R42, PT ;  /* 0x0000002a0000720c */ /* 0x040fe20003f64070 */
[----:B------:R-:W-:Y:S02]  /*3e90*/  @!P6 IMAD.IADD R45, R45, 0x1, -R0 ;  /* 0x000000012d2de824 */ /* 0x000fe400078e0a00 */
[----:B------:R-:W-:-:S02]  /*3ea0*/  IMAD R44, R0, R41, R46 ;  /* 0x00000029002c7224 */ /* 0x000fc400078e022e */
[----:B------:R-:W-:Y:S02]  /*3eb0*/  IMAD.MOV.U32 R41, RZ, RZ, R43 ;  /* 0x000000ffff297224 */ /* 0x000fe400078e002b */
[C---:B------:R-:W-:Y:S02]  /*3ec0*/  IMAD R47, R0.reuse, R48, R47 ;  /* 0x00000030002f7224 */ /* 0x040fe400078e022f */
[----:B------:R-:W-:Y:S02]  /*3ed0*/  IMAD.MOV.U32 R43, RZ, RZ, R45 ;  /* 0x000000ffff2b7224 */ /* 0x000fe400078e002d */
[C---:B------:R-:W-:Y:S02]  /*3ee0*/  VIADD R46, R9.reuse, 0x68 ;  /* 0x00000068092e7836 */ /* 0x040fe40000000000 */
[----:B------:R-:W-:Y:S01]  /*3ef0*/  @!P2 IMAD.MOV R43, RZ, RZ, -R43 ;  /* 0x000000ffff2ba224 */ /* 0x000fe200078e0a2b */
[----:B------:R-:W-:Y:S01]  /*3f00*/  ISETP.GT.U32.AND P2, PT, R0, R47, PT ;  /* 0x0000002f0000720c */ /* 0x000fe20003f44070 */
[----:B------:R-:W-:Y:S01]  /*3f10*/  @!P1 IMAD.MOV R41, RZ, RZ, -R41 ;  /* 0x000000ffff299224 */ /* 0x000fe200078e0a29 */
[----:B------:R-:W-:Y:S01]  /*3f20*/  ISETP.GE.AND P1, PT, R46, RZ, PT ;  /* 0x000000ff2e00720c */ /* 0x000fe20003f26270 */
[C---:B------:R-:W-:Y:S01]  /*3f30*/  VIADD R48, R9.reuse, 0x64 ;  /* 0x0000006409307836 */ /* 0x040fe20000000000 */
[----:B------:R-:W-:Y:S01]  /*3f40*/  IABS R46, R46 ;  /* 0x0000002e002e7213 */ /* 0x000fe20000000000 */
[----:B------:R-:W-:Y:S01]  /*3f50*/  @!P3 IMAD.IADD R42, R42, 0x1, -R0 ;  /* 0x000000012a2ab824 */ /* 0x000fe200078e0a00 */
[----:B------:R-:W-:Y:S01]  /*3f60*/  ISETP.GT.U32.AND P3, PT, R0, R44, PT ;  /* 0x0000002c0000720c */ /* 0x000fe20003f64070 */
[----:B------:R-:W-:Y:S01]  /*3f70*/  VIADD R49, R9, 0x60 ;  /* 0x0000006009317836 */ /* 0x000fe20000000000 */
[----:B------:R-:W-:Y:S01]  /*3f80*/  IABS R51, R48 ;  /* 0x0000003000337213 */ /* 0x000fe20000000000 */
[----:B------:R-:W-:Y:S01]  /*3f90*/  @!P5 IMAD.MOV R42, RZ, RZ, -R42 ;  /* 0x000000ffff2ad224 */ /* 0x000fe200078e0a2a */
[----:B------:R-:W-:Y:S01]  /*3fa0*/  ISETP.GE.AND P5, PT, R48, RZ, PT ;  /* 0x000000ff3000720c */ /* 0x000fe20003fa6270 */
[----:B------:R-:W-:Y:S01]  /*3fb0*/  IMAD.MOV.U32 R48, RZ, RZ, R46 ;  /* 0x000000ffff307224 */ /* 0x000fe200078e002e */
[----:B------:R-:W-:Y:S01]  /*3fc0*/  ISETP.GE.AND P6, PT, R49, RZ, PT ;  /* 0x000000ff3100720c */ /* 0x000fe20003fc6270 */
[----:B------:R-:W-:Y:S01]  /*3fd0*/  @!P2 IMAD.IADD R47, R47, 0x1, -R0 ;  /* 0x000000012f2fa824 */ /* 0x000fe200078e0a00 */
[----:B------:R-:W-:Y:S01]  /*3fe0*/  IABS R53, R49 ;  /* 0x0000003100357213 */ /* 0x000fe20000000000 */
[----:B------:R-:W-:-:S03]  /*3ff0*/  IMAD.HI.U32 R46, R7, R48, RZ ;  /* 0x00000030072e7227 */ /* 0x000fc600078e00ff */
[----:B------:R-:W-:Y:S01]  /*4000*/  ISETP.GT.U32.AND P2, PT, R0, R47, PT ;  /* 0x0000002f0000720c */ /* 0x000fe20003f44070 */
[----:B------:R-:W-:-:S04]  /*4010*/  IMAD.HI.U32 R45, R7, R51, RZ ;  /* 0x00000033072d7227 */ /* 0x000fc800078e00ff */
[----:B------:R-:W-:Y:S02]  /*4020*/  IMAD.MOV R49, RZ, RZ, -R46 ;  /* 0x000000ffff317224 */ /* 0x000fe400078e0a2e */
[----:B------:R-:W-:Y:S02]  /*4030*/  @!P3 IMAD.IADD R44, R44, 0x1, -R0 ;  /* 0x000000012c2cb824 */ /* 0x000fe400078e0a00 */
[----:B------:R-:W-:Y:S02]  /*4040*/  IMAD.MOV R46, RZ, RZ, -R45 ;  /* 0x000000ffff2e7224 */ /* 0x000fe400078e0a2d */
[----:B------:R-:W-:Y:S01]  /*4050*/  IMAD.HI.U32 R45, R7, R53, RZ ;  /* 0x00000035072d7227 */ /* 0x000fe200078e00ff */
[----:B------:R-:W-:-:S03]  /*4060*/  ISETP.GT.U32.AND P3, PT, R0, R44, PT ;  /* 0x0000002c0000720c */ /* 0x000fc60003f64070 */
[----:B------:R-:W-:Y:S02]  /*4070*/  IMAD R51, R0, R46, R51 ;  /* 0x0000002e00337224 */ /* 0x000fe400078e0233 */
[----:B------:R-:W-:Y:S01]  /*4080*/  @!P0 IMAD.MOV R40, RZ, RZ, -R40 ;  /* 0x000000ffff288224 */ /* 0x000fe200078e0a28 */
[----:B------:R-:W-:Y:S01]  /*4090*/  ISETP.GE.AND P0, PT, R50, RZ, PT ;  /* 0x000000ff3200720c */ /* 0x000fe20003f06270 */
[----:B------:R-:W-:Y:S02]  /*40a0*/  IMAD.MOV R45, RZ, RZ, -R45 ;  /* 0x000000ffff2d7224 */ /* 0x000fe400078e0a2d */
[----:B------:R-:W-:Y:S01]  /*40b0*/  @!P2 IMAD.IADD R47, R47, 0x1, -R0 ;  /* 0x000000012f2fa824 */ /* 0x000fe200078e0a00 */
[----:B------:R-:W-:Y:S01]  /*40c0*/  ISETP.GT.U32.AND P2, PT, R0, R51, PT ;  /* 0x000000330000720c */ /* 0x000fe20003f44070 */
[----:B------:R-:W-:-:S04]  /*40d0*/  IMAD.HI.U32 R46, R7, R57, RZ ;  /* 0x00000039072e7227 */ /* 0x000fc800078e00ff */
[----:B------:R-:W-:Y:S02]  /*40e0*/  IMAD R53, R0, R45, R53 ;  /* 0x0000002d00357224 */ /* 0x000fe400078e0235 */
[----:B------:R-:W-:Y:S02]  /*40f0*/  VIADD R56, R9, 0x54 ;  /* 0x0000005409387836 */ /* 0x000fe40000000000 */
[----:B------:R-:W-:-:S04]  /*4100*/  IMAD.HI.U32 R45, R7, R55, RZ ;  /* 0x00000037072d7227 */ /* 0x000fc800078e00ff */
[----:B------:R-:W-:Y:S02]  /*4110*/  VIADD R58, R9, 0x50 ;  /* 0x00000050093a7836 */ /* 0x000fe40000000000 */
[----:B------:R-:W-:Y:S02]  /*4120*/  IMAD.MOV R46, RZ, RZ, -R46 ;  /* 0x000000ffff2e7224 */ /* 0x000fe400078e0a2e */
[----:B------:R-:W-:Y:S01]  /*4130*/  IMAD R49, R0, R49, R48 ;  /* 0x0000003100317224 */ /* 0x000fe200078e0230 */
[----:B------:R-:W-:Y:S01]  /*4140*/  IABS R48, R56 ;  /* 0x0000003800307213 */ /* 0x000fe20000000000 */
[----:B------:R-:W-:Y:S01]  /*4150*/  IMAD.MOV R45, RZ, RZ, -R45 ;  /* 0x000000ffff2d7224 */ /* 0x000fe200078e0a2d */
[----:B------:R-:W-:Y:S01]  /*4160*/  IABS R50, R58 ;  /* 0x0000003a00327213 */ /* 0x000fe20000000000 */
[----:B------:R-:W-:Y:S01]  /*4170*/  @!P3 IMAD.IADD R44, R44, 0x1, -R0 ;  /* 0x000000012c2cb824 */ /* 0x000fe200078e0a00 */
[C---:B------:R-:W-:Y:S01]  /*4180*/  ISETP.GT.U32.AND P3, PT, R0.reuse, R49, PT ;  /* 0x000000310000720c */ /* 0x040fe20003f64070 */
[----:B------:R-:W-:-:S02]  /*4190*/  IMAD R57, R0, R46, R57 ;  /* 0x0000002e00397224 */ /* 0x000fc400078e0239 */
[----:B------:R-:W-:Y:S02]  /*41a0*/  IMAD R55, R0, R45, R55 ;  /* 0x0000002d00377224 */ /* 0x000fe400078e0237 */
[----:B------:R-:W-:-:S04]  /*41b0*/  IMAD.HI.U32 R45, R7, R48, RZ ;  /* 0x00000030072d7227 */ /* 0x000fc800078e00ff */
[----:B------:R-:W-:Y:S01]  /*41c0*/  @!P0 IMAD.MOV R44, RZ, RZ, -R44 ;  /* 0x000000ffff2c8224 */ /* 0x000fe200078e0a2c */
[C---:B------:R-:W-:Y:S01]  /*41d0*/  ISETP.GT.U32.AND P0, PT, R0.reuse, R53, PT ;  /* 0x000000350000720c */ /* 0x040fe20003f04070 */
[----:B------:R-:W-:Y:S01]  /*41e0*/  @!P2 IMAD.IADD R51, R51, 0x1, -R0 ;  /* 0x000000013333a824 */ /* 0x000fe200078e0a00 */
[----:B------:R-:W-:Y:S01]  /*41f0*/  ISETP.GT.U32.AND P2, PT, R0, R57, PT ;  /* 0x000000390000720c */ /* 0x000fe20003f44070 */
[----:B------:R-:W-:-:S04]  /*4200*/  IMAD.HI.U32 R46, R7, R50, RZ ;  /* 0x00000032072e7227 */ /* 0x000fc800078e00ff */
[----:B------:R-:W-:Y:S02]  /*4210*/  IMAD.MOV R59, RZ, RZ, -R45 ;  /* 0x000000ffff3b7224 */ /* 0x000fe400078e0a2d */
[----:B------:R-:W-:Y:S02]  /*4220*/  IMAD.MOV R61, RZ, RZ, -R46 ;  /* 0x000000ffff3d7224 */ /* 0x000fe400078e0a2e */
[----:B------:R-:W-:Y:S02]  /*4230*/  IMAD.MOV.U32 R45, RZ, RZ, R47 ;  /* 0x000000ffff2d7224 */ /* 0x000fe400078e002f */
[C---:B------:R-:W-:Y:S02]  /*4240*/  IMAD R47, R0.reuse, R59, R48 ;  /* 0x0000003b002f7224 */ /* 0x040fe400078e0230 */
[----:B------:R-:W-:Y:S02]  /*4250*/  IMAD R59, R0, R61, R50 ;  /* 0x0000003d003b7224 */ /* 0x000fe400078e0232 */
[----:B------:R-:W-:-:S02]  /*4260*/  VIADD R50, R9, 0x4c ;  /* 0x0000004c09327836 */ /* 0x000fc40000000000 */
[--C-:B------:R-:W-:Y:S01]  /*4270*/  @!P0 IMAD.IADD R53, R53, 0x1, -R0.reuse ;  /* 0x0000000135358824 */ /* 0x100fe200078e0a00 */
[C---:B------:R-:W-:Y:S01]  /*4280*/  ISETP.GT.U32.AND P0, PT, R0.reuse, R51, PT ;  /* 0x000000330000720c */ /* 0x040fe20003f04070 */
[--C-:B------:R-:W-:Y:S01]  /*4290*/  @!P2 IMAD.IADD R57, R57, 0x1, -R0.reuse ;  /* 0x000000013939a824 */ /* 0x100fe200078e0a00 */
[----:B------:R-:W-:Y:S01]  /*42a0*/  IABS R61, R50 ;  /* 0x00000032003d7213 */ /* 0x000fe20000000000 */
[----:B------:R-:W-:Y:S02]  /*42b0*/  @!P3 IMAD.IADD R49, R49, 0x1, -R0 ;  /* 0x000000013131b824 */ /* 0x000fe400078e0a00 */
[----:B------:R-:W-:Y:S01]  /*42c0*/  @!P4 IMAD.MOV R45, RZ, RZ, -R45 ;  /* 0x000000ffff2dc224 */ /* 0x000fe200078e0a2d */
[C---:B------:R-:W-:Y:S01]  /*42d0*/  ISETP.GT.U32.AND P2, PT, R0.reuse, R57, PT ;  /* 0x000000390000720c */ /* 0x040fe20003f44070 */
[----:B------:R-:W-:Y:S01]  /*42e0*/  IMAD.HI.U32 R46, R7, R61, RZ ;  /* 0x0000003d072e7227 */ /* 0x000fe200078e00ff */
[C---:B------:R-:W-:Y:S02]  /*42f0*/  ISETP.GT.U32.AND P3, PT, R0.reuse, R49, PT ;  /* 0x000000310000720c */ /* 0x040fe40003f64070 */
[----:B------:R-:W-:Y:S01]  /*4300*/  ISETP.GT.U32.AND P4, PT, R0, R55, PT ;  /* 0x000000370000720c */ /* 0x000fe20003f84070 */
[----:B------:R-:W-:-:S02]  /*4310*/  IMAD.MOV R48, RZ, RZ, -R46 ;  /* 0x000000ffff307224 */ /* 0x000fc400078e0a2e */
[--C-:B------:R-:W-:Y:S01]  /*4320*/  @!P0 IMAD.IADD R51, R51, 0x1, -R0.reuse ;  /* 0x0000000133338824 */ /* 0x100fe200078e0a00 */
[C---:B------:R-:W-:Y:S01]  /*4330*/  ISETP.GT.U32.AND P0, PT, R0.reuse, R47, PT ;  /* 0x0000002f0000720c */ /* 0x040fe20003f04070 */
[C---:B------:R-:W-:Y:S02]  /*4340*/  IMAD R61, R0.reuse, R48, R61 ;  /* 0x00000030003d7224 */ /* 0x040fe400078e023d */
[----:B------:R-:W-:Y:S02]  /*4350*/  VIADD R60, R9, 0x44 ;  /* 0x00000044093c7836 */ /* 0x000fe40000000000 */
[--C-:B------:R-:W-:Y:S01]  /*4360*/  @!P2 IMAD.IADD R57, R57, 0x1, -R0.reuse ;  /* 0x000000013939a824 */ /* 0x100fe200078e0a00 */
[----:B------:R-:W-:Y:S01]  /*4370*/  ISETP.GT.U32.AND P2, PT, R0, R61, PT ;  /* 0x0000003d0000720c */ /* 0x000fe20003f44070 */
[--C-:B------:R-:W-:Y:S01]  /*4380*/  @!P3 IMAD.IADD R49, R49, 0x1, -R0.reuse ;  /* 0x000000013131b824 */ /* 0x100fe200078e0a00 */
[----:B------:R-:W-:Y:S01]  /*4390*/  IABS R65, R60 ;  /* 0x0000003c00417213 */ /* 0x000fe20000000000 */
[--C-:B------:R-:W-:Y:S01]  /*43a0*/  @!P4 IMAD.IADD R55, R55, 0x1, -R0.reuse ;  /* 0x000000013737c824 */ /* 0x100fe200078e0a00 */
[----:B------:R-:W-:Y:S01]  /*43b0*/  ISETP.GE.AND P3, PT, R52, RZ, PT ;  /* 0x000000ff3400720c */ /* 0x000fe20003f66270 */
[----:B------:R-:W-:Y:S01]  /*43c0*/  @!P1 IMAD.MOV R49, RZ, RZ, -R49 ;  /* 0x000000ffff319224 */ /* 0x000fe200078e0a31 */
[C---:B------:R-:W-:Y:S01]  /*43d0*/  ISETP.GT.U32.AND P4, PT, R0.reuse, R53, PT ;  /* 0x000000350000720c */ /* 0x040fe20003f84070 */
[----:B------:R-:W-:Y:S01]  /*43e0*/  @!P0 IMAD.IADD R47, R47, 0x1, -R0 ;  /* 0x000000012f2f8824 */ /* 0x000fe200078e0a00 */
[----:B------:R-:W-:Y:S01]  /*43f0*/  ISETP.GT.U32.AND P1, PT, R0, R55, PT ;  /* 0x000000370000720c */ /* 0x000fe20003f24070 */
[----:B------:R-:W-:Y:S01]  /*4400*/  IMAD.HI.U32 R48, R7, R65, RZ ;  /* 0x0000004107307227 */ /* 0x000fe200078e00ff */
[----:B------:R-:W-:-:S03]  /*4410*/  ISETP.GE.AND P0, PT, R56, RZ, PT ;  /* 0x000000ff3800720c */ /* 0x000fc60003f06270 */
[----:B------:R-:W-:Y:S01]  /*4420*/  @!P2 IMAD.IADD R61, R61, 0x1, -R0 ;  /* 0x000000013d3da824 */ /* 0x000fe200078e0a00 */
[C---:B------:R-:W-:Y:S01]  /*4430*/  ISETP.GT.U32.AND P2, PT, R0.reuse, R47, PT ;  /* 0x0000002f0000720c */ /* 0x040fe20003f44070 */
[----:B------:R-:W-:Y:S02]  /*4440*/  IMAD.MOV R48, RZ, RZ, -R48 ;  /* 0x000000ffff307224 */ /* 0x000fe400078e0a30 */
[----:B------:R-:W-:Y:S02]  /*4450*/  VIADD R52, R9, 0x48 ;  /* 0x0000004809347836 */ /* 0x000fe40000000000 */
[----:B------:R-:W-:Y:S02]  /*4460*/  IMAD R65, R0, R48, R65 ;  /* 0x0000003000417224 */ /* 0x000fe400078e0241 */
[----:B------:R-:W-:Y:S01]  /*4470*/  @!P1 IMAD.IADD R55, R55, 0x1, -R0 ;  /* 0x0000000137379824 */ /* 0x000fe200078e0a00 */
[----:B------:R-:W-:Y:S01]  /*4480*/  IABS R63, R52 ;  /* 0x00000034003f7213 */ /* 0x000fe20000000000 */
[C---:B------:R-:W-:Y:S01]  /*4490*/  VIADD R56, R9.reuse, 0x3c ;  /* 0x0000003c09387836 */ /* 0x040fe20000000000 */
[----:B------:R-:W-:Y:S01]  /*44a0*/  ISETP.GE.AND P1, PT, R54, RZ, PT ;  /* 0x000000ff3600720c */ /* 0x000fe20003f26270 */
[----:B------:R-:W-:-:S02]  /*44b0*/  VIADD R54, R9, 0x40 ;  /* 0x0000004009367836 */ /* 0x000fc40000000000 */
[----:B------:R-:W-:Y:S01]  /*44c0*/  @!P2 IMAD.IADD R47, R47, 0x1, -R0 ;  /* 0x000000012f2fa824 */ /* 0x000fe200078e0a00 */
[C---:B------:R-:W-:Y:S01]  /*44d0*/  ISETP.GT.U32.AND P2, PT, R0.reuse, R65, PT ;  /* 0x000000410000720c */ /* 0x040fe20003f44070 */
[----:B------:R-:W-:Y:S01]  /*44e0*/  IMAD.HI.U32 R46, R7, R63, RZ ;  /* 0x0000003f072e7227 */ /* 0x000fe200078e00ff */
[----:B------:R-:W-:Y:S02]  /*44f0*/  IABS R67, R54 ;  /* 0x0000003600437213 */ /* 0x000fe40000000000 */
[----:B------:R-:W-:Y:S01]  /*4500*/  IABS R69, R56 ;  /* 0x0000003800457213 */ /* 0x000fe20000000000 */
[----:B------:R-:W-:Y:S02]  /*4510*/  IMAD.MOV R46, RZ, RZ, -R46 ;  /* 0x000000ffff2e7224 */ /* 0x000fe400078e0a2e */
[----:B------:R-:W-:Y:S01]  /*4520*/  @!P4 IMAD.IADD R53, R53, 0x1, -R0 ;  /* 0x000000013535c824 */ /* 0x000fe200078e0a00 */
[C---:B------:R-:W-:Y:S01]  /*4530*/  ISETP.GT.U32.AND P4, PT, R0.reuse, R59, PT ;  /* 0x0000003b0000720c */ /* 0x040fe20003f84070 */
[----:B------:R-:W-:-:S02]  /*4540*/  IMAD R63, R0, R46, R63 ;  /* 0x0000002e003f7224 */ /* 0x000fc400078e023f */
[----:B------:R-:W-:-:S04]  /*4550*/  IMAD.HI.U32 R46, R7, R67, RZ ;  /* 0x00000043072e7227 */ /* 0x000fc800078e00ff */
[----:B------:R-:W-:Y:S02]  /*4560*/  @!P2 IMAD.IADD R65, R65, 0x1, -R0 ;  /* 0x000000014141a824 */ /* 0x000fe400078e0a00 */
[----:B------:R-:W-:Y:S02]  /*4570*/  IMAD.MOV R46, RZ, RZ, -R46 ;  /* 0x000000ffff2e7224 */ /* 0x000fe400078e0a2e */
[----:B------:R-:W-:Y:S01]  /*4580*/  @!P3 IMAD.MOV R55, RZ, RZ, -R55 ;  /* 0x000000ffff37b224 */ /* 0x000fe200078e0a37 */
[C---:B------:R-:W-:Y:S01]  /*4590*/  ISETP.GT.U32.AND P2, PT, R0.reuse, R65, PT ;  /* 0x000000410000720c */ /* 0x040fe20003f44070 */
[C---:B------:R-:W-:Y:S01]  /*45a0*/  IMAD R67, R0.reuse, R46, R67 ;  /* 0x0000002e00437224 */ /* 0x040fe200078e0243 */
[----:B------:R-:W-:Y:S01]  /*45b0*/  ISETP.GT.U32.AND P3, PT, R0, R63, PT ;  /* 0x0000003f0000720c */ /* 0x000fe20003f64070 */
[----:B------:R-:W-:-:S04]  /*45c0*/  IMAD.HI.U32 R48, R7, R69, RZ ;  /* 0x0000004507307227 */ /* 0x000fc800078e00ff */
[----:B------:R-:W-:Y:S02]  /*45d0*/  IMAD.MOV R48, RZ, RZ, -R48 ;  /* 0x000000ffff307224 */ /* 0x000fe400078e0a30 */
[--C-:B------:R-:W-:Y:S01]  /*45e0*/  @!P4 IMAD.IADD R59, R59, 0x1, -R0.reuse ;  /* 0x000000013b3bc824 */ /* 0x100fe200078e0a00 */
[----:B------:R-:W-:Y:S01]  /*45f0*/  ISETP.GE.AND P4, PT, R58, RZ, PT ;  /* 0x000000ff3a00720c */ /* 0x000fe20003f86270 */
[----:B------:R-:W-:Y:S01]  /*4600*/  @!P6 IMAD.MOV R53, RZ, RZ, -R53 ;  /* 0x000000ffff35e224 */ /* 0x000fe200078e0a35 */
[C---:B------:R-:W-:Y:S01]  /*4610*/  ISETP.GT.U32.AND P6, PT, R0.reuse, R61, PT ;  /* 0x0000003d0000720c */ /* 0x040fe20003fc4070 */
[--C-:B------:R-:W-:Y:S01]  /*4620*/  @!P2 IMAD.IADD R65, R65, 0x1, -R0.reuse ;  /* 0x000000014141a824 */ /* 0x100fe200078e0a00 */
[C---:B------:R-:W-:Y:S01]  /*4630*/  ISETP.GT.U32.AND P2, PT, R0.reuse, R67, PT ;  /* 0x000000430000720c */ /* 0x040fe20003f44070 */
[C---:B------:R-:W-:Y:S02]  /*4640*/  IMAD R69, R0.reuse, R48, R69 ;  /* 0x0000003000457224 */ /* 0x040fe400078e0245 */
[----:B------:R-:W-:Y:S01]  /*4650*/  @!P5 IMAD.MOV R51, RZ, RZ, -R51 ;  /* 0x000000ffff33d224 */ /* 0x000fe200078e0a33 */
[----:B------:R-:W-:Y:S01]  /*4660*/  ISETP.GT.U32.AND P5, PT, R0, R59, PT ;  /* 0x0000003b0000720c */ /* 0x000fe20003fa4070 */
[----:B------:R-:W-:Y:S01]  /*4670*/  @!P1 IMAD.MOV R57, RZ, RZ, -R57 ;  /* 0x000000ffff399224 */ /* 0x000fe200078e0a39 */
[----:B------:R-:W-:Y:S01]  /*4680*/  ISETP.GE.AND P1, PT, R50, RZ, PT ;  /* 0x000000ff3200720c */ /* 0x000fe20003f26270 */
[----:B------:R-:W-:Y:S01]  /*4690*/  @!P3 IMAD.IADD R63, R63, 0x1, -R0 ;  /* 0x000000013f3fb824 */ /* 0x000fe200078e0a00 */
[----:B------:R-:W-:Y:S01]  /*46a0*/  ISETP.GE.AND P3, PT, R54, RZ, PT ;  /* 0x000000ff3600720c */ /* 0x000fe20003f66270 */
[----:B------:R-:W-:-:S02]  /*46b0*/  @!P0 IMAD.MOV R47, RZ, RZ, -R47 ;  /* 0x000000ffff2f8224 */ /* 0x000fc400078e0a2f */
[----:B------:R-:W-:Y:S01]  /*46c0*/  VIADD R46, R9, 0x38 ;  /* 0x00000038092e7836 */ /* 0x000fe20000000000 */
[C---:B------:R-:W-:Y:S01]  /*46d0*/  ISETP.GT.U32.AND P0, PT, R0.reuse, R63, PT ;  /* 0x0000003f0000720c */ /* 0x040fe20003f04070 */
[--C-:B------:R-:W-:Y:S02]  /*46e0*/  @!P2 IMAD.IADD R67, R67, 0x1, -R0.reuse ;  /* 0x000000014343a824 */ /* 0x100fe400078e0a00 */
[--C-:B------:R-:W-:Y:S01]  /*46f0*/  @!P6 IMAD.IADD R61, R61, 0x1, -R0.reuse ;  /* 0x000000013d3de824 */ /* 0x100fe200078e0a00 */
[----:B------:R-:W-:Y:S01]  /*4700*/  IABS R71, R46 ;  /* 0x0000002e00477213 */ /* 0x000fe20000000000 */
[----:B------:R-:W-:Y:S01]  /*4710*/  VIADD R48, R9, 0x34 ;  /* 0x0000003409307836 */ /* 0x000fe20000000000 */
[----:B------:R-:W-:Y:S01]  /*4720*/  ISETP.GT.U32.AND P2, PT, R0, R67, PT ;  /* 0x000000430000720c */ /* 0x000fe20003f44070 */
[----:B------:R-:W-:Y:S01]  /*4730*/  @!P5 IMAD.IADD R59, R59, 0x1, -R0 ;  /* 0x000000013b3bd824 */ /* 0x000fe200078e0a00 */
[----:B------:R-:W-:Y:S01]  /*4740*/  ISETP.GE.AND P5, PT, R52, RZ, PT ;  /* 0x000000ff3400720c */ /* 0x000fe20003fa6270 */
[----:B------:R-:W-:Y:S01]  /*4750*/  @!P1 IMAD.MOV R61, RZ, RZ, -R61 ;  /* 0x000000ffff3d9224 */ /* 0x000fe200078e0a3d */
[----:B------:R-:W-:Y:S01]  /*4760*/  ISETP.GE.AND P1, PT, R46, RZ, PT ;  /* 0x000000ff2e00720c */ /* 0x000fe20003f26270 */
[----:B------:R-:W-:Y:S01]  /*4770*/  IMAD.HI.U32 R46, R7, R71, RZ ;  /* 0x00000047072e7227 */ /* 0x000fe200078e00ff */
[----:B------:R-:W-:-:S02]  /*4780*/  IABS R73, R48 ;  /* 0x0000003000497213 */ /* 0x000fc40000000000 */
[----:B------:R-:W-:Y:S01]  /*4790*/  ISETP.GE.AND P6, PT, R60, RZ, PT ;  /* 0x000000ff3c00720c */ /* 0x000fe20003fc6270 */
[----:B------:R-:W-:Y:S02]  /*47a0*/  VIADD R50, R9, 0x30 ;  /* 0x0000003009327836 */ /* 0x000fe40000000000 */
[--C-:B------:R-:W-:Y:S01]  /*47b0*/  @!P0 IMAD.IADD R63, R63, 0x1, -R0.reuse ;  /* 0x000000013f3f8824 */ /* 0x100fe200078e0a00 */
[----:B------:R-:W-:Y:S01]  /*47c0*/  ISETP.GE.AND P0, PT, R48, RZ, PT ;  /* 0x000000ff3000720c */ /* 0x000fe20003f06270 */
[----:B------:R-:W-:Y:S01]  /*47d0*/  @!P2 IMAD.IADD R67, R67, 0x1, -R0 ;  /* 0x000000014343a824 */ /* 0x000fe200078e0a00 */
[----:B------:R-:W-:Y:S01]  /*47e0*/  ISETP.GT.U32.AND P2, PT, R0, R69, PT ;  /* 0x000000450000720c */ /* 0x000fe20003f44070 */
[----:B------:R-:W-:Y:S01]  /*47f0*/  IMAD.HI.U32 R48, R7, R73, RZ ;  /* 0x0000004907307227 */ /* 0x000fe200078e00ff */
[----:B------:R-:W-:-:S03]  /*4800*/  IABS R75, R50 ;  /* 0x00000032004b7213 */ /* 0x000fc60000000000 */
[----:B------:R-:W-:Y:S02]  /*4810*/  IMAD.MOV R54, RZ, RZ, -R46 ;  /* 0x000000ffff367224 */ /* 0x000fe400078e0a2e */
[----:B------:R-:W-:Y:S02]  /*4820*/  VIADD R52, R9, 0x2c ;  /* 0x0000002c09347836 */ /* 0x000fe40000000000 */
[----:B------:R-:W-:Y:S02]  /*4830*/  IMAD.MOV R48, RZ, RZ, -R48 ;  /* 0x000000ffff307224 */ /* 0x000fe400078e0a30 */
[----:B------:R-:W-:Y:S01]  /*4840*/  IMAD R71, R0, R54, R71 ;  /* 0x0000003600477224 */ /* 0x000fe200078e0247 */
[----:B------:R-:W-:Y:S01]  /*4850*/  IABS R77, R52 ;  /* 0x00000034004d7213 */ /* 0x000fe20000000000 */
[----:B------:R-:W-:Y:S02]  /*4860*/  @!P2 IMAD.IADD R69, R69, 0x1, -R0 ;  /* 0x000000014545a824 */ /* 0x000fe400078e0a00 */
[----:B------:R-:W-:Y:S01]  /*4870*/  @!P4 IMAD.MOV R59, RZ, RZ, -R59 ;  /* 0x000000ffff3bc224 */ /* 0x000fe200078e0a3b */
[----:B------:R-:W-:Y:S01]  /*4880*/  ISETP.GE.AND P4, PT, R56, RZ, PT ;  /* 0x000000ff3800720c */ /* 0x000fe20003f86270 */
[----:B------:R-:W-:Y:S01]  /*4890*/  @!P5 IMAD.MOV R63, RZ, RZ, -R63 ;  /* 0x000000ffff3fd224 */ /* 0x000fe200078e0a3f */
[C---:B------:R-:W-:Y:S01]  /*48a0*/  ISETP.GT.U32.AND P2, PT, R0.reuse, R69, PT ;  /* 0x000000450000720c */ /* 0x040fe20003f44070 */
[----:B------:R-:W-:Y:S01]  /*48b0*/  IMAD R73, R0, R48, R73 ;  /* 0x0000003000497224 */ /* 0x000fe200078e0249 */
[----:B------:R-:W-:Y:S01]  /*48c0*/  ISETP.GE.AND P5, PT, R50, RZ, PT ;  /* 0x000000ff3200720c */ /* 0x000fe20003fa6270 */
[----:B------:R-:W-:-:S04]  /*48d0*/  IMAD.HI.U32 R50, R7, R75, RZ ;  /* 0x0000004b07327227 */ /* 0x000fc800078e00ff */
[----:B------:R-:W-:Y:S01]  /*48e0*/  @!P3 IMAD.MOV R67, RZ, RZ, -R67 ;  /* 0x000000ffff43b224 */ /* 0x000fe200078e0a43 */
[----:B------:R-:W-:Y:S01]  /*48f0*/  ISETP.GT.U32.AND P3, PT, R0, R71, PT ;  /* 0x000000470000720c */ /* 0x000fe20003f64070 */
[----:B------:R-:W-:Y:S01]  /*4900*/  @!P6 IMAD.MOV R65, RZ, RZ, -R65 ;  /* 0x000000ffff41e224 */ /* 0x000fe200078e0a41 */
[----:B------:R-:W-:Y:S01]  /*4910*/  ISETP.GE.AND P6, PT, R52, RZ, PT ;  /* 0x000000ff3400720c */ /* 0x000fe20003fc6270 */
[----:B------:R-:W-:Y:S02]  /*4920*/  IMAD.MOV R50, RZ, RZ, -R50 ;  /* 0x000000ffff327224 */ /* 0x000fe400078e0a32 */
[----:B------:R-:W-:Y:S01]  /*4930*/  @!P2 IMAD.IADD R69, R69, 0x1, -R0 ;  /* 0x000000014545a824 */ /* 0x000fe200078e0a00 */
[----:B------:R-:W-:Y:S01]  /*4940*/  ISETP.GT.U32.AND P2, PT, R0, R73, PT ;  /* 0x000000490000720c */ /* 0x000fe20003f44070 */
[----:B------:R-:W-:-:S04]  /*4950*/  IMAD.HI.U32 R52, R7, R77, RZ ;  /* 0x0000004d07347227 */ /* 0x000fc800078e00ff */
[C---:B------:R-:W-:Y:S02]  /*4960*/  IMAD R75, R0.reuse, R50, R75 ;  /* 0x00000032004b7224 */ /* 0x040fe400078e024b */
[----:B------:R-:W-:Y:S02]  /*4970*/  VIADD R56, R9, 0x28 ;  /* 0x0000002809387836 */ /* 0x000fe40000000000 */
[----:B------:R-:W-:Y:S02]  /*4980*/  IMAD.MOV R52, RZ, RZ, -R52 ;  /* 0x000000ffff347224 */ /* 0x000fe400078e0a34 */
[----:B------:R-:W-:Y:S01]  /*4990*/  @!P4 IMAD.MOV R69, RZ, RZ, -R69 ;  /* 0x000000ffff45c224 */ /* 0x000fe200078e0a45 */
[C---:B------:R-:W-:Y:S01]  /*49a0*/  ISETP.GT.U32.AND P4, PT, R0.reuse, R75, PT ;  /* 0x0000004b0000720c */ /* 0x040fe20003f84070 */
[----:B------:R-:W-:Y:S01]  /*49b0*/  IMAD R77, R0, R52, R77 ;  /* 0x00000034004d7224 */ /* 0x000fe200078e024d */
[----:B------:R-:W-:Y:S01]  /*49c0*/  IABS R79, R56 ;  /* 0x00000038004f7213 */ /* 0x000fe20000000000 */
[----:B------:R-:W-:-:S02]  /*49d0*/  @!P3 IMAD.IADD R71, R71, 0x1, -R0 ;  /* 0x000000014747b824 */ /* 0x000fc400078e0a00 */
[----:B------:R-:W-:Y:S01]  /*49e0*/  @!P2 IMAD.IADD R73, R73, 0x1, -R0 ;  /* 0x000000014949a824 */ /* 0x000fe200078e0a00 */
[C---:B------:R-:W-:Y:S01]  /*49f0*/  ISETP.GT.U32.AND P2, PT, R0.reuse, R77, PT ;  /* 0x0000004d0000720c */ /* 0x040fe20003f44070 */
[----:B------:R-:W-:Y:S01]  /*4a00*/  VIADD R54, R9, 0x24 ;  /* 0x0000002409367836 */ /* 0x000fe20000000000 */
[----:B------:R-:W-:Y:S01]  /*4a10*/  ISETP.GT.U32.AND P3, PT, R0, R71, PT ;  /* 0x000000470000720c */ /* 0x000fe20003f64070 */
[----:B------:R-:W-:-:S03]  /*4a20*/  IMAD.HI.U32 R46, R7, R79, RZ ;  /* 0x0000004f072e7227 */ /* 0x000fc600078e00ff */
[----:B------:R-:W-:Y:S01]  /*4a30*/  IABS R81, R54 ;  /* 0x0000003600517213 */ /* 0x000fe20000000000 */
[----:B------:R-:W-:Y:S02]  /*4a40*/  IMAD.MOV R46, RZ, RZ, -R46 ;  /* 0x000000ffff2e7224 */ /* 0x000fe400078e0a2e */
[----:B------:R-:W-:Y:S01]  /*4a50*/  @!P4 IMAD.IADD R75, R75, 0x1, -R0 ;  /* 0x000000014b4bc824 */ /* 0x000fe200078e0a00 */
[C---:B------:R-:W-:Y:S01]  /*4a60*/  ISETP.GT.U32.AND P4, PT, R0.reuse, R73, PT ;  /* 0x000000490000720c */ /* 0x040fe20003f84070 */
[----:B------:R-:W-:Y:S02]  /*4a70*/  IMAD R79, R0, R46, R79 ;  /* 0x0000002e004f7224 */ /* 0x000fe400078e024f */
[----:B------:R-:W-:Y:S02]  /*4a80*/  VIADD R58, R9, 0x20 ;  /* 0x00000020093a7836 */ /* 0x000fe40000000000 */
[----:B------:R-:W-:-:S03]  /*4a90*/  IMAD.HI.U32 R46, R7, R81, RZ ;  /* 0x00000051072e7227 */ /* 0x000fc600078e00ff */
[----:B------:R-:W-:Y:S01]  /*4aa0*/  IABS R83, R58 ;  /* 0x0000003a00537213 */ /* 0x000fe20000000000 */
[----:B------:R-:W-:Y:S02]  /*4ab0*/  VIADD R60, R9, 0x1c ;  /* 0x0000001c093c7836 */ /* 0x000fe40000000000 */
[--C-:B------:R-:W-:Y:S01]  /*4ac0*/  @!P3 IMAD.IADD R71, R71, 0x1, -R0.reuse ;  /* 0x000000014747b824 */ /* 0x100fe200078e0a00 */
[----:B------:R-:W-:Y:S01]  /*4ad0*/  ISETP.GE.AND P3, PT, R9, RZ, PT ;  /* 0x000000ff0900720c */ /* 0x000fe20003f66270 */
[----:B------:R-:W-:Y:S01]  /*4ae0*/  @!P2 IMAD.IADD R77, R77, 0x1, -R0 ;  /* 0x000000014d4da824 */ /* 0x000fe200078e0a00 */
[C---:B------:R-:W-:Y:S01]  /*4af0*/  ISETP.GT.U32.AND P2, PT, R0.reuse, R75, PT ;  /* 0x0000004b0000720c */ /* 0x040fe20003f44070 */
[----:B------:R-:W-:Y:S01]  /*4b00*/  IMAD.MOV R46, RZ, RZ, -R46 ;  /* 0x000000ffff2e7224 */ /* 0x000fe200078e0a2e */
[----:B------:R-:W-:Y:S01]  /*4b10*/  IABS R85, R60 ;  /* 0x0000003c00557213 */ /* 0x000fe20000000000 */
[----:B------:R-:W-:Y:S01]  /*4b20*/  @!P1 IMAD.MOV R71, RZ, RZ, -R71 ;  /* 0x000000ffff479224 */ /* 0x000fe200078e0a47 */
[C---:B------:R-:W-:Y:S01]  /*4b30*/  ISETP.GT.U32.AND P1, PT, R0.reuse, R77, PT ;  /* 0x0000004d0000720c */ /* 0x040fe20003f24070 */
[----:B------:R-:W-:-:S02]  /*4b40*/  IMAD R81, R0, R46, R81 ;  /* 0x0000002e00517224 */ /* 0x000fc400078e0251 */
[----:B------:R-:W-:-:S04]  /*4b50*/  IMAD.HI.U32 R46, R7, R83, RZ ;  /* 0x00000053072e7227 */ /* 0x000fc800078e00ff */
[----:B------:R-:W-:Y:S01]  /*4b60*/  @!P4 IMAD.IADD R73, R73, 0x1, -R0 ;  /* 0x000000014949c824 */ /* 0x000fe200078e0a00 */
[----:B------:R-:W-:Y:S01]  /*4b70*/  ISETP.GT.U32.AND P4, PT, R0, R79, PT ;  /* 0x0000004f0000720c */ /* 0x000fe20003f84070 */
[C---:B------:R-:W-:Y:S02]  /*4b80*/  VIADD R62, R9.reuse, 0x18 ;  /* 0x00000018093e7836 */ /* 0x040fe40000000000 */
[----:B------:R-:W-:Y:S02]  /*4b90*/  VIADD R64, R9, 0x14 ;  /* 0x0000001409407836 */ /* 0x000fe40000000000 */
[----:B------:R-:W-:Y:S01]  /*4ba0*/  IMAD.HI.U32 R48, R7, R85, RZ ;  /* 0x0000005507307227 */ /* 0x000fe200078e00ff */
[----:B------:R-:W-:Y:S02]  /*4bb0*/  IABS R87, R62 ;  /* 0x0000003e00577213 */ /* 0x000fe40000000000 */
[----:B------:R-:W-:Y:S01]  /*4bc0*/  IABS R89, R64 ;  /* 0x0000004000597213 */ /* 0x000fe20000000000 */
[----:B------:R-:W-:-:S02]  /*4bd0*/  IMAD.MOV R46, RZ, RZ, -R46 ;  /* 0x000000ffff2e7224 */ /* 0x000fc400078e0a2e */
[----:B------:R-:W-:Y:S02]  /*4be0*/  IMAD.MOV R48, RZ, RZ, -R48 ;  /* 0x000000ffff307224 */ /* 0x000fe400078e0a30 */
[C---:B------:R-:W-:Y:S02]  /*4bf0*/  IMAD R83, R0.reuse, R46, R83 ;  /* 0x0000002e00537224 */ /* 0x040fe400078e0253 */
[--C-:B------:R-:W-:Y:S01]  /*4c00*/  @!P2 IMAD.IADD R75, R75, 0x1, -R0.reuse ;  /* 0x000000014b4ba824 */ /* 0x100fe200078e0a00 */
[C---:B------:R-:W-:Y:S01]  /*4c10*/  ISETP.GT.U32.AND P2, PT, R0.reuse, R81, PT ;  /* 0x000000510000720c */ /* 0x040fe20003f44070 */
[C---:B------:R-:W-:Y:S02]  /*4c20*/  IMAD R85, R0.reuse, R48, R85 ;  /* 0x0000003000557224 */ /* 0x040fe400078e0255 */
[----:B------:R-:W-:Y:S01]  /*4c30*/  @!P1 IMAD.IADD R77, R77, 0x1, -R0 ;  /* 0x000000014d4d9824 */ /* 0x000fe200078e0a00 */
[----:B------:R-:W-:Y:S01]  /*4c40*/  ISETP.GT.U32.AND P1, PT, R0, R83, PT ;  /* 0x000000530000720c */ /* 0x000fe20003f24070 */
[----:B------:R-:W-:-:S04]  /*4c50*/  IMAD.HI.U32 R50, R7, R87, RZ ;  /* 0x0000005707327227 */ /* 0x000fc800078e00ff */
[----:B------:R-:W-:-:S04]  /*4c60*/  IMAD.HI.U32 R52, R7, R89, RZ ;  /* 0x0000005907347227 */ /* 0x000fc800078e00ff */
[----:B------:R-:W-:Y:S01]  /*4c70*/  @!P4 IMAD.IADD R79, R79, 0x1, -R0 ;  /* 0x000000014f4fc824 */ /* 0x000fe200078e0a00 */
[C---:B------:R-:W-:Y:S01]  /*4c80*/  ISETP.GT.U32.AND P4, PT, R0.reuse, R85, PT ;  /* 0x000000550000720c */ /* 0x040fe20003f84070 */
[----:B------:R-:W-:Y:S02]  /*4c90*/  IMAD.MOV R50, RZ, RZ, -R50 ;  /* 0x000000ffff327224 */ /* 0x000fe400078e0a32 */
[----:B------:R-:W-:Y:S02]  /*4ca0*/  IMAD.MOV R52, RZ, RZ, -R52 ;  /* 0x000000ffff347224 */ /* 0x000fe400078e0a34 */
[C---:B------:R-:W-:Y:S02]  /*4cb0*/  IMAD R87, R0.reuse, R50, R87 ;  /* 0x0000003200577224 */ /* 0x040fe400078e0257 */
[----:B------:R-:W-:Y:S02]  /*4cc0*/  IMAD R89, R0, R52, R89 ;  /* 0x0000003400597224 */ /* 0x000fe400078e0259 */
[----:B------:R-:W-:-:S02]  /*4cd0*/  VIADD R66, R9, 0x10 ;  /* 0x0000001009427836 */ /* 0x000fc40000000000 */
[C---:B------:R-:W-:Y:S02]  /*4ce0*/  VIADD R68, R9.reuse, 0xc ;  /* 0x0000000c09447836 */ /* 0x040fe40000000000 */
[----:B------:R-:W-:Y:S01]  /*4cf0*/  VIADD R70, R9, 0x8 ;  /* 0x0000000809467836 */ /* 0x000fe20000000000 */
[----:B------:R-:W-:Y:S01]  /*4d00*/  IABS R52, R66 ;  /* 0x0000004200347213 */ /* 0x000fe20000000000 */
[--C-:B------:R-:W-:Y:S01]  /*4d10*/  @!P2 IMAD.IADD R81, R81, 0x1, -R0.reuse ;  /* 0x000000015151a824 */ /* 0x100fe200078e0a00 */
[C---:B------:R-:W-:Y:S01]  /*4d20*/  ISETP.GT.U32.AND P2, PT, R0.reuse, R87, PT ;  /* 0x000000570000720c */ /* 0x040fe20003f44070 */
[--C-:B------:R-:W-:Y:S01]  /*4d30*/  @!P1 IMAD.IADD R83, R83, 0x1, -R0.reuse ;  /* 0x0000000153539824 */ /* 0x100fe200078e0a00 */
[----:B------:R-:W-:Y:S01]  /*4d40*/  IABS R91, R68 ;  /* 0x00000044005b7213 */ /* 0x000fe20000000000 */
[----:B------:R-:W-:Y:S01]  /*4d50*/  @!P4 IMAD.IADD R85, R85, 0x1, -R0 ;  /* 0x000000015555c824 */ /* 0x000fe200078e0a00 */
[----:B------:R-:W-:Y:S01]  /*4d60*/  IABS R93, R70 ;  /* 0x00000046005d7213 */ /* 0x000fe20000000000 */
[----:B------:R-:W-:Y:S01]  /*4d70*/  @!P0 IMAD.MOV R73, RZ, RZ, -R73 ;  /* 0x000000ffff498224 */ /* 0x000fe200078e0a49 */
[C---:B------:R-:W-:Y:S01]  /*4d80*/  ISETP.GT.U32.AND P1, PT, R0.reuse, R89, PT ;  /* 0x000000590000720c */ /* 0x040fe20003f24070 */
[----:B------:R-:W-:Y:S01]  /*4d90*/  @!P5 IMAD.MOV R75, RZ, RZ, -R75 ;  /* 0x000000ffff4bd224 */ /* 0x000fe200078e0a4b */
[C---:B------:R-:W-:Y:S01]  /*4da0*/  ISETP.GT.U32.AND P0, PT, R0.reuse, R79, PT ;  /* 0x0000004f0000720c */ /* 0x040fe20003f04070 */
[----:B------:R-:W-:Y:S01]  /*4db0*/  VIADD R72, R9, 0x4 ;  /* 0x0000000409487836 */ /* 0x000fe20000000000 */
[C---:B------:R-:W-:Y:S01]  /*4dc0*/  ISETP.GT.U32.AND P5, PT, R0.reuse, R81, PT ;  /* 0x000000510000720c */ /* 0x040fe20003fa4070 */
[----:B------:R-:W-:Y:S01]  /*4dd0*/  IMAD.HI.U32 R9, R7, R52, RZ ;  /* 0x0000003407097227 */ /* 0x000fe200078e00ff */
[----:B------:R-:W-:-:S02]  /*4de0*/  ISETP.GT.U32.AND P4, PT, R0, R83, PT ;  /* 0x000000530000720c */ /* 0x000fc40003f84070 */
[----:B------:R-:W-:Y:S01]  /*4df0*/  IABS R95, R72 ;  /* 0x00000048005f7213 */ /* 0x000fe20000000000 */
[----:B------:R-:W-:-:S04]  /*4e00*/  IMAD.HI.U32 R46, R7, R91, RZ ;  /* 0x0000005b072e7227 */ /* 0x000fc800078e00ff */
[----:B------:R-:W-:-:S04]  /*4e10*/  IMAD.HI.U32 R48, R7, R93, RZ ;  /* 0x0000005d07307227 */ /* 0x000fc800078e00ff */
[----:B------:R-:W-:Y:S02]  /*4e20*/  IMAD.MOV R9, RZ, RZ, -R9 ;  /* 0x000000ffff097224 */ /* 0x000fe400078e0a09 */
[----:B------:R-:W-:Y:S02]  /*4e30*/  IMAD.MOV R46, RZ, RZ, -R46 ;  /* 0x000000ffff2e7224 */ /* 0x000fe400078e0a2e */
[----:B------:R-:W-:Y:S02]  /*4e40*/  IMAD.MOV R48, RZ, RZ, -R48 ;  /* 0x000000ffff307224 */ /* 0x000fe400078e0a30 */
[----:B------:R-:W-:Y:S01]  /*4e50*/  @!P2 IMAD.IADD R87, R87, 0x1, -R0 ;  /* 0x000000015757a824 */ /* 0x000fe200078e0a00 */
[C---:B------:R-:W-:Y:S01]  /*4e60*/  ISETP.GT.U32.AND P2, PT, R0.reuse, R85, PT ;  /* 0x000000550000720c */ /* 0x040fe20003f44070 */
[C---:B------:R-:W-:Y:S02]  /*4e70*/  IMAD R9, R0.reuse, R9, R52 ;  /* 0x0000000900097224 */ /* 0x040fe400078e0234 */
[C---:B------:R-:W-:Y:S01]  /*4e80*/  IMAD R91, R0.reuse, R46, R91 ;  /* 0x0000002e005b7224 */ /* 0x040fe200078e025b */
[----:B------:R-:W-:Y:S01]  /*4e90*/  SHF.R.S32.HI R46, RZ, 0x2, R14 ;  /* 0x00000002ff2e7819 */ /* 0x000fe2000001140e */
[----:B------:R-:W-:-:S02]  /*4ea0*/  IMAD R93, R0, R48, R93 ;  /* 0x00000030005d7224 */ /* 0x000fc400078e025d */
[----:B------:R-:W-:Y:S01]  /*4eb0*/  @!P1 IMAD.IADD R89, R89, 0x1, -R0 ;  /* 0x0000000159599824 */ /* 0x000fe200078e0a00 */
[----:B------:R-:W-:Y:S01]  /*4ec0*/  SGXT R46, R46, 0x1 ;  /* 0x000000012e2e781a */ /* 0x000fe20000000200 */
[----:B------:R-:W-:-:S03]  /*4ed0*/  IMAD.HI.U32 R50, R7, R95, RZ ;  /* 0x0000005f07327227 */ /* 0x000fc600078e00ff */
[----:B------:R-:W-:Y:S01]  /*4ee0*/  ISETP.GT.U32.AND P1, PT, R0, R89, PT ;  /* 0x000000590000720c */ /* 0x000fe20003f24070 */
[----:B------:R-:W-:Y:S01]  /*4ef0*/  IMAD.HI.U32 R7, R7, R97, RZ ;  /* 0x0000006107077227 */ /* 0x000fe200078e00ff */
[----:B------:R-:W-:-:S03]  /*4f00*/  LOP3.LUT R46, R46, 0x90, RZ, 0xc0, !PT ;  /* 0x000000902e2e7812 */ /* 0x000fc600078ec0ff */
[----:B------:R-:W-:Y:S01]  /*4f10*/  @!P6 IMAD.MOV R77, RZ, RZ, -R77 ;  /* 0x000000ffff4de224 */ /* 0x000fe200078e0a4d */
[C---:B------:R-:W-:Y:S01]  /*4f20*/  ISETP.GT.U32.AND P6, PT, R0.reuse, R87, PT ;  /* 0x000000570000720c */ /* 0x040fe20003fc4070 */
[--C-:B------:R-:W-:Y:S01]  /*4f30*/  @!P0 IMAD.IADD R79, R79, 0x1, -R0.reuse ;  /* 0x000000014f4f8824 */ /* 0x100fe200078e0a00 */
[C---:B------:R-:W-:Y:S01]  /*4f40*/  ISETP.GT.U32.AND P0, PT, R0.reuse, R9, PT ;  /* 0x000000090000720c */ /* 0x040fe20003f04070 */
[--C-:B------:R-:W-:Y:S01]  /*4f50*/  @!P5 IMAD.IADD R81, R81, 0x1, -R0.reuse ;  /* 0x000000015151d824 */ /* 0x100fe200078e0a00 */
[C---:B------:R-:W-:Y:S01]  /*4f60*/  ISETP.GT.U32.AND P5, PT, R0.reuse, R91, PT ;  /* 0x0000005b0000720c */ /* 0x040fe20003fa4070 */
[----:B------:R-:W-:Y:S01]  /*4f70*/  @!P4 IMAD.IADD R83, R83, 0x1, -R0 ;  /* 0x000000015353c824 */ /* 0x000fe200078e0a00 */
[----:B------:R-:W-:Y:S01]  /*4f80*/  ISETP.GT.U32.AND P4, PT, R0, R93, PT ;  /* 0x0000005d0000720c */ /* 0x000fe20003f84070 */
[----:B------:R-:W-:Y:S02]  /*4f90*/  IMAD.MOV R7, RZ, RZ, -R7 ;  /* 0x000000ffff077224 */ /* 0x000fe400078e0a07 */
[----:B------:R-:W-:-:S02]  /*4fa0*/  IMAD.MOV R50, RZ, RZ, -R50 ;  /* 0x000000ffff327224 */ /* 0x000fc400078e0a32 */
[C---:B------:R-:W-:Y:S01]  /*4fb0*/  IMAD R97, R0.reuse, R7, R97 ;  /* 0x0000000700617224 */ /* 0x040fe200078e0261 */
[----:B------:R-:W-:Y:S01]  /*4fc0*/  SHF.R.S32.HI R7, RZ, 0x1f, R222 ;  /* 0x0000001fff077819 */ /* 0x000fe200000114de */
[C---:B------:R-:W-:Y:S02]  /*4fd0*/  IMAD R95, R0.reuse, R50, R95 ;  /* 0x00000032005f7224 */ /* 0x040fe400078e025f */
[--C-:B------:R-:W-:Y:S01]  /*4fe0*/  @!P2 IMAD.IADD R85, R85, 0x1, -R0.reuse ;  /* 0x000000015555a824 */ /* 0x100fe200078e0a00 */
[C---:B------:R-:W-:Y:S01]  /*4ff0*/  ISETP.GT.U32.AND P2, PT, R0.reuse, R97, PT ;  /* 0x000000610000720c */ /* 0x040fe20003f44070 */
[--C-:B------:R-:W-:Y:S01]  /*5000*/  @!P6 IMAD.IADD R87, R87, 0x1, -R0.reuse ;  /* 0x000000015757e824 */ /* 0x100fe200078e0a00 */
[----:B------:R-:W-:Y:S01]  /*5010*/  ISETP.GT.U32.AND P6, PT, R0, R95, PT ;  /* 0x0000005f0000720c */ /* 0x000fe20003fc4070 */
[--C-:B------:R-:W-:Y:S01]  /*5020*/  @!P1 IMAD.IADD R89, R89, 0x1, -R0.reuse ;  /* 0x0000000159599824 */ /* 0x100fe200078e0a00 */
[----:B------:R-:W-:Y:S01]  /*5030*/  ISETP.GE.AND P1, PT, R56, RZ, PT ;  /* 0x000000ff3800720c */ /* 0x000fe20003f26270 */
[--C-:B------:R-:W-:Y:S01]  /*5040*/  @!P0 IMAD.IADD R9, R9, 0x1, -R0.reuse ;  /* 0x0000000109098824 */ /* 0x100fe200078e0a00 */
[----:B------:R-:W-:Y:S01]  /*5050*/  ISETP.GE.AND P0, PT, R54, RZ, PT ;  /* 0x000000ff3600720c */ /* 0x000fe20003f06270 */
[--C-:B------:R-:W-:Y:S01]  /*5060*/  @!P5 IMAD.IADD R91, R91, 0x1, -R0.reuse ;  /* 0x000000015b5bd824 */ /* 0x100fe200078e0a00 */
[----:B------:R-:W-:Y:S01]  /*5070*/  ISETP.GE.AND P5, PT, R58, RZ, PT ;  /* 0x000000ff3a00720c */ /* 0x000fe20003fa6270 */
[--C-:B------:R-:W-:Y:S01]  /*5080*/  @!P4 IMAD.IADD R93, R93, 0x1, -R0.reuse ;  /* 0x000000015d5dc824 */ /* 0x100fe200078e0a00 */
[----:B------:R-:W-:Y:S01]  /*5090*/  ISETP.GE.AND P4, PT, R60, RZ, PT ;  /* 0x000000ff3c00720c */ /* 0x000fe20003f86270 */
[----:B------:R-:W-:Y:S01]  /*50a0*/  IMAD R224, R224, UR11, RZ ;  /* 0x0000000be0e07c24 */ /* 0x000fe2000f8e02ff */
[----:B------:R-:W-:Y:S01]  /*50b0*/  LEA.HI R222, R7, R222, RZ, 0x5 ;  /* 0x000000de07de7211 */ /* 0x000fe200078f28ff */
[--C-:B------:R-:W-:Y:S01]  /*50c0*/  @!P2 IMAD.IADD R97, R97, 0x1, -R0.reuse ;  /* 0x000000016161a824 */ /* 0x100fe200078e0a00 */
[----:B------:R-:W-:Y:S01]  /*50d0*/  ISETP.GE.AND P2, PT, R62, RZ, PT ;  /* 0x000000ff3e00720c */ /* 0x000fe20003f46270 */
[----:B------:R-:W-:Y:S01]  /*50e0*/  @!P6 IMAD.IADD R95, R95, 0x1, -R0 ;  /* 0x000000015f5fe824 */ /* 0x000fe200078e0a00 */
[----:B------:R-:W-:Y:S01]  /*50f0*/  SHF.R.S32.HI R158, RZ, 0x1f, R224 ;  /* 0x0000001fff9e7819 */ /* 0x000fe200000114e0 */
[----:B------:R-:W-:Y:S01]  /*5100*/  @!P1 IMAD.MOV R79, RZ, RZ, -R79 ;  /* 0x000000ffff4f9224 */ /* 0x000fe200078e0a4f */
[C---:B------:R-:W-:Y:S01]  /*5110*/  ISETP.GT.U32.AND P1, PT, R0.reuse, R9, PT ;  /* 0x000000090000720c */ /* 0x040fe20003f24070 */
[----:B------:R-:W-:Y:S01]  /*5120*/  @!P0 IMAD.MOV R81, RZ, RZ, -R81 ;  /* 0x000000ffff518224 */ /* 0x000fe200078e0a51 */
[C---:B------:R-:W-:Y:S01]  /*5130*/  ISETP.GT.U32.AND P0, PT, R0.reuse, R91, PT ;  /* 0x0000005b0000720c */ /* 0x040fe20003f04070 */
[----:B------:R-:W-:Y:S01]  /*5140*/  @!P5 IMAD.MOV R83, RZ, RZ, -R83 ;  /* 0x000000ffff53d224 */ /* 0x000fe200078e0a53 */
[C---:B------:R-:W-:Y:S01]  /*5150*/  ISETP.GT.U32.AND P5, PT, R0.reuse, R93, PT ;  /* 0x0000005d0000720c */ /* 0x040fe20003fa4070 */
[----:B------:R-:W-:Y:S01]  /*5160*/  @!P4 IMAD.MOV R85, RZ, RZ, -R85 ;  /* 0x000000ffff55c224 */ /* 0x000fe200078e0a55 */
[----:B------:R-:W-:Y:S01]  /*5170*/  ISETP.GT.U32.AND P4, PT, R0, R97, PT ;  /* 0x000000610000720c */ /* 0x000fe20003f84070 */
[----:B------:R-:W-:Y:S01]  /*5180*/  IMAD.SHL.U32 R7, R14, 0x20, RZ ;  /* 0x000000200e077824 */ /* 0x000fe200078e00ff */
[----:B------:R-:W-:Y:S01]  /*5190*/  ISETP.GT.U32.AND P6, PT, R0, R95, PT ;  /* 0x0000005f0000720c */ /* 0x000fe20003fc4070 */
[----:B------:R-:W-:Y:S01]  /*51a0*/  @!P2 IMAD.MOV R87, RZ, RZ, -R87 ;  /* 0x000000ffff57a224 */ /* 0x000fe200078e0a57 */
[----:B------:R-:W-:Y:S01]  /*51b0*/  ISETP.GE.AND P2, PT, R64, RZ, PT ;  /* 0x000000ff4000720c */ /* 0x000fe20003f46270 */
[----:B------:R-:W-:Y:S01]  /*51c0*/  IMAD R223, R223, UR11, RZ ;  /* 0x0000000bdfdf7c24 */ /* 0x000fe2000f8e02ff */
[----:B------:R-:W-:Y:S01]  /*51d0*/  LOP3.LUT R156, R46, 0xf60, R7, 0xf8, !PT ;  /* 0x00000f602e9c7812 */ /* 0x000fe200078ef807 */
        /* <DEDUP_REMOVED lines=8> */
[----:B------:R-:W-:Y:S01]  /*5260*/  @!P6 IMAD.IADD R95, R95, 0x1, -R0 ;  /* 0x000000015f5fe824 */ /* 0x000fe200078e0a00 */
[----:B------:R-:W-:Y:S01]  /*5270*/  ISETP.NE.AND P6, PT, R3, RZ, PT ;  /* 0x000000ff0300720c */ /* 0x000fe20003fc5270 */
[----:B------:R-:W-:Y:S01]  /*5280*/  @!P2 IMAD.MOV R89, RZ, RZ, -R89 ;  /* 0x000000ffff59a224 */ /* 0x000fe200078e0a59 */
[----:B------:R-:W-:Y:S01]  /*5290*/  LOP3.LUT R3, RZ, R3, RZ, 0x33, !PT ;  /* 0x00000003ff037212 */ /* 0x000fe200078e33ff */
[----:B------:R-:W-:Y:S01]  /*52a0*/  @!P3 IMAD.MOV R97, RZ, RZ, -R97 ;  /* 0x000000ffff61b224 */ /* 0x000fe200078e0a61 */
[----:B------:R-:W-:Y:S01]  /*52b0*/  STL [R1+0x798], R156 ;  /* 0x0007989c01007387 */ /* 0x000fe20000100800 */
[----:B------:R-:W-:Y:S01]  /*52c0*/  @!P1 IMAD.MOV R9, RZ, RZ, -R9 ;  /* 0x000000ffff099224 */ /* 0x000fe200078e0a09 */
[C---:B------:R-:W-:Y:S01]  /*52d0*/  SEL R2, R3.reuse, R2, !P6 ;  /* 0x0000000203027207 */ /* 0x040fe20007000000 */
[----:B------:R-:W-:Y:S01]  /*52e0*/  @!P0 IMAD.MOV R91, RZ, RZ, -R91 ;  /* 0x000000ffff5b8224 */ /* 0x000fe200078e0a5b */
[C---:B------:R-:W-:Y:S01]  /*52f0*/  SEL R8, R3.reuse, R8, !P6 ;  /* 0x0000000803087207 */ /* 0x040fe20007000000 */
[----:B------:R-:W-:Y:S01]  /*5300*/  @!P5 IMAD.MOV R93, RZ, RZ, -R93 ;  /* 0x000000ffff5dd224 */ /* 0x000fe200078e0a5d */
[C---:B------:R-:W-:Y:S01]  /*5310*/  SEL R13, R3.reuse, R13, !P6 ;  /* 0x0000000d030d7207 */ /* 0x040fe20007000000 */
[----:B------:R-:W-:Y:S01]  /*5320*/  @!P4 IMAD.MOV R95, RZ, RZ, -R95 ;  /* 0x000000ffff5fc224 */ /* 0x000fe200078e0a5f */
[C---:B------:R-:W-:Y:S01]  /*5330*/  SEL R12, R3.reuse, R12, !P6 ;  /* 0x0000000c030c7207 */ /* 0x040fe20007000000 */
[----:B------:R-:W-:Y:S01]  /*5340*/  IMAD R226, R2, UR5, RZ ;  /* 0x0000000502e27c24 */ /* 0x000fe2000f8e02ff */
[C---:B------:R-:W-:Y:S01]  /*5350*/  SEL R11, R3.reuse, R11, !P6 ;  /* 0x0000000b030b7207 */ /* 0x040fe20007000000 */
[----:B------:R-:W-:Y:S01]  /*5360*/  IMAD R8, R8, UR5, RZ ;  /* 0x0000000508087c24 */ /* 0x000fe2000f8e02ff */
[----:B------:R-:W-:Y:S01]  /*5370*/  SEL R10, R3, R10, !P6 ;  /* 0x0000000a030a7207 */ /* 0x000fe20007000000 */
        /* <DEDUP_REMOVED lines=11> */
[C---:B------:R-:W-:Y:S01]  /*5430*/  SEL R20, R3.reuse, R20, !P6 ;  /* 0x0000001403147207 */ /* 0x040fe20007000000 */
[----:B------:R-:W-:Y:S01]  /*5440*/  IMAD R18, R18, UR5, RZ ;  /* 0x0000000512127c24 */ /* 0x000fe2000f8e02ff */
[----:B------:R-:W-:Y:S01]  /*5450*/  SEL R21, R3, R21, !P6 ;  /* 0x0000001503157207 */ /* 0x000fe20007000000 */
[----:B------:R-:W-:Y:S01]  /*5460*/  IMAD R17, R17, UR5, RZ ;  /* 0x0000000511117c24 */ /* 0x000fe2000f8e02ff */
[----:B------:R-:W-:Y:S01]  /*5470*/  SEL R22, R3, R22, !P6 ;  /* 0x0000001603167207 */ /* 0x000fe20007000000 */
        /* <DEDUP_REMOVED lines=101> */
[----:B------:R-:W-:Y:S01]  /*5ad0*/  SHF.R.S32.HI R225, RZ, 0x1f, R226 ;  /* 0x0000001fffe17819 */ /* 0x000fe200000114e2 */
[----:B------:R-:W-:Y:S01]  /*5ae0*/  IMAD R3, R93, UR5, RZ ;  /* 0x000000055d037c24 */ /* 0x000fe2000f8e02ff */
[----:B------:R-:W-:Y:S01]  /*5af0*/  IADD3 R226, P6, R226, UR6, RZ ;  /* 0x00000006e2e27c10 */ /* 0x000fe2000ffde0ff */
[----:B------:R-:W-:Y:S01]  /*5b00*/  IMAD R2, R95, UR5, RZ ;  /* 0x000000055f027c24 */ /* 0x000fe2000f8e02ff */
[----:B------:R-:W-:Y:S01]  /*5b10*/  SHF.R.S32.HI R227, RZ, 0x1f, R8 ;  /* 0x0000001fffe37819 */ /* 0x000fe20000011408 */
[----:B------:R-:W-:Y:S01]  /*5b20*/  IMAD R0, R0, UR5, RZ ;  /* 0x0000000500007c24 */ /* 0x000fe2000f8e02ff */
[----:B------:R-:W-:Y:S01]  /*5b30*/  IADD3 R228, P5, R8, UR6, RZ ;  /* 0x0000000608e47c10 */ /* 0x000fe2000ffbe0ff */
[----:B------:R-:W-:Y:S01]  /*5b40*/  UMOV UR5, URZ ;  /* 0x0000003f00057c82 */ /* 0x000fe20008000000 */
[----:B------:R-:W-:Y:S01]  /*5b50*/  SHF.R.S32.HI R229, RZ, 0x1f, R13 ;  /* 0x0000001fffe57819 */ /* 0x000fe2000001140d */
[----:B------:R-:W-:Y:S01]  /*5b60*/  UIADD3.X UR13, UR5, -0x3ffffff0, URZ, UP0, !UPT ;  /* 0xc0000010050d7890 */ /* 0x000fe200087fe43f */
[----:B------:R-:W-:-:S02]  /*5b70*/  IADD3 R230, P3, R13, UR6, RZ ;  /* 0x000000060de67c10 */ /* 0x000fc4000ff7e0ff */
[----:B------:R-:W-:Y:S02]  /*5b80*/  CS2R R92, SRZ ;  /* 0x00000000005c7805 */ /* 0x000fe4000001ff00 */
[----:B------:R-:W-:Y:S02]  /*5b90*/  SHF.R.S32.HI R231, RZ, 0x1f, R12 ;  /* 0x0000001fffe77819 */ /* 0x000fe4000001140c */
[----:B------:R-:W-:Y:S02]  /*5ba0*/  CS2R R94, SRZ ;  /* 0x00000000005e7805 */ /* 0x000fe4000001ff00 */
[----:B------:R-:W-:Y:S02]  /*5bb0*/  IADD3 R232, P2, R12, UR6, RZ ;  /* 0x000000060ce87c10 */ /* 0x000fe4000ff5e0ff */
[----:B------:R-:W-:Y:S02]  /*5bc0*/  CS2R R96, SRZ ;  /* 0x0000000000607805 */ /* 0x000fe4000001ff00 */
[----:B------:R-:W-:Y:S01]  /*5bd0*/  SHF.R.S32.HI R233, RZ, 0x1f, R11 ;  /* 0x0000001fffe97819 */ /* 0x000fe2000001140b */
[----:B------:R-:W-:Y:S01]  /*5be0*/  UIADD3.64 UR16, UR12, 0x80, URZ ;  /* 0x000000800c107897 */ /* 0x000fe2000fffe03f */
[----:B------:R-:W-:Y:S01]  /*5bf0*/  IADD3 R234, P1, R11, UR6, RZ ;  /* 0x000000060bea7c10 */ /* 0x000fe2000ff3e0ff */
[----:B------:R-:W-:Y:S01]  /*5c00*/  UIADD3.64 UR24, UR12, 0x100, URZ ;  /* 0x000001000c187897 */ /* 0x000fe2000fffe03f */
[----:B------:R-:W-:Y:S01]  /*5c10*/  IADD3.X R225, R225, UR7, RZ, P6, !PT ;  /* 0x00000007e1e17c10 */ /* 0x000fe2000b7fe4ff */
[----:B------:R-:W-:Y:S01]  /*5c20*/  UMOV UR11, 0xc0000010 ;  /* 0xc0000010000b7882 */ /* 0x000fe20000000000 */
[----:B------:R-:W-:-:S02]  /*5c30*/  SHF.R.S32.HI R235, RZ, 0x1f, R10 ;  /* 0x0000001fffeb7819 */ /* 0x000fc4000001140a */
[----:B------:R-:W-:Y:S02]  /*5c40*/  IADD3 R236, P0, R10, UR6, RZ ;  /* 0x000000060aec7c10 */ /* 0x000fe4000ff1e0ff */
[----:B------:R-:W-:Y:S02]  /*5c50*/  SHF.R.S32.HI R239, RZ, 0x1f, R15 ;  /* 0x0000001fffef7819 */ /* 0x000fe4000001140f */
[----:B------:R-:W-:Y:S02]  /*5c60*/  IADD3 R240, P6, R15, UR6, RZ ;  /* 0x000000060ff07c10 */ /* 0x000fe4000ffde0ff */
[----:B------:R-:W-:Y:S02]  /*5c70*/  IADD3.X R227, R227, UR7, RZ, P5, !PT ;  /* 0x00000007e3e37c10 */ /* 0x000fe4000affe4ff */
[----:B------:R-:W-:Y:S02]  /*5c80*/  SHF.R.S32.HI R237, RZ, 0x1f, R16 ;  /* 0x0000001fffed7819 */ /* 0x000fe40000011410 */
[----:B------:R-:W-:-:S02]  /*5c90*/  IADD3 R238, P4, R16, UR6, RZ ;  /* 0x0000000610ee7c10 */ /* 0x000fc4000ff9e0ff */
[----:B------:R-:W-:Y:S02]  /*5ca0*/  SHF.R.S32.HI R241, RZ, 0x1f, R18 ;  /* 0x0000001ffff17819 */ /* 0x000fe40000011412 */
[----:B------:R-:W-:Y:S02]  /*5cb0*/  IADD3 R242, P5, R18, UR6, RZ ;  /* 0x0000000612f27c10 */ /* 0x000fe4000ffbe0ff */
[----:B------:R-:W-:Y:S02]  /*5cc0*/  IADD3.X R229, R229, UR7, RZ, P3, !PT ;  /* 0x00000007e5e57c10 */ /* 0x000fe40009ffe4ff */
[----:B------:R-:W-:Y:S02]  /*5cd0*/  SHF.R.S32.HI R243, RZ, 0x1f, R17 ;  /* 0x0000001ffff37819 */ /* 0x000fe40000011411 */
[----:B------:R-:W-:Y:S02]  /*5ce0*/  IADD3 R244, P3, R17, UR6, RZ ;  /* 0x0000000611f47c10 */ /* 0x000fe4000ff7e0ff */
[----:B------:R-:W-:-:S02]  /*5cf0*/  IADD3.X R231, R231, UR7, RZ, P2, !PT ;  /* 0x00000007e7e77c10 */ /* 0x000fc400097fe4ff */
[----:B------:R-:W-:Y:S02]  /*5d00*/  SHF.R.S32.HI R245, RZ, 0x1f, R19 ;  /* 0x0000001ffff57819 */ /* 0x000fe40000011413 */
[----:B------:R-:W-:Y:S02]  /*5d10*/  IADD3 R246, P2, R19, UR6, RZ ;  /* 0x0000000613f67c10 */ /* 0x000fe4000ff5e0ff */
[----:B------:R-:W-:Y:S02]  /*5d20*/  IADD3.X R233, R233, UR7, RZ, P1, !PT ;  /* 0x00000007e9e97c10 */ /* 0x000fe40008ffe4ff */
[----:B------:R-:W-:Y:S02]  /*5d30*/  SHF.R.S32.HI R247, RZ, 0x1f, R20 ;  /* 0x0000001ffff77819 */ /* 0x000fe40000011414 */
[----:B------:R-:W-:Y:S02]  /*5d40*/  IADD3 R248, P1, R20, UR6, RZ ;  /* 0x0000000614f87c10 */ /* 0x000fe4000ff3e0ff */
[----:B------:R-:W-:-:S02]  /*5d50*/  IADD3.X R235, R235, UR7, RZ, P0, !PT ;  /* 0x00000007ebeb7c10 */ /* 0x000fc400087fe4ff */
[----:B------:R-:W-:Y:S02]  /*5d60*/  IADD3.X R239, R239, UR7, RZ, P6, !PT ;  /* 0x00000007efef7c10 */ /* 0x000fe4000b7fe4ff */
[----:B------:R-:W-:Y:S02]  /*5d70*/  SHF.R.S32.HI R249, RZ, 0x1f, R21 ;  /* 0x0000001ffff97819 */ /* 0x000fe40000011415 */
[----:B------:R-:W-:Y:S02]  /*5d80*/  IADD3 R250, P0, R21, UR6, RZ ;  /* 0x0000000615fa7c10 */ /* 0x000fe4000ff1e0ff */
[----:B------:R-:W-:Y:S02]  /*5d90*/  IADD3.X R237, R237, UR7, RZ, P4, !PT ;  /* 0x00000007eded7c10 */ /* 0x000fe4000a7fe4ff */
[----:B------:R-:W-:Y:S02]  /*5da0*/  IADD3 R9, P6, R23, UR6, RZ ;  /* 0x0000000617097c10 */ /* 0x000fe4000ffde0ff */
[----:B------:R-:W-:-:S02]  /*5db0*/  IADD3.X R241, R241, UR7, RZ, P5, !PT ;  /* 0x00000007f1f17c10 */ /* 0x000fc4000affe4ff */
[----:B------:R-:W-:Y:S01]  /*5dc0*/  SHF.R.S32.HI R251, RZ, 0x1f, R22 ;  /* 0x0000001ffffb7819 */ /* 0x000fe20000011416 */
[----:B------:R0:W-:Y:S01]  /*5dd0*/  STL [R1+0x604], R9 ;  /* 0x0006040901007387 */ /* 0x0001e20000100800 */
[----:B------:R-:W-:Y:S02]  /*5de0*/  IADD3 R252, P4, R22, UR6, RZ ;  /* 0x0000000616fc7c10 */ /* 0x000fe4000ff9e0ff */
[----:B------:R-:W-:Y:S02]  /*5df0*/  IADD3 R10, P5, R24, UR6, RZ ;  /* 0x00000006180a7c10 */ /* 0x000fe4000ffbe0ff */
[----:B------:R-:W-:Y:S02]  /*5e00*/  IADD3.X R243, R243, UR7, RZ, P3, !PT ;  /* 0x00000007f3f37c10 */ /* 0x000fe40009ffe4ff */
[----:B------:R-:W-:Y:S01]  /*5e10*/  IADD3 R11, P3, R25, UR6, RZ ;  /* 0x00000006190b7c10 */ /* 0x000fe2000ff7e0ff */
[----:B------:R1:W-:Y:S01]  /*5e20*/  STL [R1+0x60c], R10 ;  /* 0x00060c0a01007387 */ /* 0x0003e20000100800 */
[----:B------:R-:W-:-:S02]  /*5e30*/  IADD3.X R245, R245, UR7, RZ, P2, !PT ;  /* 0x00000007f5f57c10 */ /* 0x000fc400097fe4ff */
[----:B------:R-:W-:Y:S01]  /*5e40*/  IADD3 R12, P2, R26, UR6, RZ ;  /* 0x000000061a0c7c10 */ /* 0x000fe2000ff5e0ff */
[----:B------:R3:W-:Y:S01]  /*5e50*/  STL [R1+0x614], R11 ;  /* 0x0006140b01007387 */ /* 0x0007e20000100800 */
[----:B------:R-:W-:Y:S02]  /*5e60*/  IADD3.X R247, R247, UR7, RZ, P1, !PT ;  /* 0x00000007f7f77c10 */ /* 0x000fe40008ffe4ff */
[----:B------:R-:W-:Y:S01]  /*5e70*/  IADD3 R13, P1, R27, UR6, RZ ;  /* 0x000000061b0d7c10 */ /* 0x000fe2000ff3e0ff */
[----:B------:R4:W-:Y:S01]  /*5e80*/  STL [R1+0x61c], R12 ;  /* 0x00061c0c01007387 */ /* 0x0009e20000100800 */
[----:B------:R-:W-:Y:S02]  /*5e90*/  IADD3.X R249, R249, UR7, RZ, P0, !PT ;  /* 0x00000007f9f97c10 */ /* 0x000fe400087fe4ff */
[----:B------:R-:W-:Y:S01]  /*5ea0*/  IADD3 R15, P0, R28, UR6, RZ ;  /* 0x000000061c0f7c10 */ /* 0x000fe2000ff1e0ff */
[----:B------:R-:W-:Y:S01]  /*5eb0*/  STL [R1+0x624], R13 ;  /* 0x0006240d01007387 */ /* 0x000fe20000100800 */
[----:B------:R-:W-:-:S02]  /*5ec0*/  IADD3.X R251, R251, UR7, RZ, P4, !PT ;  /* 0x00000007fbfb7c10 */ /* 0x000fc4000a7fe4ff */
[----:B------:R-:W-:Y:S01]  /*5ed0*/  IADD3 R16, P4, R29, UR6, RZ ;  /* 0x000000061d107c10 */ /* 0x000fe2000ff9e0ff */
[----:B------:R-:W-:Y:S01]  /*5ee0*/  STL [R1+0x62c], R15 ;  /* 0x00062c0f01007387 */ /* 0x000fe20000100800 */
[----:B------:R-:W-:Y:S02]  /*5ef0*/  SHF.R.S32.HI R7, RZ, 0x1f, R23 ;  /* 0x0000001fff077819 */ /* 0x000fe40000011417 */
[----:B------:R-:W-:Y:S01]  /*5f00*/  SHF.R.S32.HI R8, RZ, 0x1f, R24 ;  /* 0x0000001fff087819 */ /* 0x000fe20000011418 */
[----:B------:R5:W-:Y:S01]  /*5f10*/  STL [R1+0x634], R16 ;  /* 0x0006341001007387 */ /* 0x000be20000100800 */
[----:B------:R-:W-:Y:S02]  /*5f20*/  IADD3.X R17, R7, UR7, RZ, P6, !PT ;  /* 0x0000000707117c10 */ /* 0x000fe4000b7fe4ff */
[----:B0-----:R-:W-:Y:S02]  /*5f30*/  SHF.R.S32.HI R9, RZ, 0x1f, R25 ;  /* 0x0000001fff097819 */ /* 0x001fe40000011419 */
[----:B------:R-:W-:-:S02]  /*5f40*/  CS2R R24, SRZ ;  /* 0x0000000000187805 */ /* 0x000fc4000001ff00 */
[----:B-1----:R-:W-:Y:S01]  /*5f50*/  SHF.R.S32.HI R10, RZ, 0x1f, R26 ;  /* 0x0000001fff0a7819 */ /* 0x002fe2000001141a */
[----:B------:R0:W-:Y:S01]  /*5f60*/  STL [R1+0x600], R17 ;  /* 0x0006001101007387 */ /* 0x0001e20000100800 */
[----:B---3--:R-:W-:Y:S02]  /*5f70*/  SHF.R.S32.HI R11, RZ, 0x1f, R27 ;  /* 0x0000001fff0b7819 */ /* 0x008fe4000001141b */
[----:B------:R-:W-:Y:S02]  /*5f80*/  CS2R R26, SRZ ;  /* 0x00000000001a7805 */ /* 0x000fe4000001ff00 */
[----:B----4-:R-:W-:Y:S02]  /*5f90*/  SHF.R.S32.HI R12, RZ, 0x1f, R28 ;  /* 0x0000001fff0c7819 */ /* 0x010fe4000001141c */
[----:B-----5:R-:W-:Y:S02]  /*5fa0*/  IADD3 R16, P6, R30, UR6, RZ ;  /* 0x000000061e107c10 */ /* 0x020fe4000ffde0ff */
[----:B------:R-:W-:-:S02]  /*5fb0*/  SHF.R.S32.HI R13, RZ, 0x1f, R29 ;  /* 0x0000001fff0d7819 */ /* 0x000fc4000001141d */
[----:B------:R-:W-:Y:S02]  /*5fc0*/  CS2R R28, SRZ ;  /* 0x00000000001c7805 */ /* 0x000fe4000001ff00 */
[----:B------:R-:W-:Y:S01]  /*5fd0*/  SHF.R.S32.HI R15, RZ, 0x1f, R30 ;  /* 0x0000001fff0f7819 */ /* 0x000fe2000001141e */
[----:B------:R1:W-:Y:S01]  /*5fe0*/  STL [R1+0x63c], R16 ;  /* 0x00063c1001007387 */ /* 0x0003e20000100800 */
[----:B0-----:R-:W-:Y:S02]  /*5ff0*/  IADD3.X R17, R8, UR7, RZ, P5, !PT ;  /* 0x0000000708117c10 */ /* 0x001fe4000affe4ff */
[----:B------:R-:W-:Y:S02]  /*6000*/  SHF.R.S32.HI R7, RZ, 0x1f, R31 ;  /* 0x0000001fff077819 */ /* 0x000fe4000001141f */
[----:B------:R-:W-:Y:S01]  /*6010*/  SHF.R.S32.HI R8, RZ, 0x1f, R32 ;  /* 0x0000001fff087819 */ /* 0x000fe20000011420 */
[----:B------:R0:W-:Y:S01]  /*6020*/  STL [R1+0x608], R17 ;  /* 0x0006081101007387 */ /* 0x0001e20000100800 */
[----:B------:R-:W-:-:S02]  /*6030*/  SHF.R.S32.HI R157, RZ, 0x1f, R223 ;  /* 0x0000001fff9d7819 */ /* 0x000fc400000114df */
[----:B------:R-:W-:Y:S02]  /*6040*/  LOP3.LUT R14, R14, 0x1f, RZ, 0xc0, !PT ;  /* 0x0000001f0e0e7812 */ /* 0x000fe400078ec0ff */
[----:B-1----:R-:W-:Y:S02]  /*6050*/  IADD3 R16, P5, R31, UR6, RZ ;  /* 0x000000061f107c10 */ /* 0x002fe4000ffbe0ff */
[----:B------:R-:W-:Y:S02]  /*6060*/  CS2R R30, SRZ ;  /* 0x00000000001e7805 */ /* 0x000fe4000001ff00 */
[----:B------:R-:W-:Y:S02]  /*6070*/  SHF.R.S32.HI R222, RZ, 0x5, R222 ;  /* 0x00000005ffde7819 */ /* 0x000fe400000114de */
[----:B0-----:R-:W-:Y:S01]  /*6080*/  IADD3.X R17, R9, UR7, RZ, P3, !PT ;  /* 0x0000000709117c10 */ /* 0x001fe20009ffe4ff */
[----:B------:R0:W-:Y:S01]  /*6090*/  STL [R1+0x644], R16 ;  /* 0x0006441001007387 */ /* 0x0001e20000100800 */
[----:B------:R-:W-:-:S03]  /*60a0*/  SHF.R.S32.HI R9, RZ, 0x1f, R33 ;  /* 0x0000001fff097819 */ /* 0x000fc60000011421 */
[----:B------:R1:W-:Y:S01]  /*60b0*/  STL [R1+0x610], R17 ;  /* 0x0006101101007387 */ /* 0x0003e20000100800 */
[----:B0-----:R-:W-:Y:S02]  /*60c0*/  IADD3 R16, P3, R32, UR6, RZ ;  /* 0x0000000620107c10 */ /* 0x001fe4000ff7e0ff */
[----:B-1----:R-:W-:-:S03]  /*60d0*/  IADD3.X R17, R10, UR7, RZ, P2, !PT ;  /* 0x000000070a117c10 */ /* 0x002fc600097fe4ff */
[----:B------:R0:W-:Y:S01]  /*60e0*/  STL [R1+0x64c], R16 ;  /* 0x00064c1001007387 */ /* 0x0001e20000100800 */
[----:B------:R-:W-:-:S03]  /*60f0*/  SHF.R.S32.HI R10, RZ, 0x1f, R34 ;  /* 0x0000001fff0a7819 */ /* 0x000fc60000011422 */
[----:B------:R1:W-:Y:S01]  /*6100*/  STL [R1+0x618], R17 ;  /* 0x0006181101007387 */ /* 0x0003e20000100800 */
[----:B0-----:R-:W-:Y:S02]  /*6110*/  IADD3 R16, P2, R33, UR6, RZ ;  /* 0x0000000621107c10 */ /* 0x001fe4000ff5e0ff */
[----:B------:R-:W-:Y:S02]  /*6120*/  CS2R R32, SRZ ;  /* 0x0000000000207805 */ /* 0x000fe4000001ff00 */
[----:B-1----:R-:W-:Y:S01]  /*6130*/  IADD3.X R17, R11, UR7, RZ, P1, !PT ;  /* 0x000000070b117c10 */ /* 0x002fe20008ffe4ff */
        /* <DEDUP_REMOVED lines=174> */
[----:B------:R-:W-:Y:S02]  /*6c20*/  IADD3.X R7, R7, UR7, RZ, P0, !PT ;  /* 0x0000000707077c10 */ /* 0x000fe400087fe4ff */
[----:B------:R-:W-:Y:S01]  /*6c30*/  SHF.R.S32.HI R9, RZ, 0x1f, R85 ;  /* 0x0000001fff097819 */ /* 0x000fe20000011455 */
[----:B------:R1:W-:Y:S01]  /*6c40*/  STL [R1+0x710], R17 ;  /* 0x0007101101007387 */ /* 0x0003e20000100800 */
[----:B0-----:R-:W-:-:S02]  /*6c50*/  IADD3 R16, P4, R83, UR6, RZ ;  /* 0x0000000653107c10 */ /* 0x001fc4000ff9e0ff */
        /* <DEDUP_REMOVED lines=28> */
[----:B------:R-:W-:Y:S01]  /*6e20*/  STL [R1+0x738], R17 ;  /* 0x0007381101007387 */ /* 0x000fe20000100800 */
[----:B0-----:R-:W-:Y:S02]  /*6e30*/  IADD3 R16, P1, R91, UR6, RZ ;  /* 0x000000065b107c10 */ /* 0x001fe4000ff3e0ff */
[----:B------:R-:W-:-:S03]  /*6e40*/  CS2R R90, SRZ ;  /* 0x00000000005a7805 */ /* 0x000fc6000001ff00 */
[----:B------:R0:W-:Y:S04]  /*6e50*/  STL [R1+0x774], R16 ;  /* 0x0007741001007387 */ /* 0x0001e80000100800 */
[----:B------:R1:W-:Y:S01]  /*6e60*/  STL [R1+0x740], R7 ;  /* 0x0007400701007387 */ /* 0x0003e20000100800 */
[----:B0-----:R-:W-:Y:S02]  /*6e70*/  IADD3 R16, P0, R3, UR6, RZ ;  /* 0x0000000603107c10 */ /* 0x001fe4000ff1e0ff */
[----:B------:R-:W-:Y:S02]  /*6e80*/  SHF.R.S32.HI R3, RZ, 0x1f, R2 ;  /* 0x0000001fff037819 */ /* 0x000fe40000011402 */
[----:B-1----:R-:W-:Y:S01]  /*6e90*/  IADD3.X R7, R8, UR7, RZ, P4, !PT ;  /* 0x0000000708077c10 */ /* 0x002fe2000a7fe4ff */
[----:B------:R-:W-:Y:S01]  /*6ea0*/  STL [R1+0x77c], R16 ;  /* 0x00077c1001007387 */ /* 0x000fe20000100800 */
[----:B------:R-:W-:-:S02]  /*6eb0*/  IADD3 R8, P4, R2, UR6, RZ ;  /* 0x0000000602087c10 */ /* 0x000fc4000ff9e0ff */
[----:B------:R-:W-:Y:S01]  /*6ec0*/  SHF.R.S32.HI R2, RZ, 0x1f, R0 ;  /* 0x0000001fff027819 */ /* 0x000fe20000011400 */
[----:B------:R0:W-:Y:S01]  /*6ed0*/  STL [R1+0x748], R7 ;  /* 0x0007480701007387 */ /* 0x0001e20000100800 */
[----:B------:R-:W-:-:S03]  /*6ee0*/  IADD3.X R3, R3, UR7, RZ, P4, !PT ;  /* 0x0000000703037c10 */ /* 0x000fc6000a7fe4ff */
[----:B------:R1:W-:Y:S01]  /*6ef0*/  STL [R1+0x784], R8 ;  /* 0x0007840801007387 */ /* 0x0003e20000100800 */
[----:B0-----:R-:W-:Y:S02]  /*6f00*/  IADD3.X R7, R9, UR7, RZ, P6, !PT ;  /* 0x0000000709077c10 */ /* 0x001fe4000b7fe4ff */
[----:B-1----:R-:W-:-:S03]  /*6f10*/  IADD3 R8, P6, R0, UR6, RZ ;  /* 0x0000000600087c10 */ /* 0x002fc6000ffde0ff */
[----:B------:R0:W-:Y:S01]  /*6f20*/  STL [R1+0x750], R7 ;  /* 0x0007500701007387 */ /* 0x0001e20000100800 */
[----:B------:R-:W-:Y:S01]  /*6f30*/  IADD3.X R0, R10, UR7, RZ, P5, !PT ;  /* 0x000000070a007c10 */ /* 0x000fe2000affe4ff */
[----:B------:R-:W-:Y:S02]  /*6f40*/  UIADD3 UR6, UR4, 0x2000, URZ ;  /* 0x0000200004067890 */ /* 0x000fe4000fffe03f */
[----:B------:R1:W-:Y:S02]  /*6f50*/  STL [R1+0x78c], R8 ;  /* 0x00078c0801007387 */ /* 0x0003e40000100800 */
[----:B------:R-:W-:Y:S02]  /*6f60*/  USHF.R.U32.HI UR6, URZ, 0x4, UR6 ;  /* 0x000000043f067899 */ /* 0x000fe40008011606 */
[----:B------:R3:W-:Y:S01]  /*6f70*/  STL [R1+0x758], R0 ;  /* 0x0007580001007387 */ /* 0x0007e20000100800 */
[----:B0-----:R-:W-:Y:S01]  /*6f80*/  IADD3.X R7, R11, UR7, RZ, P3, !PT ;  /* 0x000000070b077c10 */ /* 0x001fe20009ffe4ff */
[----:B------:R-:W-:Y:S01]  /*6f90*/  USGXT.U32 UR10, UR6, 0xe ;  /* 0x0000000e060a789a */ /* 0x000fe20008000000 */
[----:B-1----:R-:W-:-:S03]  /*6fa0*/  IADD3.X R8, R12, UR7, RZ, P2, !PT ;  /* 0x000000070c087c10 */ /* 0x002fc600097fe4ff */
[----:B------:R0:W-:Y:S01]  /*6fb0*/  STL [R1+0x760], R7 ;  /* 0x0007600701007387 */ /* 0x0001e20000100800 */
[----:B---3--:R-:W-:-:S03]  /*6fc0*/  IADD3.X R0, R13, UR7, RZ, P1, !PT ;  /* 0x000000070d007c10 */ /* 0x008fc60008ffe4ff */
[----:B------:R-:W-:Y:S04]  /*6fd0*/  STL [R1+0x768], R8 ;  /* 0x0007680801007387 */ /* 0x000fe80000100800 */
[----:B------:R1:W-:Y:S01]  /*6fe0*/  STL [R1+0x770], R0 ;  /* 0x0007700001007387 */ /* 0x0003e20000100800 */
[----:B0-----:R-:W-:-:S05]  /*6ff0*/  IADD3.X R7, R15, UR7, RZ, P0, !PT ;  /* 0x000000070f077c10 */ /* 0x001fca00087fe4ff */
[----:B------:R-:W-:Y:S01]  /*7000*/  STL [R1+0x778], R7 ;  /* 0x0007780701007387 */ /* 0x000fe20000100800 */
[----:B-1----:R-:W-:-:S03]  /*7010*/  IADD3.X R0, R2, UR7, RZ, P6, !PT ;  /* 0x0000000702007c10 */ /* 0x002fc6000b7fe4ff */
[----:B------:R-:W-:Y:S01]  /*7020*/  STL [R1+0x780], R3 ;  /* 0x0007800301007387 */ /* 0x000fe20000100800 */
[----:B------:R-:W0:Y:S01]  /*7030*/  LDC R2, c[0x0][0x238] ;  /* 0x00008e00ff027b82 */ /* 0x000e220000000800 */
[----:B------:R-:W-:Y:S02]  /*7040*/  USHF.L.U32 UR7, UR9, 0x5, URZ ;  /* 0x0000000509077899 */ /* 0x000fe4000800063f */
[----:B------:R1:W-:Y:S02]  /*7050*/  STL [R1+0x788], R0 ;  /* 0x0007880001007387 */ /* 0x0003e40000100800 */
[----:B------:R-:W-:Y:S02]  /*7060*/  USHF.R.S32.HI UR6, URZ, 0x1f, UR7 ;  /* 0x0000001f3f067899 */ /* 0x000fe40008011407 */
[----:B------:R-:W-:Y:S04]  /*7070*/  STL [R1+0x400], RZ ;  /* 0x000400ff01007387 */ /* 0x000fe80000100800 */
[----:B------:R-:W-:Y:S01]  /*7080*/  STL [R1+0x404], RZ ;  /* 0x000404ff01007387 */ /* 0x000fe20000100800 */
[----:B-1----:R-:W1:Y:S03]  /*7090*/  LDC R0, c[0x0][0x214] ;  /* 0x00008500ff007b82 */ /* 0x002e660000000800 */
[----:B------:R-:W-:Y:S04]  /*70a0*/  STL [R1+0x408], RZ ;  /* 0x000408ff01007387 */ /* 0x000fe80000100800 */
[----:B------:R-:W-:Y:S04]  /*70b0*/  STL [R1+0x40c], RZ ;  /* 0x00040cff01007387 */ /* 0x000fe80000100800 */
[----:B------:R-:W-:Y:S01]  /*70c0*/  STL [R1+0x410], RZ ;  /* 0x000410ff01007387 */ /* 0x000fe20000100800 */
[C---:B0-----:R-:W-:Y:S01]  /*70d0*/  IMAD R3, R2.reuse, 0x1f, RZ ;  /* 0x0000001f02037824 */ /* 0x041fe200078e02ff */
[----:B------:R-:W-:Y:S01]  /*70e0*/  SHF.R.S32.HI R155, RZ, 0x1f, R2 ;  /* 0x0000001fff9b7819 */ /* 0x000fe20000011402 */
[C---:B------:R-:W-:Y:S01]  /*70f0*/  IMAD R7, R2.reuse, 0x1e, RZ ;  /* 0x0000001e02077824 */ /* 0x040fe200078e02ff */
[----:B------:R-:W-:Y:S01]  /*7100*/  STL [R1+0x414], RZ ;  /* 0x000414ff01007387 */ /* 0x000fe20000100800 */
[----:B------:R-:W-:Y:S01]  /*7110*/  IMAD R8, R2, 0x1d, RZ ;  /* 0x0000001d02087824 */ /* 0x000fe200078e02ff */
[----:B------:R-:W-:Y:S01]  /*7120*/  IADD3 R160, P5, R224, R3, RZ ;  /* 0x00000003e0a07210 */ /* 0x000fe20007fbe0ff */
[C---:B------:R-:W-:Y:S01]  /*7130*/  IMAD R10, R2.reuse, 0x1c, RZ ;  /* 0x0000001c020a7824 */ /* 0x040fe200078e02ff */
[----:B------:R-:W-:Y:S01]  /*7140*/  STL [R1+0x418], RZ ;  /* 0x000418ff01007387 */ /* 0x000fe20000100800 */
[----:B------:R-:W-:Y:S01]  /*7150*/  IADD3 R159, P2, R3, R223, RZ ;  /* 0x000000df039f7210 */ /* 0x000fe20007f5e0ff */
[----:B------:R-:W-:Y:S01]  /*7160*/  IMAD R12, R2, 0x1b, RZ ;  /* 0x0000001b020c7824 */ /* 0x000fe200078e02ff */
[----:B------:R-:W-:Y:S01]  /*7170*/  SHF.R.S32.HI R9, RZ, 0x1f, R3 ;  /* 0x0000001fff097819 */ /* 0x000fe20000011403 */
[----:B------:R-:W-:Y:S01]  /*7180*/  STL [R1+0x41c], RZ ;  /* 0x00041cff01007387 */ /* 0x000fe20000100800 */
[----:B------:R-:W-:Y:S01]  /*7190*/  IADD3 R3, P1, R224, R7, RZ ;  /* 0x00000007e0037210 */ /* 0x000fe20007f3e0ff */
[C---:B------:R-:W-:Y:S01]  /*71a0*/  IMAD R15, R2.reuse, 0x1a, RZ ;  /* 0x0000001a020f7824 */ /* 0x040fe200078e02ff */
[----:B------:R-:W-:Y:S01]  /*71b0*/  SHF.R.S32.HI R11, RZ, 0x1f, R7 ;  /* 0x0000001fff0b7819 */ /* 0x000fe20000011407 */
[----:B------:R-:W-:Y:S01]  /*71c0*/  STL [R1+0x420], RZ ;  /* 0x000420ff01007387 */ /* 0x000fe20000100800 */
[----:B------:R-:W-:Y:S01]  /*71d0*/  SHF.R.S32.HI R13, RZ, 0x1f, R8 ;  /* 0x0000001fff0d7819 */ /* 0x000fe20000011408 */
[C---:B------:R-:W-:Y:S01]  /*71e0*/  IMAD R17, R2.reuse, 0x19, RZ ;  /* 0x0000001902117824 */ /* 0x040fe200078e02ff */
[----:B------:R-:W-:Y:S01]  /*71f0*/  SHF.R.S32.HI R16, RZ, 0x1f, R10 ;  /* 0x0000001fff107819 */ /* 0x000fe2000001140a */
[----:B------:R-:W-:Y:S01]  /*7200*/  STL [R1+0x424], RZ ;  /* 0x000424ff01007387 */ /* 0x000fe20000100800 */
[C---:B------:R-:W-:Y:S01]  /*7210*/  IMAD R19, R2.reuse, 0x18, RZ ;  /* 0x0000001802137824 */ /* 0x040fe200078e02ff */
[----:B------:R-:W-:Y:S01]  /*7220*/  SHF.R.S32.HI R18, RZ, 0x1f, R12 ;  /* 0x0000001fff127819 */ /* 0x000fe2000001140c */
[C---:B------:R-:W-:Y:S01]  /*7230*/  IMAD R21, R2.reuse, 0x17, RZ ;  /* 0x0000001702157824 */ /* 0x040fe200078e02ff */
        /* <DEDUP_REMOVED lines=18> */
[C---:B------:R-:W-:Y:S01]  /*7360*/  IMAD.SHL.U32 R123, R2.reuse, 0x10, RZ ;  /* 0x00000010027b7824 */ /* 0x040fe200078e00ff */
        /* <DEDUP_REMOVED lines=20> */
[C---:B------:R-:W-:Y:S01]  /*74b0*/  IMAD.SHL.U32 R139, R2.reuse, 0x8, RZ ;  /* 0x00000008028b7824 */ /* 0x040fe200078e00ff */
        /* <DEDUP_REMOVED lines=15> */
[----:B------:R-:W-:Y:S01]  /*75b0*/  IMAD.SHL.U32 R151, R2, 0x2, RZ ;  /* 0x0000000202977824 */ /* 0x000fe200078e00ff */
[----:B------:R-:W-:Y:S01]  /*75c0*/  STL [R1+0x460], RZ ;  /* 0x000460ff01007387 */ /* 0x000fe20000100800 */
[----:B------:R-:W-:-:S02]  /*75d0*/  SHF.R.S32.HI R150, RZ, 0x1f, R145 ;  /* 0x0000001fff967819 */ /* 0x000fc40000011491 */
[----:B------:R-:W-:Y:S01]  /*75e0*/  SHF.R.S32.HI R152, RZ, 0x1f, R147 ;  /* 0x0000001fff987819 */ /* 0x000fe20000011493 */
[----:B------:R-:W-:Y:S01]  /*75f0*/  STL [R1+0x464], RZ ;  /* 0x000464ff01007387 */ /* 0x000fe20000100800 */
[----:B------:R-:W-:Y:S02]  /*7600*/  SHF.R.S32.HI R154, RZ, 0x1f, R149 ;  /* 0x0000001fff9a7819 */ /* 0x000fe40000011495 */
[----:B------:R-:W-:Y:S01]  /*7610*/  SHF.R.S32.HI R153, RZ, 0x1f, R151 ;  /* 0x0000001fff997819 */ /* 0x000fe20000011497 */
[----:B------:R-:W-:Y:S04]  /*7620*/  STL [R1+0x468], RZ ;  /* 0x000468ff01007387 */ /* 0x000fe80000100800 */
        /* <DEDUP_REMOVED lines=229> */
[----:B------:R-:W-:Y:S04]  /*8480*/  STL [R1], RZ ;  /* 0x000000ff01007387 */ /* 0x000fe80000100800 */
        /* <DEDUP_REMOVED lines=127> */
[----:B------:R-:W-:Y:S04]  /*8c80*/  STL [R1+0x794], R158 ;  /* 0x0007949e01007387 */ /* 0x000fe80000100800 */
[----:B------:R-:W-:Y:S04]  /*8c90*/  STL [R1+0x990], R160 ;  /* 0x000990a001007387 */ /* 0x000fe80000100800 */
[----:B------:R0:W-:Y:S04]  /*8ca0*/  STL [R1+0x988], R159 ;  /* 0x0009889f01007387 */ /* 0x0001e80000100800 */
[----:B------:R-:W-:Y:S04]  /*8cb0*/  STL [R1+0x790], R157 ;  /* 0x0007909d01007387 */ /* 0x000fe80000100800 */
[----:B------:R3:W-:Y:S01]  /*8cc0*/  STL [R1+0x980], R3 ;  /* 0x0009800301007387 */ /* 0x0007e20000100800 */
[----:B0-----:R-:W-:-:S02]  /*8cd0*/  IADD3 R159, P0, R223, R7, RZ ;  /* 0x00000007df9f7210 */ /* 0x001fc40007f1e0ff */
[----:B------:R-:W-:-:S03]  /*8ce0*/  IADD3 R7, P4, R224, R8, RZ ;  /* 0x00000008e0077210 */ /* 0x000fc60007f9e0ff */
[----:B------:R-:W-:Y:S01]  /*8cf0*/  STL [R1+0x978], R159 ;  /* 0x0009789f01007387 */ /* 0x000fe20000100800 */
[----:B---3--:R-:W-:-:S03]  /*8d00*/  IADD3 R3, P3, R223, R8, RZ ;  /* 0x00000008df037210 */ /* 0x008fc60007f7e0ff */
[----:B------:R0:W-:Y:S01]  /*8d10*/  STL [R1+0x970], R7 ;  /* 0x0009700701007387 */ /* 0x0001e20000100800 */
[----:B------:R-:W-:-:S03]  /*8d20*/  IADD3 R8, P6, R224, R10, RZ ;  /* 0x0000000ae0087210 */ /* 0x000fc60007fde0ff */
[----:B------:R3:W-:Y:S04]  /*8d30*/  STL [R1+0x968], R3 ;  /* 0x0009680301007387 */ /* 0x0007e80000100800 */
[----:B------:R4:W-:Y:S01]  /*8d40*/  STL [R1+0x960], R8 ;  /* 0x0009600801007387 */ /* 0x0009e20000100800 */
[----:B0-----:R-:W-:Y:S01]  /*8d50*/  IMAD.X R7, R158, 0x1, R9, P5 ;  /* 0x000000019e077824 */ /* 0x001fe200028e0609 */
[----:B---3--:R-:W-:-:S04]  /*8d60*/  IADD3 R3, P5, R223, R10, RZ ;  /* 0x0000000adf037210 */ /* 0x008fc80007fbe0ff */
[----:B------:R0:W-:Y:S01]  /*8d70*/  STL [R1+0x98c], R7 ;  /* 0x00098c0701007387 */ /* 0x0001e20000100800 */
[----:B----4-:R-:W-:-:S03]  /*8d80*/  IMAD.X R8, R9, 0x1, R157, P2 ;  /* 0x0000000109087824 */ /* 0x010fc600010e069d */
[----:B------:R3:W-:Y:S04]  /*8d90*/  STL [R1+0x958], R3 ;  /* 0x0009580301007387 */ /* 0x0007e80000100800 */
[----:B------:R4:W-:Y:S01]  /*8da0*/  STL [R1+0x984], R8 ;  /* 0x0009840801007387 */ /* 0x0009e20000100800 */
[----:B0-----:R-:W-:Y:S01]  /*8db0*/  IADD3 R7, P2, R224, R12, RZ ;  /* 0x0000000ce0077210 */ /* 0x001fe20007f5e0ff */
[----:B---3--:R-:W-:-:S04]  /*8dc0*/  IMAD.X R3, R158, 0x1, R11, P1 ;  /* 0x000000019e037824 */ /* 0x008fc800008e060b */
[----:B------:R0:W-:Y:S01]  /*8dd0*/  STL [R1+0x950], R7 ;  /* 0x0009500701007387 */ /* 0x0001e20000100800 */
[----:B----4-:R-:W-:-:S03]  /*8de0*/  IADD3 R8, P1, R223, R12, RZ ;  /* 0x0000000cdf087210 */ /* 0x010fc60007f3e0ff */
        /* <DEDUP_REMOVED lines=51> */
[----:B------:R-:W-:Y:S02]  /*9120*/  CS2R R112, SRZ ;  /* 0x0000000000707805 */ /* 0x000fe4000001ff00 */
[----:B---3--:R-:W-:Y:S02]  /*9130*/  IADD3 R3, P2, R224, R115, RZ ;  /* 0x00000073e0037210 */ /* 0x008fe40007f5e0ff */
[----:B------:R0:W-:Y:S01]  /*9140*/  STL [R1+0x914], R7 ;  /* 0x0009140701007387 */ /* 0x0001e20000100800 */
[----:B----4-:R-:W-:-:S03]  /*9150*/  IMAD.X R8, R158, 0x1, R114, P1 ;  /* 0x000000019e087824 */ /* 0x010fc600008e0672 */
[----:B------:R3:W-:Y:S04]  /*9160*/  STL [R1+0x8e0], R3 ;  /* 0x0008e00301007387 */ /* 0x0007e80000100800 */
[----:B------:R4:W-:Y:S01]  /*9170*/  STL [R1+0x90c], R8 ;  /* 0x00090c0801007387 */ /* 0x0009e20000100800 */
[----:B0-----:R-:W-:Y:S01]  /*9180*/  IADD3 R7, P1, R223, R115, RZ ;  /* 0x00000073df077210 */ /* 0x001fe20007f3e0ff */
[----:B---3--:R-:W-:-:S04]  /*9190*/  IMAD.X R3, R157, 0x1, R114, P0 ;  /* 0x000000019d037824 */ /* 0x008fc800000e0672 */
[----:B------:R0:W-:Y:S01]  /*91a0*/  STL [R1+0x8d8], R7 ;  /* 0x0008d80701007387 */ /* 0x0001e20000100800 */
[----:B------:R-:W-:Y:S02]  /*91b0*/  CS2R R114, SRZ ;  /* 0x0000000000727805 */ /* 0x000fe4000001ff00 */
[-C--:B----4-:R-:W-:Y:S01]  /*91c0*/  IADD3 R8, P0, R224, R117.reuse, RZ ;  /* 0x00000075e0087210 */ /* 0x090fe20007f1e0ff */
[----:B------:R3:W-:Y:S04]  /*91d0*/  STL [R1+0x904], R3 ;  /* 0x0009040301007387 */ /* 0x0007e80000100800 */
[----:B------:R4:W-:Y:S01]  /*91e0*/  STL [R1+0x8d0], R8 ;  /* 0x0008d00801007387 */ /* 0x0009e20000100800 */
[----:B0-----:R-:W-:Y:S01]  /*91f0*/  IMAD.X R7, R158, 0x1, R116, P4 ;  /* 0x000000019e077824 */ /* 0x001fe200020e0674 */
[----:B---3--:R-:W-:-:S04]  /*9200*/  IADD3 R3, P4, R223, R117, RZ ;  /* 0x00000075df037210 */ /* 0x008fc80007f9e0ff */
[----:B------:R0:W-:Y:S01]  /*9210*/  STL [R1+0x8fc], R7 ;  /* 0x0008fc0701007387 */ /* 0x0001e20000100800 */
[----:B----4-:R-:W-:-:S03]  /*9220*/  IMAD.X R8, R157, 0x1, R116, P3 ;  /* 0x000000019d087824 */ /* 0x010fc600018e0674 */
[----:B------:R3:W-:Y:S01]  /*9230*/  STL [R1+0x8c8], R3 ;  /* 0x0008c80301007387 */ /* 0x0007e20000100800 */
[----:B------:R-:W-:-:S03]  /*9240*/  CS2R R116, SRZ ;  /* 0x0000000000747805 */ /* 0x000fc6000001ff00 */
        /* <DEDUP_REMOVED lines=156> */
[--C-:B0-----:R-:W-:Y:S01]  /*9c10*/  IMAD.X R7, R158, 0x1, R152.reuse, P3 ;  /* 0x000000019e077824 */ /* 0x101fe200018e0698 */
[----:B---3--:R-:W-:Y:S01]  /*9c20*/  IADD3 R3, P3, R223, R2, RZ ;  /* 0x00000002df037210 */ /* 0x008fe20007f7e0ff */
[----:B------:R-:W-:-:S03]  /*9c30*/  IMAD.X R2, R157, 0x1, R152, P6 ;  /* 0x000000019d027824 */ /* 0x000fc600030e0698 */
[----:B------:R0:W-:Y:S01]  /*9c40*/  STL [R1+0x7dc], R7 ;  /* 0x0007dc0701007387 */ /* 0x0001e20000100800 */
[----:B----4-:R-:W-:-:S03]  /*9c50*/  LOP3.LUT R8, R156, 0x10, RZ, 0x3c, !PT ;  /* 0x000000109c087812 */ /* 0x010fc600078e3cff */
[----:B------:R3:W-:Y:S04]  /*9c60*/  STL [R1+0x7a8], R3 ;  /* 0x0007a80301007387 */ /* 0x0007e80000100800 */
[----:B------:R4:W-:Y:S01]  /*9c70*/  STL [R1+0x7d4], R2 ;  /* 0x0007d40201007387 */ /* 0x0009e20000100800 */
[--C-:B0-----:R-:W-:Y:S02]  /*9c80*/  IMAD.X R7, R158, 0x1, R154.reuse, P5 ;  /* 0x000000019e077824 */ /* 0x101fe400028e069a */
[----:B---3--:R-:W-:-:S03]  /*9c90*/  IMAD.X R3, R157, 0x1, R154, P2 ;  /* 0x000000019d037824 */ /* 0x008fc600010e069a */
[----:B------:R0:W-:Y:S01]  /*9ca0*/  STL [R1+0x7cc], R7 ;  /* 0x0007cc0701007387 */ /* 0x0001e20000100800 */
[----:B----4-:R-:W-:-:S03]  /*9cb0*/  IMAD.X R2, R158, 0x1, R153, P1 ;  /* 0x000000019e027824 */ /* 0x010fc600008e0699 */
[----:B------:R3:W-:Y:S04]  /*9cc0*/  STL [R1+0x7c4], R3 ;  /* 0x0007c40301007387 */ /* 0x0007e80000100800 */
[----:B------:R4:W-:Y:S01]  /*9cd0*/  STL [R1+0x7bc], R2 ;  /* 0x0007bc0201007387 */ /* 0x0009e20000100800 */
[----:B0-----:R-:W-:Y:S02]  /*9ce0*/  IMAD.X R7, R157, 0x1, R153, P0 ;  /* 0x000000019d077824 */ /* 0x001fe400000e0699 */
[----:B---3--:R-:W-:-:S03]  /*9cf0*/  IMAD.X R3, R158, 0x1, R155, P4 ;  /* 0x000000019e037824 */ /* 0x008fc600020e069b */
[----:B------:R0:W-:Y:S01]  /*9d00*/  STL [R1+0x7b4], R7 ;  /* 0x0007b40701007387 */ /* 0x0001e20000100800 */
[----:B----4-:R-:W-:-:S03]  /*9d10*/  IMAD.X R2, R157, 0x1, R155, P3 ;  /* 0x000000019d027824 */ /* 0x010fc600018e069b */
[----:B------:R3:W-:Y:S04]  /*9d20*/  STL [R1+0x7ac], R3 ;  /* 0x0007ac0301007387 */ /* 0x0007e80000100800 */
[----:B------:R4:W-:Y:S01]  /*9d30*/  STL [R1+0x7a4], R2 ;  /* 0x0007a40201007387 */ /* 0x0009e20000100800 */
[----:B0-----:R-:W-:-:S03]  /*9d40*/  IMAD R7, R14, UR9, RZ ;  /* 0x000000090e077c24 */ /* 0x001fc6000f8e02ff */
[----:B------:R0:W-:Y:S01]  /*9d50*/  STL [R1+0x998], R8 ;  /* 0x0009980801007387 */ /* 0x0001e20000100800 */
[----:B---3--:R-:W-:Y:S01]  /*9d60*/  IMAD.U32 R3, RZ, RZ, UR14 ;  /* 0x0000000eff037e24 */ /* 0x008fe2000f8e00ff */
[----:B------:R-:W-:Y:S01]  /*9d70*/  SHF.R.S32.HI R9, RZ, 0x1f, R7 ;  /* 0x0000001fff097819 */ /* 0x000fe20000011407 */
[----:B-1--4-:R-:W-:-:S07]  /*9d80*/  IMAD.U32 R2, RZ, RZ, UR15 ;  /* 0x0000000fff027e24 */ /* 0x012fce000f8e00ff */
.L_x_1:
[----:B------:R-:W3:Y:S04]  /*9d90*/  LDL R13, [R1+0x7b0] ;  /* 0x0007b000010d7983 */ /* 0x000ee80000100800 */
[----:B------:R-:W4:Y:S04]  /*9da0*/  LDL R12, [R1+0x7ac] ;  /* 0x0007ac00010c7983 */ /* 0x000f280000100800 */
[----:B------:R1:W-:Y:S04]  /*9db0*/  STL.64 [R1+0x16a0], R150 ;  /* 0x0016a09601007387 */ /* 0x0003e80000100a00 */
[----:B-1----:R-:W2:Y:S04]  /*9dc0*/  LDL R150, [R1+0x7b4] ;  /* 0x0007b40001967983 */ /* 0x002ea80000100800 */
[----:B------:R-:W2:Y:S04]  /*9dd0*/  LDL R151, [R1+0x7bc] ;  /* 0x0007bc0001977983 */ /* 0x000ea80000100800 */
[----:B------:R1:W-:Y:S04]  /*9de0*/  STL.64 [R1+0x1698], R148 ;  /* 0x0016989401007387 */ /* 0x0003e80000100a00 */
[----:B-1----:R-:W2:Y:S04]  /*9df0*/  LDL R148, [R1+0x7b8] ;  /* 0x0007b80001947983 */ /* 0x002ea80000100800 */
[----:B------:R-:W2:Y:S04]  /*9e00*/  LDL R149, [R1+0x7c0] ;  /* 0x0007c00001957983 */ /* 0x000ea80000100800 */
[----:B------:R1:W-:Y:S04]  /*9e10*/  STL.64 [R1+0x1690], R146 ;  /* 0x0016909201007387 */ /* 0x0003e80000100a00 */
[----:B-1----:R-:W2:Y:S04]  /*9e20*/  LDL R146, [R1+0x7a8] ;  /* 0x0007a80001927983 */ /* 0x002ea80000100800 */
[----:B------:R-:W2:Y:S04]  /*9e30*/  LDL R147, [R1+0x7a4] ;  /* 0x0007a40001937983 */ /* 0x000ea80000100800 */
[----:B------:R1:W-:Y:S04]  /*9e40*/  STL.64 [R1+0x1688], R144 ;  /* 0x0016889001007387 */ /* 0x0003e80000100a00 */
[----:B-1----:R-:W3:Y:S04]  /*9e50*/  LDL R145, [R1+0x794] ;  /* 0x0007940001917983 */ /* 0x002ee80000100800 */
[----:B------:R-:W4:Y:S04]  /*9e60*/  LDL R144, [R1+0x790] ;  /* 0x0007900001907983 */ /* 0x000f280000100800 */
[----:B------:R-:W-:Y:S04]  /*9e70*/  STL.64 [R1+0x1680], R142 ;  /* 0x0016808e01007387 */ /* 0x000fe80000100a00 */
        /* <DEDUP_REMOVED lines=57> */
[----:B------:R1:W-:Y:S04]  /*a210*/  STL.64 [R1+0x14b0], R26 ;  /* 0x0014b01a01007387 */ /* 0x0003e80000100a00 */
[----:B------:R0:W-:Y:S04]  /*a220*/  STL.64 [R1+0x14a8], R24 ;  /* 0x0014a81801007387 */ /* 0x0001e80000100a00 */
[----:B-----5:R0:W-:Y:S04]  /*a230*/  STL [R1+0x1400], R6 ;  /* 0x0014000601007387 */ /* 0x0201e80000100800 */
[----:B------:R0:W-:Y:S04]  /*a240*/  STL [R1+0x13fc], R5 ;  /* 0x0013fc0501007387 */ /* 0x0001e80000100800 */
[----:B------:R0:W-:Y:S04]  /*a250*/  STL [R1+0x13f8], R4 ;  /* 0x0013f80401007387 */ /* 0x0001e80000100800 */
[----:B------:R-:W-:Y:S04]  /*a260*/  STL [R1+0x1404], R223 ;  /* 0x001404df01007387 */ /* 0x000fe80000100800 */
[----:B------:R-:W-:Y:S04]  /*a270*/  STL [R1+0x1408], R224 ;  /* 0x001408e001007387 */ /* 0x000fe80000100800 */
[----:B-1----:R-:W2:Y:S04]  /*a280*/  LDL R26, [R1+0x7c8] ;  /* 0x0007c800011a7983 */ /* 0x002ea80000100800 */
[----:B0-----:R-:W2:Y:S04]  /*a290*/  LDL R24, [R1+0x7c4] ;  /* 0x0007c40001187983 */ /* 0x001ea80000100800 */
[----:B------:R-:W2:Y:S04]  /*a2a0*/  LDL R6, [R1+0x7d8] ;  /* 0x0007d80001067983 */ /* 0x000ea80000100800 */
[----:B------:R-:W2:Y:S04]  /*a2b0*/  LDL R25, [R1+0x7d0] ;  /* 0x0007d00001197983 */ /* 0x000ea80000100800 */
[----:B------:R-:W2:Y:S01]  /*a2c0*/  LDL R5, [R1+0x7d4] ;  /* 0x0007d40001057983 */ /* 0x000ea20000100800 */
[----:B------:R-:W-:-:S02]  /*a2d0*/  ISETP.GT.AND P2, PT, R3, RZ, PT ;  /* 0x000000ff0300720c */ /* 0x000fc40003f44270 */
[-C--:B------:R-:W-:Y:S01]  /*a2e0*/  IADD3 R10, P0, R224, R2.reuse, RZ ;  /* 0x00000002e00a7210 */ /* 0x080fe20007f1e0ff */
[----:B------:R-:W2:Y:S01]  /*a2f0*/  LDL R4, [R1+0x7e8] ;  /* 0x0007e80001047983 */ /* 0x000ea20000100800 */
[----:B------:R-:W-:Y:S02]  /*a300*/  PRMT R190, RZ, 0x7610, R190 ;  /* 0x00007610ffbe7816 */ /* 0x000fe400000000be */
[----:B------:R-:W-:Y:S01]  /*a310*/  IADD3 R8, P1, R223, R2, RZ ;  /* 0x00000002df087210 */ /* 0x000fe20007f3e0ff */
[----:B------:R-:W2:Y:S01]  /*a320*/  LDL R27, [R1+0x7e4] ;  /* 0x0007e400011b7983 */ /* 0x000ea20000100800 */
[----:B------:R-:W-:Y:S02]  /*a330*/  PRMT R188, RZ, 0x7610, R188 ;  /* 0x00007610ffbc7816 */ /* 0x000fe400000000bc */
[----:B------:R-:W-:Y:S01]  /*a340*/  ISETP.GT.AND P3, PT, R3, 0x1, PT ;  /* 0x000000010300780c */ /* 0x000fe20003f64270 */
[----:B------:R-:W2:Y:S01]  /*a350*/  LDL R30, [R1+0x7dc] ;  /* 0x0007dc00011e7983 */ /* 0x000ea20000100800 */
[----:B---3--:R-:W-:Y:S01]  /*a360*/  IMAD.X R11, R145, 0x1, R0, P0 ;  /* 0x00000001910b7824 */ /* 0x008fe200000e0600 */
[----:B------:R-:W-:-:S02]  /*a370*/  PRMT R186, RZ, 0x7610, R186 ;  /* 0x00007610ffba7816 */ /* 0x000fc400000000ba */
[----:B------:R-:W3:Y:S04]  /*a380*/  LDL R29, [R1+0x7f0] ;  /* 0x0007f000011d7983 */ /* 0x000ee80000100800 */
[----:B------:R0:W3:Y:S01]  /*a390*/  @P2 LDG.E.U8 R190, desc[UR20][R10.64] ;  /* 0x000000140abe2981 */ /* 0x0000e2000c1e1100 */
[----:B------:R-:W-:Y:S02]  /*a3a0*/  PRMT R189, RZ, 0x7610, R189 ;  /* 0x00007610ffbd7816 */ /* 0x000fe400000000bd */
[----:B------:R-:W-:Y:S01]  /*a3b0*/  PRMT R184, RZ, 0x7610, R184 ;  /* 0x00007610ffb87816 */ /* 0x000fe200000000b8 */
[----:B------:R-:W3:Y:S01]  /*a3c0*/  LDL R28, [R1+0x7ec] ;  /* 0x0007ec00011c7983 */ /* 0x000ee20000100800 */
[----:B------:R-:W-:Y:S02]  /*a3d0*/  PRMT R182, RZ, 0x7610, R182 ;  /* 0x00007610ffb67816 */ /* 0x000fe400000000b6 */
[----:B------:R-:W-:Y:S01]  /*a3e0*/  PRMT R187, RZ, 0x7610, R187 ;  /* 0x00007610ffbb7816 */ /* 0x000fe200000000bb */
[----:B------:R-:W3:Y:S01]  /*a3f0*/  LDL R31, [R1+0x800] ;  /* 0x00080000011f7983 */ /* 0x000ee20000100800 */
[----:B0-----:R-:W-:-:S03]  /*a400*/  IADD3 R10, P0, R2, R13, RZ ;  /* 0x0000000d020a7210 */ /* 0x001fc60007f1e0ff */
[----:B------:R-:W3:Y:S01]  /*a410*/  LDL R13, [R1+0x7cc] ;  /* 0x0007cc00010d7983 */ /* 0x000ee20000100800 */
[----:B----4-:R-:W-:Y:S02]  /*a420*/  IMAD.X R9, R144, 0x1, R0, P1 ;  /* 0x0000000190097824 */ /* 0x010fe400008e0600 */
[----:B------:R-:W-:Y:S01]  /*a430*/  IMAD.X R11, R0, 0x1, R12, P0 ;  /* 0x00000001000b7824 */ /* 0x000fe200000e060c */
[----:B------:R-:W-:Y:S01]  /*a440*/  PRMT R185, RZ, 0x7610, R185 ;  /* 0x00007610ffb97816 */ /* 0x000fe200000000b9 */
[----:B------:R-:W4:Y:S04]  /*a450*/  LDL R12, [R1+0x7e0] ;  /* 0x0007e000010c7983 */ /* 0x000f280000100800 */
[----:B------:R2:W4:Y:S01]  /*a460*/  @P2 LDG.E.U8 R188, desc[UR20][R8.64] ;  /* 0x0000001408bc2981 */ /* 0x000522000c1e1100 */
[----:B------:R-:W-:-:S03]  /*a470*/  ISETP.GT.AND P2, PT, R3, 0x2, PT ;  /* 0x000000020300780c */ /* 0x000fc60003f44270 */
[----:B------:R-:W4:Y:S01]  /*a480*/  @P3 LDG.E.U8 R189, desc[UR20][R10.64] ;  /* 0x000000140abd3981 */ /* 0x000f22000c1e1100 */
[----:B------:R-:W-:Y:S02]  /*a490*/  PRMT R180, RZ, 0x7610, R180 ;  /* 0x00007610ffb47816 */ /* 0x000fe400000000b4 */
[----:B------:R-:W-:Y:S01]  /*a4a0*/  PRMT R183, RZ, 0x7610, R183 ;  /* 0x00007610ffb77816 */ /* 0x000fe200000000b7 */
[----:B------:R-:W4:Y:S01]  /*a4b0*/  LDL R33, [R1+0x974] ;  /* 0x0009740001217983 */ /* 0x000f220000100800 */
[----:B--2---:R-:W-:Y:S02]  /*a4c0*/  IADD3 R8, P1, R2, R146, RZ ;  /* 0x0000009202087210 */ /* 0x004fe40007f3e0ff */
[----:B------:R-:W-:Y:S01]  /*a4d0*/  PRMT R178, RZ, 0x7610, R178 ;  /* 0x00007610ffb27816 */ /* 0x000fe200000000b2 */
[----:B------:R-:W2:Y:S02]  /*a4e0*/  LDL R32, [R1+0x988] ;  /* 0x0009880001207983 */ /* 0x000ea40000100800 */
[----:B------:R-:W-:Y:S01]  /*a4f0*/  IMAD.X R9, R0, 0x1, R147, P1 ;  /* 0x0000000100097824 */ /* 0x000fe200008e0693 */
[----:B------:R-:W-:Y:S01]  /*a500*/  PRMT R181, RZ, 0x7610, R181 ;  /* 0x00007610ffb57816 */ /* 0x000fe200000000b5 */
[----:B------:R-:W2:Y:S04]  /*a510*/  LDL R34, [R1+0x92c] ;  /* 0x00092c0001227983 */ /* 0x000ea80000100800 */
[----:B------:R0:W2:Y:S01]  /*a520*/  @P3 LDG.E.U8 R186, desc[UR20][R8.64] ;  /* 0x0000001408ba3981 */ /* 0x0000a2000c1e1100 */
[----:B------:R-:W-:-:S02]  /*a530*/  ISETP.GT.AND P3, PT, R3, 0x3, PT ;  /* 0x000000030300780c */ /* 0x000fc40003f64270 */
[----:B0-----:R-:W-:-:S05]  /*a540*/  IADD3 R8, P1, R2, R148, RZ ;  /* 0x0000009402087210 */ /* 0x001fca0007f3e0ff */
[----:B------:R-:W-:-:S05]  /*a550*/  IMAD.X R9, R0, 0x1, R150, P1 ;  /* 0x0000000100097824 */ /* 0x000fca00008e0696 */
[----:B------:R0:W2:Y:S01]  /*a560*/  @P2 LDG.E.U8 R184, desc[UR20][R8.64] ;  /* 0x0000001408b82981 */ /* 0x0000a2000c1e1100 */
[----:B------:R-:W-:-:S05]  /*a570*/  IADD3 R10, P0, R2, R149, RZ ;  /* 0x00000095020a7210 */ /* 0x000fca0007f1e0ff */
[----:B------:R-:W-:-:S05]  /*a580*/  IMAD.X R11, R0, 0x1, R151, P0 ;  /* 0x00000001000b7824 */ /* 0x000fca00000e0697 */
[----:B------:R1:W2:Y:S01]  /*a590*/  @P2 LDG.E.U8 R187, desc[UR20][R10.64] ;  /* 0x000000140abb2981 */ /* 0x0002a2000c1e1100 */
[----:B0-----:R-:W-:-:S03]  /*a5a0*/  IADD3 R8, P1, R2, R26, RZ ;  /* 0x0000001a02087210 */ /* 0x001fc60007f3e0ff */
[----:B------:R-:W2:Y:S02]  /*a5b0*/  LDL R26, [R1+0x7f8] ;  /* 0x0007f800011a7983 */ /* 0x000ea40000100800 */
[----:B------:R-:W-:Y:S02]  /*a5c0*/  IMAD.X R9, R0, 0x1, R24, P1 ;  /* 0x0000000100097824 */ /* 0x000fe400008e0618 */
[----:B------:R-:W2:Y:S04]  /*a5d0*/  LDL R24, [R1+0x7fc] ;  /* 0x0007fc0001187983 */ /* 0x000ea80000100800 */
[----:B------:R0:W2:Y:S01]  /*a5e0*/  @P3 LDG.E.U8 R182, desc[UR20][R8.64] ;  /* 0x0000001408b63981 */ /* 0x0000a2000c1e1100 */
[----:B-1----:R-:W-:-:S03]  /*a5f0*/  IADD3 R10, P0, R2, R25, RZ ;  /* 0x00000019020a7210 */ /* 0x002fc60007f1e0ff */
[----:B------:R-:W2:Y:S01]  /*a600*/  LDL R25, [R1+0x808] ;  /* 0x0008080001197983 */ /* 0x000ea20000100800 */
[----:B0-----:R-:W-:-:S03]  /*a610*/  IADD3 R8, P1, R2, R6, RZ ;  /* 0x0000000602087210 */ /* 0x001fc60007f3e0ff */
[----:B------:R-:W2:Y:S02]  /*a620*/  LDL R6, [R1+0x7f4] ;  /* 0x0007f40001067983 */ /* 0x000ea40000100800 */
[C---:B------:R-:W-:Y:S02]  /*a630*/  IMAD.X R9, R0.reuse, 0x1, R5, P1 ;  /* 0x0000000100097824 */ /* 0x040fe400008e0605 */
[----:B------:R-:W2:Y:S01]  /*a640*/  LDL R5, [R1+0x804] ;  /* 0x0008040001057983 */ /* 0x000ea20000100800 */
[----:B---3--:R-:W-:-:S05]  /*a650*/  IMAD.X R11, R0, 0x1, R13, P0 ;  /* 0x00000001000b7824 */ /* 0x008fca00000e060d */
[----:B------:R0:W3:Y:S02]  /*a660*/  @P3 LDG.E.U8 R185, desc[UR20][R10.64] ;  /* 0x000000140ab93981 */ /* 0x0000e4000c1e1100 */
[----:B0-----:R-:W-:Y:S02]  /*a670*/  IADD3 R10, P1, R2, R4, RZ ;  /* 0x00000004020a7210 */ /* 0x001fe40007f3e0ff */
[----:B------:R-:W3:Y:S01]  /*a680*/  LDL R4, [R1+0x810] ;  /* 0x0008100001047983 */ /* 0x000ee20000100800 */
[----:B------:R-:W-:Y:S02]  /*a690*/  ISETP.GT.AND P2, PT, R3, 0x4, PT ;  /* 0x000000040300780c */ /* 0x000fe40003f44270 */
[----:B------:R-:W-:Y:S02]  /*a6a0*/  IMAD.X R11, R0, 0x1, R27, P1 ;  /* 0x00000001000b7824 */ /* 0x000fe400008e061b */
[----:B------:R-:W3:Y:S01]  /*a6b0*/  LDL R27, [R1+0x80c] ;  /* 0x00080c00011b7983 */ /* 0x000ee20000100800 */
[----:B----4-:R-:W-:-:S05]  /*a6c0*/  IADD3 R12, P0, R2, R12, RZ ;  /* 0x0000000c020c7210 */ /* 0x010fca0007f1e0ff */
[----:B------:R-:W-:Y:S02]  /*a6d0*/  IMAD.X R13, R0, 0x1, R30, P0 ;  /* 0x00000001000d7824 */ /* 0x000fe400000e061e */
[----:B------:R-:W4:Y:S04]  /*a6e0*/  LDL R30, [R1+0x818] ;  /* 0x00081800011e7983 */ /* 0x000f280000100800 */
[----:B------:R0:W4:Y:S04]  /*a6f0*/  @P2 LDG.E.U8 R180, desc[UR20][R8.64] ;  /* 0x0000001408b42981 */ /* 0x000128000c1e1100 */
[----:B------:R-:W4:Y:S01]  /*a700*/  @P2 LDG.E.U8 R183, desc[UR20][R12.64] ;  /* 0x000000140cb72981 */ /* 0x000f22000c1e1100 */
[----:B0-----:R-:W-:-:S03]  /*a710*/  IADD3 R8, P0, R2, R29, RZ ;  /* 0x0000001d02087210 */ /* 0x001fc60007f1e0ff */
[----:B------:R-:W4:Y:S02]  /*a720*/  LDL R29, [R1+0x814] ;  /* 0x00081400011d7983 */ /* 0x000f240000100800 */
[----:B------:R-:W-:Y:S02]  /*a730*/  IMAD.X R9, R0, 0x1, R28, P0 ;  /* 0x0000000100097824 */ /* 0x000fe400000e061c */
[----:B------:R-:W4:Y:S01]  /*a740*/  LDL R28, [R1+0x820] ;  /* 0x00082000011c7983 */ /* 0x000f220000100800 */
[----:B------:R-:W-:-:S13]  /*a750*/  ISETP.GT.AND P3, PT, R3, 0x5, PT ;  /* 0x000000050300780c */ /* 0x000fda0003f64270 */
[----:B------:R-:W4:Y:S04]  /*a760*/  @P3 LDG.E.U8 R178, desc[UR20][R10.64] ;  /* 0x000000140ab23981 */ /* 0x000f28000c1e1100 */
[----:B------:R0:W4:Y:S02]  /*a770*/  @P3 LDG.E.U8 R181, desc[UR20][R8.64] ;  /* 0x0000001408b53981 */ /* 0x000124000c1e1100 */
[----:B0-----:R-:W-:Y:S02]  /*a780*/  IADD3 R8, P2, R2, R31, RZ ;  /* 0x0000001f02087210 */ /* 0x001fe40007f5e0ff */
[----:B------:R-:W-:Y:S01]  /*a790*/  ISETP.GT.AND P4, PT, R3, 0x6, PT ;  /* 0x000000060300780c */ /* 0x000fe20003f84270 */
[----:B------:R-:W4:Y:S01]  /*a7a0*/  LDL R31, [R1+0x984] ;  /* 0x00098400011f7983 */ /* 0x000f220000100800 */
[----:B------:R-:W-:-:S02]  /*a7b0*/  PRMT R179, RZ, 0x7610, R179 ;  /* 0x00007610ffb37816 */ /* 0x000fc400000000b3 */
[----:B--2---:R-:W-:Y:S02]  /*a7c0*/  IADD3 R12, P1, R2, R26, RZ ;  /* 0x0000001a020c7210 */ /* 0x004fe40007f3e0ff */
[----:B------:R-:W2:Y:S01]  /*a7d0*/  LDL R26, [R1+0x81c] ;  /* 0x00081c00011a7983 */ /* 0x000ea20000100800 */
[----:B------:R-:W-:-:S03]  /*a7e0*/  IMAD.X R9, R0, 0x1, R24, P2 ;  /* 0x0000000100097824 */ /* 0x000fc600010e0618 */
[----:B------:R-:W2:Y:S04]  /*a7f0*/  LDL R24, [R1+0x830] ;  /* 0x0008300001187983 */ /* 0x000ea80000100800 */
[----:B------:R3:W2:Y:S01]  /*a800*/  @P4 LDG.E.U8 R179, desc[UR20][R8.64] ;  /* 0x0000001408b34981 */ /* 0x0006a2000c1e1100 */
[----:B------:R-:W-:-:S03]  /*a810*/  IMAD.X R13, R0, 0x1, R6, P1 ;  /* 0x00000001000d7824 */ /* 0x000fc600008e0606 */
[----:B------:R-:W2:Y:S01]  /*a820*/  LDL R6, [R1+0x828] ;  /* 0x0008280001067983 */ /* 0x000ea20000100800 */
[----:B------:R-:W-:-:S03]  /*a830*/  IADD3 R10, P1, R2, R25, RZ ;  /* 0x00000019020a7210 */ /* 0x000fc60007f3e0ff */
[----:B------:R-:W2:Y:S02]  /*a840*/  LDL R25, [R1+0x824] ;  /* 0x0008240001197983 */ /* 0x000ea40000100800 */
[----:B------:R-:W-:Y:S02]  /*a850*/  IMAD.X R11, R0, 0x1, R5, P1 ;  /* 0x00000001000b7824 */ /* 0x000fe400008e0605 */
[----:B------:R-:W2:Y:S01]  /*a860*/  LDL R5, [R1+0x82c] ;  /* 0x00082c0001057983 */ /* 0x000ea20000100800 */
[----:B---3--:R-:W-:-:S03]  /*a870*/  IADD3 R8, P1, R2, R4, RZ ;  /* 0x0000000402087210 */ /* 0x008fc60007f3e0ff */
[----:B------:R-:W3:Y:S01]  /*a880*/  LDL R4, [R1+0x838] ;  /* 0x0008380001047983 */ /* 0x000ee20000100800 */
[C---:B------:R-:W-:Y:S02]  /*a890*/  ISETP.GT.AND P0, PT, R3.reuse, 0x7, PT ;  /* 0x000000070300780c */ /* 0x040fe40003f04270 */
[----:B------:R-:W-:Y:S01]  /*a8a0*/  PRMT R177, RZ, 0x7610, R177 ;  /* 0x00007610ffb17816 */ /* 0x000fe200000000b1 */
[----:B------:R-:W-:Y:S02]  /*a8b0*/  IMAD.X R9, R0, 0x1, R27, P1 ;  /* 0x0000000100097824 */ /* 0x000fe400008e061b */
[----:B------:R-:W3:Y:S01]  /*a8c0*/  LDL R27, [R1+0x834] ;  /* 0x00083400011b7983 */ /* 0x000ee20000100800 */
[----:B------:R-:W-:Y:S02]  /*a8d0*/  PRMT R175, RZ, 0x7610, R175 ;  /* 0x00007610ffaf7816 */ /* 0x000fe400000000af */
[----:B------:R-:W-:Y:S01]  /*a8e0*/  ISETP.GT.AND P2, PT, R3, 0x8, PT ;  /* 0x000000080300780c */ /* 0x000fe20003f44270 */
[----:B------:R-:W3:Y:S04]  /*a8f0*/  @P4 LDG.E.U8 R177, desc[UR20][R12.64] ;  /* 0x000000140cb14981 */ /* 0x000ee8000c1e1100 */
[----:B------:R4:W3:Y:S04]  /*a900*/  @P0 LDG.E.U8 R175, desc[UR20][R10.64] ;  /* 0x000000140aaf0981 */ /* 0x0008e8000c1e1100 */
[----:B------:R-:W3:Y:S01]  /*a910*/  LDL R13, [R1+0x840] ;  /* 0x00084000010d7983 */ /* 0x000ee20000100800 */
[----:B------:R-:W-:-:S02]  /*a920*/  PRMT R176, RZ, 0x7610, R176 ;  /* 0x00007610ffb07816 */ /* 0x000fc400000000b0 */
[----:B----4-:R-:W-:Y:S01]  /*a930*/  IADD3 R10, P1, R2, R30, RZ ;  /* 0x0000001e020a7210 */ /* 0x010fe20007f3e0ff */
[----:B------:R-:W4:Y:S01]  /*a940*/  LDL R12, [R1+0x83c] ;  /* 0x00083c00010c7983 */ /* 0x000f220000100800 */
[----:B------:R-:W-:-:S03]  /*a950*/  PRMT R173, RZ, 0x7610, R173 ;  /* 0x00007610ffad7816 */ /* 0x000fc600000000ad */
[----:B------:R-:W-:Y:S01]  /*a960*/  IMAD.X R11, R0, 0x1, R29, P1 ;  /* 0x00000001000b7824 */ /* 0x000fe200008e061d */
[----:B------:R0:W4:Y:S04]  /*a970*/  @P0 LDG.E.U8 R176, desc[UR20][R8.64] ;  /* 0x0000001408b00981 */ /* 0x000128000c1e1100 */
[----:B------:R-:W4:Y:S01]  /*a980*/  @P2 LDG.E.U8 R173, desc[UR20][R10.64] ;  /* 0x000000140aad2981 */ /* 0x000f22000c1e1100 */
[----:B------:R-:W-:Y:S02]  /*a990*/  PRMT R174, RZ, 0x7610, R174 ;  /* 0x00007610ffae7816 */ /* 0x000fe400000000ae */
[----:B------:R-:W-:Y:S01]  /*a9a0*/  PRMT R171, RZ, 0x7610, R171 ;  /* 0x00007610ffab7816 */ /* 0x000fe200000000ab */
[----:B------:R-:W4:Y:S01]  /*a9b0*/  LDL R30, [R1+0x940] ;  /* 0x00094000011e7983 */ /* 0x000f220000100800 */
[----:B0-----:R-:W-:-:S02]  /*a9c0*/  IADD3 R8, P0, R2, R28, RZ ;  /* 0x0000001c02087210 */ /* 0x001fc40007f1e0ff */
[----:B------:R-:W-:Y:S01]  /*a9d0*/  ISETP.GT.AND P1, PT, R3, 0x9, PT ;  /* 0x000000090300780c */ /* 0x000fe20003f24270 */
[----:B------:R-:W4:Y:S04]  /*a9e0*/  LDL R28, [R1+0x908] ;  /* 0x00090800011c7983 */ /* 0x000f280000100800 */
[----:B------:R-:W4:Y:S04]  /*a9f0*/  LDL R11, [R1+0x848] ;  /* 0x00084800010b7983 */ /* 0x000f280000100800 */
[----:B------:R-:W4:Y:S01]  /*aa00*/  LDL R10, [R1+0x850] ;  /* 0x00085000010a7983 */ /* 0x000f220000100800 */
[----:B------:R-:W-:-:S02]  /*aa10*/  PRMT R172, RZ, 0x7610, R172 ;  /* 0x00007610ffac7816 */ /* 0x000fc400000000ac */
[----:B------:R-:W-:Y:S01]  /*aa20*/  PRMT R169, RZ, 0x7610, R169 ;  /* 0x00007610ffa97816 */ /* 0x000fe200000000a9 */
[----:B------:R-:W4:Y:S01]  /*aa30*/  LDL R29, [R1+0x93c] ;  /* 0x00093c00011d7983 */ /* 0x000f220000100800 */
[----:B--2---:R-:W-:-:S03]  /*aa40*/  IMAD.X R9, R0, 0x1, R26, P0 ;  /* 0x0000000100097824 */ /* 0x004fc600000e061a */
[----:B------:R-:W2:Y:S04]  /*aa50*/  LDL R26, [R1+0x844] ;  /* 0x00084400011a7983 */ /* 0x000ea80000100800 */
[----:B------:R0:W2:Y:S02]  /*aa60*/  @P2 LDG.E.U8 R174, desc[UR20][R8.64] ;  /* 0x0000001408ae2981 */ /* 0x0000a4000c1e1100 */
[----:B0-----:R-:W-:Y:S02]  /*aa70*/  IADD3 R8, P0, R2, R6, RZ ;  /* 0x0000000602087210 */ /* 0x001fe40007f1e0ff */
[----:B------:R-:W2:Y:S03]  /*aa80*/  LDL R6, [R1+0x84c] ;  /* 0x00084c0001067983 */ /* 0x000ea60000100800 */
[----:B------:R-:W-:-:S02]  /*aa90*/  IMAD.X R9, R0, 0x1, R25, P0 ;  /* 0x0000000100097824 */ /* 0x000fc400000e0619 */
[----:B------:R-:W2:Y:S04]  /*aaa0*/  LDL R25, [R1+0x854] ;  /* 0x0008540001197983 */ /* 0x000ea80000100800 */
[----:B------:R0:W2:Y:S02]  /*aab0*/  @P1 LDG.E.U8 R171, desc[UR20][R8.64] ;  /* 0x0000001408ab1981 */ /* 0x0000a4000c1e1100 */
[----:B0-----:R-:W-:Y:S02]  /*aac0*/  IADD3 R8, P0, R2, R24, RZ ;  /* 0x0000001802087210 */ /* 0x001fe40007f1e0ff */
[----:B------:R-:W2:Y:S03]  /*aad0*/  LDL R24, [R1+0x860] ;  /* 0x0008600001187983 */ /* 0x000ea60000100800 */
[----:B------:R-:W-:-:S02]  /*aae0*/  IMAD.X R9, R0, 0x1, R5, P0 ;  /* 0x0000000100097824 */ /* 0x000fc400000e0605 */
[----:B------:R-:W2:Y:S04]  /*aaf0*/  LDL R5, [R1+0x858] ;  /* 0x0008580001057983 */ /* 0x000ea80000100800 */
[----:B------:R3:W2:Y:S02]  /*ab00*/  @P1 LDG.E.U8 R172, desc[UR20][R8.64] ;  /* 0x0000001408ac1981 */ /* 0x0006a4000c1e1100 */
[----:B---3--:R-:W-:Y:S02]  /*ab10*/  IADD3 R8, P0, R2, R4, RZ ;  /* 0x0000000402087210 */ /* 0x008fe40007f1e0ff */
[----:B------:R-:W3:Y:S01]  /*ab20*/  LDL R4, [R1+0x85c] ;  /* 0x00085c0001047983 */ /* 0x000ee20000100800 */
[----:B------:R-:W-:Y:S02]  /*ab30*/  ISETP.GT.AND P1, PT, R3, 0xa, PT ;  /* 0x0000000a0300780c */ /* 0x000fe40003f24270 */
[----:B------:R-:W-:Y:S01]  /*ab40*/  IMAD.X R9, R0, 0x1, R27, P0 ;  /* 0x0000000100097824 */ /* 0x000fe200000e061b */
[----:B------:R-:W-:Y:S01]  /*ab50*/  PRMT R170, RZ, 0x7610, R170 ;  /* 0x00007610ffaa7816 */ /* 0x000fe200000000aa */
[----:B------:R-:W3:Y:S09]  /*ab60*/  LDL R27, [R1+0x864] ;  /* 0x00086400011b7983 */ /* 0x000ef20000100800 */
[----:B------:R0:W3:Y:S02]  /*ab70*/  @P1 LDG.E.U8 R169, desc[UR20][R8.64] ;  /* 0x0000001408a91981 */ /* 0x0000e4000c1e1100 */
[----:B0-----:R-:W-:-:S02]  /*ab80*/  IADD3 R8, P0, R2, R13, RZ ;  /* 0x0000000d02087210 */ /* 0x001fc40007f1e0ff */
[----:B------:R-:W3:Y:S03]  /*ab90*/  LDL R13, [R1+0x868] ;  /* 0x00086800010d7983 */ /* 0x000ee60000100800 */
[----:B----4-:R-:W-:Y:S02]  /*aba0*/  IMAD.X R9, R0, 0x1, R12, P0 ;  /* 0x0000000100097824 */ /* 0x010fe400000e060c */
[----:B------:R-:W4:Y:S04]  /*abb0*/  LDL R12, [R1+0x870] ;  /* 0x00087000010c7983 */ /* 0x000f280000100800 */
[----:B------:R0:W4:Y:S01]  /*abc0*/  @P1 LDG.E.U8 R170, desc[UR20][R8.64] ;  /* 0x0000001408aa1981 */ /* 0x000122000c1e1100 */
[----:B------:R-:W-:-:S02]  /*abd0*/  ISETP.GT.AND P1, PT, R3, 0xb, PT ;  /* 0x0000000b0300780c */ /* 0x000fc40003f24270 */
[----:B------:R-:W-:Y:S02]  /*abe0*/  PRMT R167, RZ, 0x7610, R167 ;  /* 0x00007610ffa77816 */ /* 0x000fe400000000a7 */
[----:B0-----:R-:W-:Y:S02]  /*abf0*/  IADD3 R8, P0, R2, R11, RZ ;  /* 0x0000000b02087210 */ /* 0x001fe40007f1e0ff */
[----:B------:R-:W4:Y:S01]  /*ac00*/  LDL R11, [R1+0x86c] ;  /* 0x00086c00010b7983 */ /* 0x000f220000100800 */
[----:B------:R-:W-:Y:S02]  /*ac10*/  PRMT R168, RZ, 0x7610, R168 ;  /* 0x00007610ffa87816 */ /* 0x000fe400000000a8 */
[----:B------:R-:W-:Y:S01]  /*ac20*/  PRMT R165, RZ, 0x7610, R165 ;  /* 0x00007610ffa57816 */ /* 0x000fe200000000a5 */
[----:B--2---:R-:W-:Y:S02]  /*ac30*/  IMAD.X R9, R0, 0x1, R26, P0 ;  /* 0x0000000100097824 */ /* 0x004fe400000e061a */
[----:B------:R-:W2:Y:S04]  /*ac40*/  LDL R26, [R1+0x874] ;  /* 0x00087400011a7983 */ /* 0x000ea80000100800 */
[----:B------:R0:W2:Y:S02]  /*ac50*/  @P1 LDG.E.U8 R167, desc[UR20][R8.64] ;  /* 0x0000001408a71981 */ /* 0x0000a4000c1e1100 */
[----:B0-----:R-:W-:-:S02]  /*ac60*/  IADD3 R8, P0, R2, R10, RZ ;  /* 0x0000000a02087210 */ /* 0x001fc40007f1e0ff */
[----:B------:R-:W2:Y:S03]  /*ac70*/  LDL R10, [R1+0x878] ;  /* 0x00087800010a7983 */ /* 0x000ea60000100800 */
[----:B------:R-:W-:Y:S02]  /*ac80*/  IMAD.X R9, R0, 0x1, R6, P0 ;  /* 0x0000000100097824 */ /* 0x000fe400000e0606 */
[----:B------:R-:W2:Y:S04]  /*ac90*/  LDL R6, [R1+0x880] ;  /* 0x0008800001067983 */ /* 0x000ea80000100800 */
[----:B------:R0:W2:Y:S01]  /*aca0*/  @P1 LDG.E.U8 R168, desc[UR20][R8.64] ;  /* 0x0000001408a81981 */ /* 0x0000a2000c1e1100 */
[----:B------:R-:W-:-:S02]  /*acb0*/  ISETP.GT.AND P1, PT, R3, 0xc, PT ;  /* 0x0000000c0300780c */ /* 0x000fc40003f24270 */
[----:B0-----:R-:W-:Y:S02]  /*acc0*/  IADD3 R8, P0, R2, R5, RZ ;  /* 0x0000000502087210 */ /* 0x001fe40007f1e0ff */
[----:B------:R-:W2:Y:S03]  /*acd0*/  LDL R5, [R1+0x87c] ;  /* 0x00087c0001057983 */ /* 0x000ea60000100800 */
[----:B------:R-:W-:Y:S01]  /*ace0*/  IMAD.X R9, R0, 0x1, R25, P0 ;  /* 0x0000000100097824 */ /* 0x000fe200000e0619 */
[----:B------:R-:W-:Y:S01]  /*acf0*/  PRMT R166, RZ, 0x7610, R166 ;  /* 0x00007610ffa67816 */ /* 0x000fe200000000a6 */
[----:B------:R-:W2:Y:S04]  /*ad00*/  LDL R25, [R1+0x884] ;  /* 0x0008840001197983 */ /* 0x000ea80000100800 */
[----:B------:R0:W2:Y:S02]  /*ad10*/  @P1 LDG.E.U8 R165, desc[UR20][R8.64] ;  /* 0x0000001408a51981 */ /* 0x0000a4000c1e1100 */
[----:B0-----:R-:W-:-:S02]  /*ad20*/  IADD3 R8, P0, R2, R24, RZ ;  /* 0x0000001802087210 */ /* 0x001fc40007f1e0ff */
[----:B------:R-:W2:Y:S03]  /*ad30*/  LDL R24, [R1+0x890] ;  /* 0x0008900001187983 */ /* 0x000ea60000100800 */
[----:B---3--:R-:W-:Y:S02]  /*ad40*/  IMAD.X R9, R0, 0x1, R4, P0 ;  /* 0x0000000100097824 */ /* 0x008fe400000e0604 */
[----:B------:R-:W3:Y:S04]  /*ad50*/  LDL R4, [R1+0x888] ;  /* 0x0008880001047983 */ /* 0x000ee80000100800 */
[----:B------:R0:W3:Y:S01]  /*ad60*/  @P1 LDG.E.U8 R166, desc[UR20][R8.64] ;  /* 0x0000001408a61981 */ /* 0x0000e2000c1e1100 */
[----:B------:R-:W-:-:S02]  /*ad70*/  ISETP.GT.AND P1, PT, R3, 0xd, PT ;  /* 0x0000000d0300780c */ /* 0x000fc40003f24270 */
[----:B------:R-:W-:Y:S02]  /*ad80*/  PRMT R163, RZ, 0x7610, R163 ;  /* 0x00007610ffa37816 */ /* 0x000fe400000000a3 */
[----:B0-----:R-:W-:Y:S02]  /*ad90*/  IADD3 R8, P0, R2, R13, RZ ;  /* 0x0000000d02087210 */ /* 0x001fe40007f1e0ff */
[----:B------:R-:W3:Y:S03]  /*ada0*/  LDL R13, [R1+0x88c] ;  /* 0x00088c00010d7983 */ /* 0x000ee60000100800 */
[----:B------:R-:W-:Y:S01]  /*adb0*/  IMAD.X R9, R0, 0x1, R27, P0 ;  /* 0x0000000100097824 */ /* 0x000fe200000e061b */
[----:B------:R-:W-:Y:S01]  /*adc0*/  PRMT R164, RZ, 0x7610, R164 ;  /* 0x00007610ffa47816 */ /* 0x000fe200000000a4 */
[----:B------:R-:W3:Y:S04]  /*add0*/  LDL R27, [R1+0x894] ;  /* 0x00089400011b7983 */ /* 0x000ee80000100800 */
[----:B------:R4:W3:Y:S02]  /*ade0*/  @P1 LDG.E.U8 R163, desc[UR20][R8.64] ;  /* 0x0000001408a31981 */ /* 0x0008e4000c1e1100 */
[----:B----4-:R-:W-:-:S02]  /*adf0*/  IADD3 R8, P0, R2, R12, RZ ;  /* 0x0000000c02087210 */ /* 0x010fc40007f1e0ff */
[----:B------:R-:W4:Y:S03]  /*ae00*/  LDL R12, [R1+0x898] ;  /* 0x00089800010c7983 */ /* 0x000f260000100800 */
[----:B------:R-:W-:Y:S02]  /*ae10*/  IMAD.X R9, R0, 0x1, R11, P0 ;  /* 0x0000000100097824 */ /* 0x000fe400000e060b */
[----:B------:R-:W4:Y:S04]  /*ae20*/  LDL R11, [R1+0x8a0] ;  /* 0x0008a000010b7983 */ /* 0x000f280000100800 */
[----:B------:R2:W4:Y:S01]  /*ae30*/  @P1 LDG.E.U8 R164, desc[UR20][R8.64] ;  /* 0x0000001408a41981 */ /* 0x000522000c1e1100 */
[----:B------:R-:W-:-:S02]  /*ae40*/  ISETP.GT.AND P1, PT, R3, 0xe, PT ;  /* 0x0000000e0300780c */ /* 0x000fc40003f24270 */
[----:B------:R-:W-:Y:S02]  /*ae50*/  PRMT R160, RZ, 0x7610, R160 ;  /* 0x00007610ffa07816 */ /* 0x000fe400000000a0 */
[----:B------:R-:W-:Y:S02]  /*ae60*/  PRMT R162, RZ, 0x7610, R162 ;  /* 0x00007610ffa27816 */ /* 0x000fe400000000a2 */
[----:B--2---:R-:W-:Y:S02]  /*ae70*/  IADD3 R8, P0, R2, R10, RZ ;  /* 0x0000000a02087210 */ /* 0x004fe40007f1e0ff */
[----:B------:R-:W2:Y:S03]  /*ae80*/  LDL R10, [R1+0x89c] ;  /* 0x00089c00010a7983 */ /* 0x000ea60000100800 */
[----:B------:R-:W-:Y:S02]  /*ae90*/  IMAD.X R9, R0, 0x1, R26, P0 ;  /* 0x0000000100097824 */ /* 0x000fe400000e061a */
[----:B------:R-:W2:Y:S04]  /*aea0*/  LDL R26, [R1+0x8a4] ;  /* 0x0008a400011a7983 */ /* 0x000ea80000100800 */
[----:B------:R0:W2:Y:S02]  /*aeb0*/  @P1 LDG.E.U8 R160, desc[UR20][R8.64] ;  /* 0x0000001408a01981 */ /* 0x0000a4000c1e1100 */
[----:B0-----:R-:W-:-:S02]  /*aec0*/  IADD3 R8, P0, R2, R6, RZ ;  /* 0x0000000602087210 */ /* 0x001fc40007f1e0ff */
[----:B------:R-:W2:Y:S03]  /*aed0*/  LDL R6, [R1+0x8a8] ;  /* 0x0008a80001067983 */ /* 0x000ea60000100800 */
[----:B------:R-:W-:Y:S02]  /*aee0*/  IMAD.X R9, R0, 0x1, R5, P0 ;  /* 0x0000000100097824 */ /* 0x000fe400000e0605 */
[----:B------:R-:W2:Y:S04]  /*aef0*/  LDL R5, [R1+0x8b0] ;  /* 0x0008b00001057983 */ /* 0x000ea80000100800 */
[----:B------:R3:W2:Y:S02]  /*af00*/  @P1 LDG.E.U8 R162, desc[UR20][R8.64] ;  /* 0x0000001408a21981 */ /* 0x0006a4000c1e1100 */
[----:B---3--:R-:W-:-:S02]  /*af10*/  IADD3 R8, P0, R2, R4, RZ ;  /* 0x0000000402087210 */ /* 0x008fc40007f1e0ff */
[----:B------:R-:W3:Y:S01]  /*af20*/  LDL R4, [R1+0x8ac] ;  /* 0x0008ac0001047983 */ /* 0x000ee20000100800 */
[----:B------:R-:W-:Y:S02]  /*af30*/  ISETP.GT.AND P1, PT, R3, 0xf, PT ;  /* 0x0000000f0300780c */ /* 0x000fe40003f24270 */
[----:B------:R-:W-:Y:S01]  /*af40*/  PRMT R157, RZ, 0x7610, R157 ;  /* 0x00007610ff9d7816 */ /* 0x000fe2000000009d */
[----:B------:R-:W-:Y:S01]  /*af50*/  IMAD.X R9, R0, 0x1, R25, P0 ;  /* 0x0000000100097824 */ /* 0x000fe200000e0619 */
[----:B------:R-:W-:Y:S01]  /*af60*/  PRMT R159, RZ, 0x7610, R159 ;  /* 0x00007610ff9f7816 */ /* 0x000fe2000000009f */
[----:B------:R-:W3:Y:S08]  /*af70*/  LDL R25, [R1+0x8b4] ;  /* 0x0008b40001197983 */ /* 0x000ef00000100800 */
[----:B------:R0:W3:Y:S02]  /*af80*/  @P1 LDG.E.U8 R157, desc[UR20][R8.64] ;  /* 0x00000014089d1981 */ /* 0x0000e4000c1e1100 */
[----:B0-----:R-:W-:-:S02]  /*af90*/  IADD3 R8, P0, R2, R24, RZ ;  /* 0x0000001802087210 */ /* 0x001fc40007f1e0ff */
[----:B------:R-:W3:Y:S03]  /*afa0*/  LDL R24, [R1+0x8b8] ;  /* 0x0008b80001187983 */ /* 0x000ee60000100800 */
[----:B------:R-:W-:Y:S02]  /*afb0*/  IMAD.X R9, R0, 0x1, R13, P0 ;  /* 0x0000000100097824 */ /* 0x000fe400000e060d */
[----:B------:R-:W3:Y:S04]  /*afc0*/  LDL R13, [R1+0x8c0] ;  /* 0x0008c000010d7983 */ /* 0x000ee80000100800 */
[----:B------:R4:W3:Y:S01]  /*afd0*/  @P1 LDG.E.U8 R159, desc[UR20][R8.64] ;  /* 0x00000014089f1981 */ /* 0x0008e2000c1e1100 */
[----:B------:R-:W-:-:S02]  /*afe0*/  ISETP.GT.AND P1, PT, R3, 0x10, PT ;  /* 0x000000100300780c */ /* 0x000fc40003f24270 */
[----:B------:R-:W-:Y:S02]  /*aff0*/  PRMT R161, RZ, 0x7610, R161 ;  /* 0x00007610ffa17816 */ /* 0x000fe400000000a1 */
[----:B----4-:R-:W-:Y:S02]  /*b000*/  IADD3 R8, P0, R2, R12, RZ ;  /* 0x0000000c02087210 */ /* 0x010fe40007f1e0ff */
[----:B------:R-:W4:Y:S03]  /*b010*/  LDL R12, [R1+0x8bc] ;  /* 0x0008bc00010c7983 */ /* 0x000f260000100800 */
[----:B------:R-:W-:Y:S01]  /*b020*/  IMAD.X R9, R0, 0x1, R27, P0 ;  /* 0x0000000100097824 */ /* 0x000fe200000e061b */
[----:B------:R-:W-:Y:S01]  /*b030*/  PRMT R220, RZ, 0x7610, R220 ;  /* 0x00007610ffdc7816 */ /* 0x000fe200000000dc */
[----:B------:R-:W4:Y:S04]  /*b040*/  LDL R27, [R1+0x8c4] ;  /* 0x0008c400011b7983 */ /* 0x000f280000100800 */
[----:B------:R0:W4:Y:S02]  /*b050*/  @P1 LDG.E.U8 R161, desc[UR20][R8.64] ;  /* 0x0000001408a11981 */ /* 0x000124000c1e1100 */
[----:B0-----:R-:W-:-:S02]  /*b060*/  IADD3 R8, P0, R2, R11, RZ ;  /* 0x0000000b02087210 */ /* 0x001fc40007f1e0ff */
[----:B------:R-:W4:Y:S01]  /*b070*/  LDL R11, [R1+0x8c8] ;  /* 0x0008c800010b7983 */ /* 0x000f220000100800 */
[----:B------:R-:W-:Y:S02]  /*b080*/  PRMT R158, RZ, 0x7610, R158 ;  /* 0x00007610ff9e7816 */ /* 0x000fe4000000009e */
[----:B--2---:R-:W-:Y:S02]  /*b090*/  IMAD.X R9, R0, 0x1, R10, P0 ;  /* 0x0000000100097824 */ /* 0x004fe400000e060a */
        /* <DEDUP_REMOVED lines=30> */
[----:B------:R-:W4:Y:S03]  /*b280*/  LDL R11, [R1+0x8ec] ;  /* 0x0008ec00010b7983 */ /* 0x000f260000100800 */
[----:B------:R-:W-:Y:S01]  /*b290*/  IMAD.X R9, R0, 0x1, R27, P0 ;  /* 0x0000000100097824 */ /* 0x000fe200000e061b */
[----:B------:R-:W-:Y:S01]  /*b2a0*/  PRMT R217, RZ, 0x7610, R217 ;  /* 0x00007610ffd97816 */ /* 0x000fe200000000d9 */
[----:B------:R-:W4:Y:S04]  /*b2b0*/  LDL R27, [R1+0x904] ;  /* 0x00090400011b7983 */ /* 0x000f280000100800 */
[----:B------:R2:W4:Y:S02]  /*b2c0*/  @P1 LDG.E.U8 R155, desc[UR20][R8.64] ;  /* 0x00000014089b1981 */ /* 0x000524000c1e1100 */
[----:B--2---:R-:W-:-:S02]  /*b2d0*/  IADD3 R8, P0, R2, R10, RZ ;  /* 0x0000000a02087210 */ /* 0x004fc40007f1e0ff */
[----:B------:R-:W2:Y:S03]  /*b2e0*/  LDL R10, [R1+0x8f8] ;  /* 0x0008f800010a7983 */ /* 0x000ea60000100800 */
[----:B------:R-:W-:Y:S02]  /*b2f0*/  IMAD.X R9, R0, 0x1, R6, P0 ;  /* 0x0000000100097824 */ /* 0x000fe400000e0606 */
[----:B------:R-:W2:Y:S04]  /*b300*/  LDL R6, [R1+0x8f4] ;  /* 0x0008f40001067983 */ /* 0x000ea80000100800 */
[----:B------:R0:W2:Y:S02]  /*b310*/  @P1 LDG.E.U8 R217, desc[UR20][R8.64] ;  /* 0x0000001408d91981 */ /* 0x0000a4000c1e1100 */
[----:B0-----:R-:W-:-:S02]  /*b320*/  IADD3 R8, P0, R2, R5, RZ ;  /* 0x0000000502087210 */ /* 0x001fc40007f1e0ff */
[----:B------:R-:W2:Y:S03]  /*b330*/  LDL R5, [R1+0x900] ;  /* 0x0009000001057983 */ /* 0x000ea60000100800 */
[----:B---3--:R-:W-:Y:S02]  /*b340*/  IMAD.X R9, R0, 0x1, R4, P0 ;  /* 0x0000000100097824 */ /* 0x008fe400000e0604 */
[----:B------:R-:W3:Y:S01]  /*b350*/  LDL R4, [R1+0x8fc] ;  /* 0x0008fc0001047983 */ /* 0x000ee20000100800 */
[----:B------:R-:W-:Y:S02]  /*b360*/  ISETP.GT.AND P1, PT, R3, 0x14, PT ;  /* 0x000000140300780c */ /* 0x000fe40003f24270 */
[----:B------:R-:W-:Y:S02]  /*b370*/  PRMT R154, RZ, 0x7610, R154 ;  /* 0x00007610ff9a7816 */ /* 0x000fe4000000009a */
[----:B------:R-:W-:-:S09]  /*b380*/  PRMT R216, RZ, 0x7610, R216 ;  /* 0x00007610ffd87816 */ /* 0x000fd200000000d8 */
[----:B------:R0:W3:Y:S02]  /*b390*/  @P1 LDG.E.U8 R154, desc[UR20][R8.64] ;  /* 0x00000014089a1981 */ /* 0x0000e4000c1e1100 */
[----:B0-----:R-:W-:Y:S02]  /*b3a0*/  IADD3 R8, P0, R2, R26, RZ ;  /* 0x0000001a02087210 */ /* 0x001fe40007f1e0ff */
[----:B------:R-:W-:Y:S01]  /*b3b0*/  PRMT R153, RZ, 0x7610, R153 ;  /* 0x00007610ff997816 */ /* 0x000fe20000000099 */
[----:B------:R-:W3:Y:S02]  /*b3c0*/  LDL R26, [R1+0x920] ;  /* 0x00092000011a7983 */ /* 0x000ee40000100800 */
[----:B------:R-:W-:Y:S02]  /*b3d0*/  IMAD.X R9, R0, 0x1, R24, P0 ;  /* 0x0000000100097824 */ /* 0x000fe400000e0618 */
[----:B------:R-:W3:Y:S04]  /*b3e0*/  LDL R24, [R1+0x910] ;  /* 0x0009100001187983 */ /* 0x000ee80000100800 */
[----:B------:R0:W3:Y:S01]  /*b3f0*/  @P1 LDG.E.U8 R216, desc[UR20][R8.64] ;  /* 0x0000001408d81981 */ /* 0x0000e2000c1e1100 */
[----:B------:R-:W-:-:S02]  /*b400*/  ISETP.GT.AND P1, PT, R3, 0x15, PT ;  /* 0x000000150300780c */ /* 0x000fc40003f24270 */
        /* <DEDUP_REMOVED lines=22> */
[----:B------:R-:W-:-:S06]  /*b570*/  PRMT R214, RZ, 0x7610, R214 ;  /* 0x00007610ffd67816 */ /* 0x000fcc00000000d6 */
[----:B------:R0:W3:Y:S01]  /*b580*/  @P1 LDG.E.U8 R214, desc[UR20][R8.64] ;  /* 0x0000001408d61981 */ /* 0x0000e2000c1e1100 */
[----:B------:R-:W-:Y:S02]  /*b590*/  ISETP.GT.AND P1, PT, R3, 0x17, PT ;  /* 0x000000170300780c */ /* 0x000fe40003f24270 */
[----:B------:R-:W-:Y:S02]  /*b5a0*/  PRMT R23, RZ, 0x7610, R23 ;  /* 0x00007610ff177816 */ /* 0x000fe40000000017 */
[----:B0-----:R-:W-:Y:S02]  /*b5b0*/  IADD3 R8, P0, R2, R28, RZ ;  /* 0x0000001c02087210 */ /* 0x001fe40007f1e0ff */
[----:B------:R-:W-:Y:S01]  /*b5c0*/  PRMT R213, RZ, 0x7610, R213 ;  /* 0x00007610ffd57816 */ /* 0x000fe200000000d5 */
[----:B------:R-:W3:Y:S02]  /*b5d0*/  LDL R28, [R1+0x950] ;  /* 0x00095000011c7983 */ /* 0x000ee40000100800 */
[----:B------:R-:W-:Y:S01]  /*b5e0*/  IMAD.X R9, R0, 0x1, R27, P0 ;  /* 0x0000000100097824 */ /* 0x000fe200000e061b */
[----:B------:R-:W-:Y:S01]  /*b5f0*/  PRMT R22, RZ, 0x7610, R22 ;  /* 0x00007610ff167816 */ /* 0x000fe20000000016 */
[----:B------:R-:W3:Y:S04]  /*b600*/  LDL R27, [R1+0x94c] ;  /* 0x00094c00011b7983 */ /* 0x000ee80000100800 */
[----:B------:R0:W3:Y:S02]  /*b610*/  @P1 LDG.E.U8 R23, desc[UR20][R8.64] ;  /* 0x0000001408171981 */ /* 0x0000e4000c1e1100 */
[----:B0-----:R-:W-:-:S02]  /*b620*/  IADD3 R8, P0, R2, R24, RZ ;  /* 0x0000001802087210 */ /* 0x001fc40007f1e0ff */
[----:B------:R-:W3:Y:S03]  /*b630*/  LDL R24, [R1+0x948] ;  /* 0x0009480001187983 */ /* 0x000ee60000100800 */
[----:B------:R-:W-:Y:S02]  /*b640*/  IMAD.X R9, R0, 0x1, R13, P0 ;  /* 0x0000000100097824 */ /* 0x000fe400000e060d */
[----:B------:R-:W3:Y:S04]  /*b650*/  LDL R13, [R1+0x944] ;  /* 0x00094400010d7983 */ /* 0x000ee80000100800 */
[----:B------:R4:W3:Y:S01]  /*b660*/  @P1 LDG.E.U8 R213, desc[UR20][R8.64] ;  /* 0x0000001408d51981 */ /* 0x0008e2000c1e1100 */
[----:B------:R-:W-:-:S02]  /*b670*/  ISETP.GT.AND P1, PT, R3, 0x18, PT ;  /* 0x000000180300780c */ /* 0x000fc40003f24270 */
[----:B----4-:R-:W-:Y:S02]  /*b680*/  IADD3 R8, P0, R2, R12, RZ ;  /* 0x0000000c02087210 */ /* 0x010fe40007f1e0ff */
[----:B------:R-:W4:Y:S03]  /*b690*/  LDL R12, [R1+0x958] ;  /* 0x00095800010c7983 */ /* 0x000f260000100800 */
[----:B------:R-:W-:Y:S01]  /*b6a0*/  IMAD.X R9, R0, 0x1, R11, P0 ;  /* 0x0000000100097824 */ /* 0x000fe200000e060b */
[----:B------:R-:W-:Y:S01]  /*b6b0*/  PRMT R212, RZ, 0x7610, R212 ;  /* 0x00007610ffd47816 */ /* 0x000fe200000000d4 */
[----:B------:R-:W4:Y:S04]  /*b6c0*/  LDL R11, [R1+0x954] ;  /* 0x00095400010b7983 */ /* 0x000f280000100800 */
[----:B------:R0:W4:Y:S02]  /*b6d0*/  @P1 LDG.E.U8 R22, desc[UR20][R8.64] ;  /* 0x0000001408161981 */ /* 0x000124000c1e1100 */
[----:B0-----:R-:W-:-:S02]  /*b6e0*/  IADD3 R8, P0, R2, R26, RZ ;  /* 0x0000001a02087210 */ /* 0x001fc40007f1e0ff */
[----:B------:R-:W-:Y:S01]  /*b6f0*/  PRMT R21, RZ, 0x7610, R21 ;  /* 0x00007610ff157816 */ /* 0x000fe20000000015 */
[----:B------:R-:W4:Y:S02]  /*b700*/  LDL R26, [R1+0x960] ;  /* 0x00096000011a7983 */ /* 0x000f240000100800 */
[----:B------:R-:W-:Y:S01]  /*b710*/  IMAD.X R9, R0, 0x1, R25, P0 ;  /* 0x0000000100097824 */ /* 0x000fe200000e0619 */
[C---:B------:R-:W-:Y:S01]  /*b720*/  ISETP.GT.AND P4, PT, R3.reuse, 0x1a, PT ;  /* 0x0000001a0300780c */ /* 0x040fe20003f84270 */
[----:B------:R-:W4:Y:S04]  /*b730*/  LDL R25, [R1+0x95c] ;  /* 0x00095c0001197983 */ /* 0x000f280000100800 */
[----:B------:R2:W4:Y:S01]  /*b740*/  @P1 LDG.E.U8 R212, desc[UR20][R8.64] ;  /* 0x0000001408d41981 */ /* 0x000522000c1e1100 */
[----:B------:R-:W-:-:S02]  /*b750*/  ISETP.GT.AND P0, PT, R3, 0x19, PT ;  /* 0x000000190300780c */ /* 0x000fc40003f04270 */
        /* <DEDUP_REMOVED lines=9> */
[----:B------:R-:W-:Y:S02]  /*b7f0*/  PRMT R20, RZ, 0x7610, R20 ;  /* 0x00007610ff147816 */ /* 0x000fe40000000014 */
[----:B------:R-:W-:-:S04]  /*b800*/  ISETP.GT.AND P3, PT, R3, 0x1b, PT ;  /* 0x0000001b0300780c */ /* 0x000fc80003f64270 */
[----:B------:R0:W3:Y:S01]  /*b810*/  @P4 LDG.E.U8 R20, desc[UR20][R8.64] ;  /* 0x0000001408144981 */ /* 0x0000e2000c1e1100 */
[----:B------:R-:W-:Y:S02]  /*b820*/  PRMT R19, RZ, 0x7610, R19 ;  /* 0x00007610ff137816 */ /* 0x000fe40000000013 */
[----:B------:R-:W-:Y:S02]  /*b830*/  ISETP.GT.AND P2, PT, R3, 0x1c, PT ;  /* 0x0000001c0300780c */ /* 0x000fe40003f44270 */
[----:B------:R-:W-:Y:S02]  /*b840*/  PRMT R18, RZ, 0x7610, R18 ;  /* 0x00007610ff127816 */ /* 0x000fe40000000012 */
[----:B0-----:R-:W-:Y:S02]  /*b850*/  IADD3 R8, P1, R2, R24, RZ ;  /* 0x0000001802087210 */ /* 0x001fe40007f3e0ff */
[----:B------:R-:W3:Y:S03]  /*b860*/  LDL R24, [R1+0x970] ;  /* 0x0009700001187983 */ /* 0x000ee60000100800 */
[----:B------:R-:W-:-:S05]  /*b870*/  IMAD.X R9, R0, 0x1, R13, P1 ;  /* 0x0000000100097824 */ /* 0x000fca00008e060d */
[----:B------:R4:W3:Y:S02]  /*b880*/  @P3 LDG.E.U8 R19, desc[UR20][R8.64] ;  /* 0x0000001408133981 */ /* 0x0008e4000c1e1100 */
[----:B----4-:R-:W-:-:S05]  /*b890*/  IADD3 R8, P1, R2, R12, RZ ;  /* 0x0000000c02087210 */ /* 0x010fca0007f3e0ff */
[----:B------:R-:W-:-:S05]  /*b8a0*/  IMAD.X R9, R0, 0x1, R11, P1 ;  /* 0x0000000100097824 */ /* 0x000fca00008e060b */
[----:B------:R2:W4:Y:S02]  /*b8b0*/  @P2 LDG.E.U8 R18, desc[UR20][R8.64] ;  /* 0x0000001408122981 */ /* 0x000524000c1e1100 */
[----:B--2---:R-:W-:Y:S02]  /*b8c0*/  IADD3 R8, P5, R2, R6, RZ ;  /* 0x0000000602087210 */ /* 0x004fe40007fbe0ff */
[----:B------:R-:W2:Y:S03]  /*b8d0*/  LDL R6, [R1+0x96c] ;  /* 0x00096c0001067983 */ /* 0x000ea60000100800 */
[----:B------:R-:W-:Y:S02]  /*b8e0*/  IMAD.X R9, R0, 0x1, R5, P5 ;  /* 0x0000000100097824 */ /* 0x000fe400028e0605 */
[----:B------:R-:W4:Y:S01]  /*b8f0*/  LDL R5, [R1+0x980] ;  /* 0x0009800001057983 */ /* 0x000f220000100800 */
[----:B---3--:R-:W-:-:S03]  /*b900*/  IADD3 R12, P5, R2, R4, RZ ;  /* 0x00000004020c7210 */ /* 0x008fc60007fbe0ff */
[----:B------:R-:W3:Y:S01]  /*b910*/  LDL R4, [R1+0x97c] ;  /* 0x00097c0001047983 */ /* 0x000ee20000100800 */
[----:B------:R-:W-:Y:S02]  /*b920*/  ISETP.GT.AND P1, PT, R3, 0x1d, PT ;  /* 0x0000001d0300780c */ /* 0x000fe40003f24270 */
[----:B------:R-:W-:Y:S02]  /*b930*/  PRMT R17, RZ, 0x7610, R17 ;  /* 0x00007610ff117816 */ /* 0x000fe40000000011 */
[----:B------:R-:W-:-:S05]  /*b940*/  IADD3 R10, P6, R2, R10, RZ ;  /* 0x0000000a020a7210 */ /* 0x000fca0007fde0ff */
[----:B------:R-:W-:-:S04]  /*b950*/  IMAD.X R11, R0, 0x1, R33, P6 ;  /* 0x00000001000b7824 */ /* 0x000fc800030e0621 */
[----:B------:R0:W3:Y:S02]  /*b960*/  @P1 LDG.E.U8 R17, desc[UR20][R8.64] ;  /* 0x0000001408111981 */ /* 0x0000e4000c1e1100 */
[----:B0-----:R-:W-:-:S05]  /*b970*/  IADD3 R8, P6, R2, R32, RZ ;  /* 0x0000002002087210 */ /* 0x001fca0007fde0ff */
[C---:B------:R-:W-:Y:S01]  /*b980*/  IMAD.X R9, R0.reuse, 0x1, R31, P6 ;  /* 0x0000000100097824 */ /* 0x040fe200030e061f */
[----:B------:R-:W-:Y:S01]  /*b990*/  ISETP.GT.AND P6, PT, R3, 0x1f, PT ;  /* 0x0000001f0300780c */ /* 0x000fe20003fc4270 */
[----:B------:R-:W-:Y:S01]  /*b9a0*/  IMAD.X R13, R0, 0x1, R34, P5 ;  /* 0x00000001000d7824 */ /* 0x000fe200028e0622 */
[----:B------:R-:W-:Y:S02]  /*b9b0*/  PRMT R15, RZ, 0x7610, R15 ;  /* 0x00007610ff0f7816 */ /* 0x000fe4000000000f */
[----:B------:R-:W-:-:S06]  /*b9c0*/  PRMT R210, RZ, 0x7610, R210 ;  /* 0x00007610ffd27816 */ /* 0x000fcc00000000d2 */
[----:B------:R-:W3:Y:S04]  /*b9d0*/  @P0 LDG.E.U8 R210, desc[UR20][R12.64] ;  /* 0x000000140cd20981 */ /* 0x000ee8000c1e1100 */
[----:B------:R0:W3:Y:S01]  /*b9e0*/  @P6 LDG.E.U8 R15, desc[UR20][R8.64] ;  /* 0x00000014080f6981 */ /* 0x0000e2000c1e1100 */
[----:B------:R-:W-:Y:S02]  /*b9f0*/  PRMT R211, RZ, 0x7610, R211 ;  /* 0x00007610ffd37816 */ /* 0x000fe400000000d3 */
[----:B0-----:R-:W-:-:S05]  /*ba00*/  IADD3 R8, P0, R2, R30, RZ ;  /* 0x0000001e02087210 */ /* 0x001fca0007f1e0ff */
[----:B------:R-:W-:-:S05]  /*ba10*/  IMAD.X R9, R0, 0x1, R29, P0 ;  /* 0x0000000100097824 */ /* 0x000fca00000e061d */
        /* <DEDUP_REMOVED lines=11> */
[----:B--2---:R-:W-:Y:S02]  /*bad0*/  IMAD.X R9, R0, 0x1, R6, P0 ;  /* 0x0000000100097824 */ /* 0x004fe400000e0606 */
[----:B------:R-:W2:Y:S04]  /*bae0*/  LDL R6, [R1+0x990] ;  /* 0x0009900001067983 */ /* 0x000ea80000100800 */
[----:B------:R4:W2:Y:S02]  /*baf0*/  @P1 LDG.E.U8 R206, desc[UR20][R8.64] ;  /* 0x0000001408ce1981 */ /* 0x0008a4000c1e1100 */
[----:B----4-:R-:W-:Y:S02]  /*bb00*/  IADD3 R8, P0, R2, R5, RZ ;  /* 0x0000000502087210 */ /* 0x010fe40007f1e0ff */
[----:B------:R-:W4:Y:S03]  /*bb10*/  LDL R5, [R1+0x98c] ;  /* 0x00098c0001057983 */ /* 0x000f260000100800 */
[----:B---3--:R-:W-:-:S02]  /*bb20*/  IMAD.X R9, R0, 0x1, R4, P0 ;  /* 0x0000000100097824 */ /* 0x008fc400000e0604 */
[----:B------:R-:W3:Y:S01]  /*bb30*/  LDL R4, [R1+0x798] ;  /* 0x0007980001047983 */ /* 0x000ee20000100800 */
[----:B------:R-:W-:Y:S02]  /*bb40*/  ISETP.GT.AND P5, PT, R3, 0x1e, PT ;  /* 0x0000001e0300780c */ /* 0x000fe40003fa4270 */
[----:B------:R-:W-:Y:S02]  /*bb50*/  PRMT R16, RZ, 0x7610, R16 ;  /* 0x00007610ff107816 */ /* 0x000fe40000000010 */
[----:B------:R-:W-:Y:S02]  /*bb60*/  PRMT R207, RZ, 0x7610, R207 ;  /* 0x00007610ffcf7816 */ /* 0x000fe400000000cf */
[----:B------:R-:W-:-:S07]  /*bb70*/  PRMT R205, RZ, 0x7610, R205 ;  /* 0x00007610ffcd7816 */ /* 0x000fce00000000cd */
[----:B------:R-:W3:Y:S04]  /*bb80*/  @P5 LDG.E.U8 R16, desc[UR20][R10.64] ;  /* 0x000000140a105981 */ /* 0x000ee8000c1e1100 */
[----:B------:R0:W3:Y:S01]  /*bb90*/  @P5 LDG.E.U8 R207, desc[UR20][R8.64] ;  /* 0x0000001408cf5981 */ /* 0x0000e2000c1e1100 */
[----:B------:R-:W-:Y:S02]  /*bba0*/  LOP3.LUT R188, R188, 0xffff, RZ, 0xc0, !PT ;  /* 0x0000ffffbcbc7812 */ /* 0x000fe400078ec0ff */
[----:B------:R-:W-:Y:S02]  /*bbb0*/  LOP3.LUT R186, R186, 0xffff, RZ, 0xc0, !PT ;  /* 0x0000ffffbaba7812 */ /* 0x000fe400078ec0ff */
[----:B------:R-:W-:Y:S02]  /*bbc0*/  LOP3.LUT R184, R184, 0xffff, RZ, 0xc0, !PT ;  /* 0x0000ffffb8b87812 */ /* 0x000fe400078ec0ff */
[----:B------:R-:W-:-:S02]  /*bbd0*/  LOP3.LUT R182, R182, 0xffff, RZ, 0xc0, !PT ;  /* 0x0000ffffb6b67812 */ /* 0x000fc400078ec0ff */
[----:B------:R-:W-:Y:S02]  /*bbe0*/  LOP3.LUT R180, R180, 0xffff, RZ, 0xc0, !PT ;  /* 0x0000ffffb4b47812 */ /* 0x000fe400078ec0ff */
[----:B------:R-:W-:Y:S02]  /*bbf0*/  LOP3.LUT R178, R178, 0xffff, RZ, 0xc0, !PT ;  /* 0x0000ffffb2b27812 */ /* 0x000fe400078ec0ff */
        /* <DEDUP_REMOVED lines=10> */
[----:B------:R-:W-:Y:S02]  /*bca0*/  PRMT R186, R188, 0x3340, R186 ;  /* 0x00003340bcba7816 */ /* 0x000fe400000000ba */
[----:B0-----:R-:W-:Y:S02]  /*bcb0*/  PRMT R8, R184, 0x3340, R182 ;  /* 0x00003340b8087816 */ /* 0x001fe400000000b6 */
[----:B------:R-:W-:Y:S02]  /*bcc0*/  PRMT R178, R180, 0x3340, R178 ;  /* 0x00003340b4b27816 */ /* 0x000fe400000000b2 */
[----:B------:R-:W-:Y:S02]  /*bcd0*/  PRMT R9, R177, 0x3340, R175 ;  /* 0x00003340b1097816 */ /* 0x000fe400000000af */
[----:B------:R-:W-:Y:S02]  /*bce0*/  PRMT R171, R173, 0x3340, R171 ;  /* 0x00003340adab7816 */ /* 0x000fe400000000ab */
[----:B------:R-:W-:-:S02]  /*bcf0*/  PRMT R10, R169, 0x3340, R167 ;  /* 0x00003340a90a7816 */ /* 0x000fc400000000a7 */
[----:B------:R-:W-:Y:S02]  /*bd00*/  PRMT R163, R165, 0x3340, R163 ;  /* 0x00003340a5a37816 */ /* 0x000fe400000000a3 */
[----:B------:R-:W-:Y:S02]  /*bd10*/  PRMT R11, R160, 0x3340, R157 ;  /* 0x00003340a00b7816 */ /* 0x000fe4000000009d */
[----:B------:R-:W-:Y:S02]  /*bd20*/  PRMT R8, R186, 0x5410, R8 ;  /* 0x00005410ba087816 */ /* 0x000fe40000000008 */
[----:B------:R-:W-:Y:S02]  /*bd30*/  PRMT R9, R178, 0x5410, R9 ;  /* 0x00005410b2097816 */ /* 0x000fe40000000009 */
[----:B------:R-:W-:Y:S02]  /*bd40*/  PRMT R10, R171, 0x5410, R10 ;  /* 0x00005410ab0a7816 */ /* 0x000fe4000000000a */
[----:B------:R-:W-:Y:S01]  /*bd50*/  PRMT R11, R163, 0x5410, R11 ;  /* 0x00005410a30b7816 */ /* 0x000fe2000000000b */
[----:B------:R0:W-:Y:S01]  /*bd60*/  STL [R1+0x1414], R2 ;  /* 0x0014140201007387 */ /* 0x0001e20000100800 */
        /* <DEDUP_REMOVED lines=15> */
[----:B------:R-:W-:Y:S01]  /*be60*/  LOP3.LUT R159, R159, 0xffff, RZ, 0xc0, !PT ;  /* 0x0000ffff9f9f7812 */ /* 0x000fe200078ec0ff */
[----:B------:R1:W-:Y:S01]  /*be70*/  STL [R1+0x140c], R0 ;  /* 0x00140c0001007387 */ /* 0x0003e20000100800 */
[----:B------:R-:W-:Y:S02]  /*be80*/  PRMT R189, R190, 0x3340, R189 ;  /* 0x00003340bebd7816 */ /* 0x000fe400000000bd */
[----:B------:R-:W-:Y:S01]  /*be90*/  PRMT R181, R183, 0x3340, R181 ;  /* 0x00003340b7b57816 */ /* 0x000fe200000000b5 */
[----:B------:R-:W3:Y:S01]  /*bea0*/  LDL R25, [R1+0x998] ;  /* 0x0009980001197983 */ /* 0x000ee20000100800 */
[----:B------:R-:W-:-:S02]  /*beb0*/  PRMT R172, R174, 0x3340, R172 ;  /* 0x00003340aeac7816 */ /* 0x000fc400000000ac */
[----:B------:R-:W-:Y:S01]  /*bec0*/  PRMT R164, R166, 0x3340, R164 ;  /* 0x00003340a6a47816 */ /* 0x000fe200000000a4 */
[----:B------:R-:W3:Y:S04]  /*bed0*/  LDL R28, [R1+0x76c] ;  /* 0x00076c00011c7983 */ /* 0x000ee80000100800 */
[----:B------:R-:W3:Y:S01]  /*bee0*/  LDL R27, [R1+0x75c] ;  /* 0x00075c00011b7983 */ /* 0x000ee20000100800 */
[----:B--2---:R-:W-:-:S03]  /*bef0*/  IADD3 R12, P0, R2, R6, RZ ;  /* 0x00000006020c7210 */ /* 0x004fc60007f1e0ff */
[----:B0-----:R-:W2:Y:S02]  /*bf00*/  LDL R2, [R1+0x78c] ;  /* 0x00078c0001027983 */ /* 0x001ea40000100800 */
[----:B----4-:R-:W-:-:S05]  /*bf10*/  IMAD.X R13, R0, 0x1, R5, P0 ;  /* 0x00000001000d7824 */ /* 0x010fca00000e0605 */
[----:B------:R0:W4:Y:S01]  /*bf20*/  @P6 LDG.E.U8 R205, desc[UR20][R12.64] ;  /* 0x000000140ccd6981 */ /* 0x000122000c1e1100 */
[----:B------:R-:W-:Y:S01]  /*bf30*/  BAR.SYNC.DEFER_BLOCKING 0x0 ;  /* 0x0000000000007b1d */ /* 0x000fe20000010000 */
[----:B------:R-:W-:-:S05]  /*bf40*/  ISETP.GE.AND P0, PT, R14, R3, PT ;  /* 0x000000030e00720c */ /* 0x000fca0003f06270 */
[----:B------:R-:W0:Y:S04]  /*bf50*/  LDL R12, [R1+0x77c] ;  /* 0x00077c00010c7983 */ /* 0x000e280000100800 */
[----:B-1----:R-:W4:Y:S04]  /*bf60*/  LDL.LU R0, [R1+0x758] ;  /* 0x0007580001007983 */ /* 0x002f280000300800 */
[----:B------:R-:W4:Y:S04]  /*bf70*/  LDL.LU R224, [R1+0x760] ;  /* 0x0007600001e07983 */ /* 0x000f280000300800 */
[----:B------:R-:W4:Y:S04]  /*bf80*/  LDL.LU R223, [R1+0x768] ;  /* 0x0007680001df7983 */ /* 0x000f280000300800 */
[----:B---3--:R1:W-:Y:S04]  /*bf90*/  STS.128 [R4+UR4], R8 ;  /* 0x0000000804007988 */ /* 0x0083e80008000c04 */
[----:B------:R-:W3:Y:S04]  /*bfa0*/  LDL.LU R6, [R1+0x770] ;  /* 0x0007700001067983 */ /* 0x000ee80000300800 */
[----:B------:R-:W4:Y:S01]  /*bfb0*/  LDL.LU R5, [R1+0x778] ;  /* 0x0007780001057983 */ /* 0x000f220000300800 */
[----:B-1----:R-:W-:-:S02]  /*bfc0*/  PRMT R8, R187, 0x3340, R185 ;  /* 0x00003340bb087816 */ /* 0x002fc400000000b9 */
[----:B------:R-:W-:Y:S02]  /*bfd0*/  PRMT R9, R179, 0x3340, R176 ;  /* 0x00003340b3097816 */ /* 0x000fe400000000b0 */
[----:B------:R-:W-:Y:S02]  /*bfe0*/  PRMT R10, R170, 0x3340, R168 ;  /* 0x00003340aa0a7816 */ /* 0x000fe400000000a8 */
[----:B------:R-:W-:Y:S02]  /*bff0*/  PRMT R11, R162, 0x3340, R159 ;  /* 0x00003340a20b7816 */ /* 0x000fe4000000009f */
[----:B------:R-:W-:Y:S02]  /*c000*/  PRMT R8, R189, 0x5410, R8 ;  /* 0x00005410bd087816 */ /* 0x000fe40000000008 */
[----:B------:R-:W-:Y:S02]  /*c010*/  PRMT R9, R181, 0x5410, R9 ;  /* 0x00005410b5097816 */ /* 0x000fe40000000009 */
[----:B------:R-:W-:-:S02]  /*c020*/  PRMT R10, R172, 0x5410, R10 ;  /* 0x00005410ac0a7816 */ /* 0x000fc4000000000a */
[----:B------:R-:W-:-:S05]  /*c030*/  PRMT R11, R164, 0x5410, R11 ;  /* 0x00005410a40b7816 */ /* 0x000fca000000000b */
[----:B------:R1:W-:Y:S04]  /*c040*/  STS.128 [R4+UR4+0x1000], R8 ;  /* 0x0010000804007988 */ /* 0x0003e80008000c04 */
[----:B-1----:R-:W3:Y:S04]  /*c050*/  LDL.LU R4, [R1+0x780] ;  /* 0x0007800001047983 */ /* 0x002ee80000300800 */
[----:B------:R-:W4:Y:S01]  /*c060*/  LDL.LU R14, [R1+0x788] ;  /* 0x00078800010e7983 */ /* 0x000f220000300800 */
[----:B------:R-:W-:Y:S02]  /*c070*/  LOP3.LUT R161, R161, 0xffff, RZ, 0xc0, !PT ;  /* 0x0000ffffa1a17812 */ /* 0x000fe400078ec0ff */
[----:B------:R-:W-:Y:S01]  /*c080*/  LOP3.LUT R158, R158, 0xffff, RZ, 0xc0, !PT ;  /* 0x0000ffff9e9e7812 */ /* 0x000fe200078ec0ff */
[----:B------:R-:W3:Y:S01]  /*c090*/  LDL R26, [R1+0x74c] ;  /* 0x00074c00011a7983 */ /* 0x000ee20000100800 */
        /* <DEDUP_REMOVED lines=14> */
[----:B------:R-:W-:Y:S02]  /*c180*/  PRMT R158, R161, 0x3340, R158 ;  /* 0x00003340a19e7816 */ /* 0x000fe4000000009e */
        /* <DEDUP_REMOVED lines=9> */
[----:B------:R-:W-:-:S02]  /*c220*/  PRMT R10, R21, 0x5410, R10 ;  /* 0x00005410150a7816 */ /* 0x000fc4000000000a */
[----:B------:R-:W-:Y:S02]  /*c230*/  PRMT R11, R17, 0x5410, R11 ;  /* 0x00005410110b7816 */ /* 0x000fe4000000000b */
[----:B------:R-:W-:-:S03]  /*c240*/  SHF.R.S32.HI R24, RZ, 0x1f, R7 ;  /* 0x0000001fff187819 */ /* 0x000fc60000011407 */
[----:B------:R1:W-:Y:S01]  /*c250*/  STS.128 [R25+UR4], R8 ;  /* 0x0000000819007988 */ /* 0x0003e20008000c04 */
[----:B------:R-:W-:Y:S02]  /*c260*/  PRMT R203, RZ, 0x7610, R203 ;  /* 0x00007610ffcb7816 */ /* 0x000fe400000000cb */
[----:B-1----:R-:W-:-:S05]  /*c270*/  IADD3 R8, P1, R7, R226, RZ ;  /* 0x000000e207087210 */ /* 0x002fca0007f3e0ff */
[C---:B------:R-:W-:Y:S01]  /*c280*/  IMAD.X R9, R24.reuse, 0x1, R225, P1 ;  /* 0x0000000118097824 */ /* 0x040fe200008e06e1 */
[C---:B--2---:R-:W-:Y:S02]  /*c290*/  IADD3 R10, P1, R7.reuse, R2, RZ ;  /* 0x00000002070a7210 */ /* 0x044fe40007f3e0ff */
[----:B------:R-:W2:Y:S03]  /*c2a0*/  LDL.LU R2, [R1+0x784] ;  /* 0x0007840001027983 */ /* 0x000ea60000300800 */
[C---:B----4-:R-:W-:Y:S01]  /*c2b0*/  IMAD.X R11, R24.reuse, 0x1, R14, P1 ;  /* 0x00000001180b7824 */ /* 0x050fe200008e060e */
[----:B0-----:R-:W-:Y:S01]  /*c2c0*/  IADD3 R12, P1, R7, R12, RZ ;  /* 0x0000000c070c7210 */ /* 0x001fe20007f3e0ff */
[----:B------:R0:W-:Y:S04]  /*c2d0*/  STL [R1+0x1410], R14 ;  /* 0x0014100e01007387 */ /* 0x0001e80000100800 */
[----:B------:R-:W4:Y:S01]  /*c2e0*/  @!P0 LDG.E.U8 R203, desc[UR20][R10.64] ;  /* 0x000000140acb8981 */ /* 0x000f22000c1e1100 */
[----:B------:R-:W-:-:S03]  /*c2f0*/  IMAD.X R13, R24, 0x1, R5, P1 ;  /* 0x00000001180d7824 */ /* 0x000fc600008e0605 */
[----:B0-----:R-:W4:Y:S04]  /*c300*/  LDL.LU R14, [R1+0x750] ;  /* 0x00075000010e7983 */ /* 0x001f280000300800 */
[----:B------:R-:W2:Y:S04]  /*c310*/  LDL R31, [R1+0x73c] ;  /* 0x00073c00011f7983 */ /* 0x000ea80000100800 */
[----:B------:R-:W4:Y:S04]  /*c320*/  LDL R11, [R1+0x738] ;  /* 0x00073800010b7983 */ /* 0x000f280000100800 */
[----:B------:R0:W-:Y:S04]  /*c330*/  STL [R1+0x1418], R5 ;  /* 0x0014180501007387 */ /* 0x0001e80000100800 */
[----:B0-----:R-:W2:Y:S04]  /*c340*/  LDL.LU R5, [R1+0x748] ;  /* 0x0007480001057983 */ /* 0x001ea80000300800 */
[----:B------:R-:W4:Y:S04]  /*c350*/  LDL R30, [R1+0x72c] ;  /* 0x00072c00011e7983 */ /* 0x000f280000100800 */
[----:B------:R-:W4:Y:S01]  /*c360*/  LDL R10, [R1+0x728] ;  /* 0x00072800010a7983 */ /* 0x000f220000100800 */
[----:B------:R-:W-:-:S06]  /*c370*/  PRMT R204, RZ, 0x7610, R204 ;  /* 0x00007610ffcc7816 */ /* 0x000fcc00000000cc */
[----:B------:R0:W4:Y:S04]  /*c380*/  @!P0 LDG.E.U8 R204, desc[UR20][R8.64] ;  /* 0x0000001408cc8981 */ /* 0x000128000c1e1100 */
[----:B------:R1:W-:Y:S01]  /*c390*/  STL [R1+0x141c], R223 ;  /* 0x00141cdf01007387 */ /* 0x0003e20000100800 */
[----:B0-----:R-:W-:-:S05]  /*c3a0*/  IADD3 R8, P1, R7, R28, RZ ;  /* 0x0000001c07087210 */ /* 0x001fca0007f3e0ff */
[----:B------:R-:W-:Y:S02]  /*c3b0*/  IMAD.X R9, R24, 0x1, R223, P1 ;  /* 0x0000000118097824 */ /* 0x000fe400008e06df */
[----:B-1----:R-:W4:Y:S01]  /*c3c0*/  LDL.LU R223, [R1+0x740] ;  /* 0x0007400001df7983 */ /* 0x002f220000300800 */
[----:B------:R-:W-:-:S03]  /*c3d0*/  PRMT R201, RZ, 0x7610, R201 ;  /* 0x00007610ffc97816 */ /* 0x000fc600000000c9 */
[----:B------:R-:W4:Y:S04]  /*c3e0*/  LDL R29, [R1+0x71c] ;  /* 0x00071c00011d7983 */ /* 0x000f280000100800 */
[----:B------:R-:W4:Y:S04]  /*c3f0*/  LDL R28, [R1+0x718] ;  /* 0x00071800011c7983 */ /* 0x000f280000100800 */
[----:B------:R0:W4:Y:S01]  /*c400*/  @!P0 LDG.E.U8 R201, desc[UR20][R8.64] ;  /* 0x0000001408c98981 */ /* 0x000122000c1e1100 */
[----:B------:R-:W-:-:S03]  /*c410*/  PRMT R200, RZ, 0x7610, R200 ;  /* 0x00007610ffc87816 */ /* 0x000fc600000000c8 */
[----:B------:R-:W4:Y:S01]  /*c420*/  LDL R33, [R1+0x70c] ;  /* 0x00070c0001217983 */ /* 0x000f220000100800 */
[----:B0-----:R-:W-:-:S03]  /*c430*/  IADD3 R8, P1, R7, R27, RZ ;  /* 0x0000001b07087210 */ /* 0x001fc60007f3e0ff */
[----:B------:R-:W4:Y:S02]  /*c440*/  LDL R27, [R1+0x708] ;  /* 0x00070800011b7983 */ /* 0x000f240000100800 */
[----:B------:R-:W-:Y:S02]  /*c450*/  IMAD.X R9, R24, 0x1, R0, P1 ;  /* 0x0000000118097824 */ /* 0x000fe400008e0600 */
[----:B------:R0:W-:Y:S04]  /*c460*/  STL [R1+0x1420], R0 ;  /* 0x0014200001007387 */ /* 0x0001e80000100800 */
[----:B------:R3:W4:Y:S01]  /*c470*/  @!P0 LDG.E.U8 R200, desc[UR20][R8.64] ;  /* 0x0000001408c88981 */ /* 0x000722000c1e1100 */
[----:B------:R-:W-:-:S03]  /*c480*/  PRMT R202, RZ, 0x7610, R202 ;  /* 0x00007610ffca7816 */ /* 0x000fc600000000ca */
[----:B0-----:R-:W4:Y:S01]  /*c490*/  LDL.LU R0, [R1+0x774] ;  /* 0x0007740001007983 */ /* 0x001f220000300800 */
[----:B---3--:R-:W-:-:S03]  /*c4a0*/  IADD3 R8, P1, R7, R26, RZ ;  /* 0x0000001a07087210 */ /* 0x008fc60007f3e0ff */
[----:B------:R-:W3:Y:S04]  /*c4b0*/  LDL R32, [R1+0x6f8] ;  /* 0x0006f80001207983 */ /* 0x000ee80000100800 */
[----:B------:R-:W3:Y:S01]  /*c4c0*/  LDL R26, [R1+0x6fc] ;  /* 0x0006fc00011a7983 */ /* 0x000ee20000100800 */
[----:B------:R-:W-:-:S03]  /*c4d0*/  PRMT R199, RZ, 0x7610, R199 ;  /* 0x00007610ffc77816 */ /* 0x000fc600000000c7 */
[----:B------:R-:W3:Y:S01]  /*c4e0*/  @!P0 LDG.E.U8 R202, desc[UR20][R12.64] ;  /* 0x000000140cca8981 */ /* 0x000ee2000c1e1100 */
[----:B------:R-:W-:-:S03]  /*c4f0*/  PRMT R198, RZ, 0x7610, R198 ;  /* 0x00007610ffc67816 */ /* 0x000fc600000000c6 */
[----:B------:R-:W3:Y:S01]  /*c500*/  LDL R13, [R1+0x6ec] ;  /* 0x0006ec00010d7983 */ /* 0x000ee20000100800 */
[----:B--2---:R-:W-:-:S03]  /*c510*/  IMAD.X R9, R24, 0x1, R5, P1 ;  /* 0x0000000118097824 */ /* 0x004fc600008e0605 */
[----:B------:R0:W-:Y:S04]  /*c520*/  STL [R1+0x1424], R5 ;  /* 0x0014240501007387 */ /* 0x0001e80000100800 */
[----:B------:R1:W2:Y:S04]  /*c530*/  @!P0 LDG.E.U8 R199, desc[UR20][R8.64] ;  /* 0x0000001408c78981 */ /* 0x0002a8000c1e1100 */
[----:B------:R-:W2:Y:S01]  /*c540*/  LDL R12, [R1+0x6e8] ;  /* 0x0006e800010c7983 */ /* 0x000ea20000100800 */
[----:B-1----:R-:W-:-:S03]  /*c550*/  IADD3 R8, P1, R7, R31, RZ ;  /* 0x0000001f07087210 */ /* 0x002fc60007f3e0ff */
[----:B------:R-:W2:Y:S02]  /*c560*/  LDL R31, [R1+0x6dc] ;  /* 0x0006dc00011f7983 */ /* 0x000ea40000100800 */
[----:B----4-:R-:W-:Y:S02]  /*c570*/  IMAD.X R9, R24, 0x1, R11, P1 ;  /* 0x0000000118097824 */ /* 0x010fe400008e060b */
[----:B------:R-:W4:Y:S04]  /*c580*/  LDL R11, [R1+0x6d8] ;  /* 0x0006d800010b7983 */ /* 0x000f280000100800 */
[----:B------:R1:W4:Y:S04]  /*c590*/  @!P0 LDG.E.U8 R198, desc[UR20][R8.64] ;  /* 0x0000001408c68981 */ /* 0x000328000c1e1100 */
[----:B0-----:R-:W4:Y:S01]  /*c5a0*/  LDL.LU R5, [R1+0x730] ;  /* 0x0007300001057983 */ /* 0x001f220000300800 */
[----:B------:R-:W-:-:S02]  /*c5b0*/  PRMT R197, RZ, 0x7610, R197 ;  /* 0x00007610ffc57816 */ /* 0x000fc400000000c5 */
[----:B------:R-:W-:Y:S01]  /*c5c0*/  PRMT R196, RZ, 0x7610, R196 ;  /* 0x00007610ffc47816 */ /* 0x000fe200000000c4 */
[----:B------:R-:W4:Y:S01]  /*c5d0*/  LDL R37, [R1+0x67c] ;  /* 0x00067c0001257983 */ /* 0x000f220000100800 */
[----:B-1----:R-:W-:-:S03]  /*c5e0*/  IADD3 R8, P1, R7, R30, RZ ;  /* 0x0000001e07087210 */ /* 0x002fc60007f3e0ff */
[----:B------:R-:W4:Y:S02]  /*c5f0*/  LDL R30, [R1+0x6c8] ;  /* 0x0006c800011e7983 */ /* 0x000f240000100800 */
[----:B------:R-:W-:Y:S01]  /*c600*/  IMAD.X R9, R24, 0x1, R10, P1 ;  /* 0x0000000118097824 */ /* 0x000fe200008e060a */
[----:B------:R-:W-:Y:S01]  /*c610*/  PRMT R195, RZ, 0x7610, R195 ;  /* 0x00007610ffc37816 */ /* 0x000fe200000000c3 */
[----:B------:R-:W4:Y:S04]  /*c620*/  LDL R10, [R1+0x6cc] ;  /* 0x0006cc00010a7983 */ /* 0x000f280000100800 */
[----:B------:R0:W4:Y:S01]  /*c630*/  @!P0 LDG.E.U8 R197, desc[UR20][R8.64] ;  /* 0x0000001408c58981 */ /* 0x000122000c1e1100 */
[----:B------:R-:W-:Y:S02]  /*c640*/  PRMT R194, RZ, 0x7610, R194 ;  /* 0x00007610ffc27816 */ /* 0x000fe400000000c2 */
[----:B------:R-:W-:Y:S01]  /*c650*/  PRMT R193, RZ, 0x7610, R193 ;  /* 0x00007610ffc17816 */ /* 0x000fe200000000c1 */
[----:B------:R-:W4:Y:S01]  /*c660*/  LDL R36, [R1+0x678] ;  /* 0x0006780001247983 */ /* 0x000f220000100800 */
[----:B------:R-:W-:-:S03]  /*c670*/  PRMT R192, RZ, 0x7610, R192 ;  /* 0x00007610ffc07816 */ /* 0x000fc600000000c0 */
[----:B------:R-:W4:Y:S01]  /*c680*/  LDL R35, [R1+0x66c] ;  /* 0x00066c0001237983 */ /* 0x000f220000100800 */
[----:B0-----:R-:W-:-:S03]  /*c690*/  IADD3 R8, P1, R7, R29, RZ ;  /* 0x0000001d07087210 */ /* 0x001fc60007f3e0ff */
[----:B------:R-:W4:Y:S02]  /*c6a0*/  LDL R29, [R1+0x6bc] ;  /* 0x0006bc00011d7983 */ /* 0x000f240000100800 */
[----:B------:R-:W-:Y:S02]  /*c6b0*/  IMAD.X R9, R24, 0x1, R28, P1 ;  /* 0x0000000118097824 */ /* 0x000fe400008e061c */
[----:B------:R-:W4:Y:S04]  /*c6c0*/  LDL R34, [R1+0x668] ;  /* 0x0006680001227983 */ /* 0x000f280000100800 */
[----:B------:R0:W4:Y:S04]  /*c6d0*/  @!P0 LDG.E.U8 R196, desc[UR20][R8.64] ;  /* 0x0000001408c48981 */ /* 0x000128000c1e1100 */
[----:B------:R-:W4:Y:S01]  /*c6e0*/  LDL R28, [R1+0x6b8] ;  /* 0x0006b800011c7983 */ /* 0x000f220000100800 */
[----:B0-----:R-:W-:-:S03]  /*c6f0*/  IADD3 R8, P1, R7, R33, RZ ;  /* 0x0000002107087210 */ /* 0x001fc60007f3e0ff */
[----:B------:R-:W4:Y:S02]  /*c700*/  LDL R33, [R1+0x65c] ;  /* 0x00065c0001217983 */ /* 0x000f240000100800 */
[----:B------:R-:W-:Y:S02]  /*c710*/  IMAD.X R9, R24, 0x1, R27, P1 ;  /* 0x0000000118097824 */ /* 0x000fe400008e061b */
[----:B------:R-:W4:Y:S04]  /*c720*/  LDL R27, [R1+0x6ac] ;  /* 0x0006ac00011b7983 */ /* 0x000f280000100800 */
[----:B------:R3:W4:Y:S02]  /*c730*/  @!P0 LDG.E.U8 R195, desc[UR20][R8.64] ;  /* 0x0000001408c38981 */ /* 0x000724000c1e1100 */
[----:B---3--:R-:W-:-:S02]  /*c740*/  IADD3 R8, P1, R7, R26, RZ ;  /* 0x0000001a07087210 */ /* 0x008fc40007f3e0ff */
[----:B------:R-:W3:Y:S03]  /*c750*/  LDL R26, [R1+0x6a8] ;  /* 0x0006a800011a7983 */ /* 0x000ee60000100800 */
[----:B------:R-:W-:Y:S02]  /*c760*/  IMAD.X R9, R24, 0x1, R32, P1 ;  /* 0x0000000118097824 */ /* 0x000fe400008e0620 */
[----:B------:R-:W3:Y:S04]  /*c770*/  LDL R32, [R1+0x658] ;  /* 0x0006580001207983 */ /* 0x000ee80000100800 */
[----:B------:R0:W3:Y:S02]  /*c780*/  @!P0 LDG.E.U8 R194, desc[UR20][R8.64] ;  /* 0x0000001408c28981 */ /* 0x0000e4000c1e1100 */
[----:B0-----:R-:W-:-:S02]  /*c790*/  IADD3 R8, P1, R7, R13, RZ ;  /* 0x0000000d07087210 */ /* 0x001fc40007f3e0ff */
[----:B------:R-:W3:Y:S03]  /*c7a0*/  LDL R13, [R1+0x69c] ;  /* 0x00069c00010d7983 */ /* 0x000ee60000100800 */
[----:B--2---:R-:W-:Y:S02]  /*c7b0*/  IMAD.X R9, R24, 0x1, R12, P1 ;  /* 0x0000000118097824 */ /* 0x004fe400008e060c */
[----:B------:R-:W2:Y:S04]  /*c7c0*/  LDL R12, [R1+0x698] ;  /* 0x00069800010c7983 */ /* 0x000ea80000100800 */
[----:B------:R0:W2:Y:S02]  /*c7d0*/  @!P0 LDG.E.U8 R193, desc[UR20][R8.64] ;  /* 0x0000001408c18981 */ /* 0x0000a4000c1e1100 */
[----:B0-----:R-:W-:-:S02]  /*c7e0*/  IADD3 R8, P1, R7, R31, RZ ;  /* 0x0000001f07087210 */ /* 0x001fc40007f3e0ff */
[----:B------:R-:W2:Y:S03]  /*c7f0*/  LDL R31, [R1+0x64c] ;  /* 0x00064c00011f7983 */ /* 0x000ea60000100800 */
[----:B----4-:R-:W-:Y:S02]  /*c800*/  IMAD.X R9, R24, 0x1, R11, P1 ;  /* 0x0000000118097824 */ /* 0x010fe400008e060b */
[----:B------:R-:W4:Y:S04]  /*c810*/  LDL R11, [R1+0x68c] ;  /* 0x00068c00010b7983 */ /* 0x000f280000100800 */
[----:B------:R0:W4:Y:S02]  /*c820*/  @!P0 LDG.E.U8 R192, desc[UR20][R8.64] ;  /* 0x0000001408c08981 */ /* 0x000124000c1e1100 */
[----:B0-----:R-:W-:-:S02]  /*c830*/  IADD3 R8, P1, R7, R10, RZ ;  /* 0x0000000a07087210 */ /* 0x001fc40007f3e0ff */
[----:B------:R-:W4:Y:S01]  /*c840*/  LDL R10, [R1+0x688] ;  /* 0x00068800010a7983 */ /* 0x000f220000100800 */
[----:B------:R-:W-:Y:S02]  /*c850*/  PRMT R191, RZ, 0x7610, R191 ;  /* 0x00007610ffbf7816 */ /* 0x000fe400000000bf */
[----:B------:R-:W-:Y:S02]  /*c860*/  IMAD.X R9, R24, 0x1, R30, P1 ;  /* 0x0000000118097824 */ /* 0x000fe400008e061e */
[----:B------:R-:W4:Y:S04]  /*c870*/  LDL R30, [R1+0x648] ;  /* 0x00064800011e7983 */ /* 0x000f280000100800 */
[----:B------:R0:W4:Y:S01]  /*c880*/  @!P0 LDG.E.U8 R191, desc[UR20][R8.64] ;  /* 0x0000001408bf8981 */ /* 0x000122000c1e1100 */
[----:B------:R-:W-:-:S02]  /*c890*/  PRMT R190, RZ, 0x7610, R190 ;  /* 0x00007610ffbe7816 */ /* 0x000fc400000000be */
[----:B0-----:R-:W-:Y:S02]  /*c8a0*/  IADD3 R8, P1, R7, R29, RZ ;  /* 0x0000001d07087210 */ /* 0x001fe40007f3e0ff */
[----:B------:R-:W4:Y:S03]  /*c8b0*/  LDL R29, [R1+0x63c] ;  /* 0x00063c00011d7983 */ /* 0x000f260000100800 */
[----:B------:R-:W-:Y:S02]  /*c8c0*/  IMAD.X R9, R24, 0x1, R28, P1 ;  /* 0x0000000118097824 */ /* 0x000fe400008e061c */
[----:B------:R-:W4:Y:S04]  /*c8d0*/  LDL R28, [R1+0x638] ;  /* 0x00063800011c7983 */ /* 0x000f280000100800 */
[----:B------:R0:W4:Y:S01]  /*c8e0*/  @!P0 LDG.E.U8 R190, desc[UR20][R8.64] ;  /* 0x0000001408be8981 */ /* 0x000122000c1e1100 */
[----:B------:R-:W-:-:S02]  /*c8f0*/  PRMT R189, RZ, 0x7610, R189 ;  /* 0x00007610ffbd7816 */ /* 0x000fc400000000bd */
[----:B0-----:R-:W-:Y:S02]  /*c900*/  IADD3 R8, P1, R7, R27, RZ ;  /* 0x0000001b07087210 */ /* 0x001fe40007f3e0ff */
[----:B------:R-:W4:Y:S03]  /*c910*/  LDL R27, [R1+0x62c] ;  /* 0x00062c00011b7983 */ /* 0x000f260000100800 */
[----:B---3--:R-:W-:Y:S02]  /*c920*/  IMAD.X R9, R24, 0x1, R26, P1 ;  /* 0x0000000118097824 */ /* 0x008fe400008e061a */
[----:B------:R-:W3:Y:S04]  /*c930*/  LDL R26, [R1+0x628] ;  /* 0x00062800011a7983 */ /* 0x000ee80000100800 */
[----:B------:R0:W3:Y:S01]  /*c940*/  @!P0 LDG.E.U8 R189, desc[UR20][R8.64] ;  /* 0x0000001408bd8981 */ /* 0x0000e2000c1e1100 */
[----:B------:R-:W-:-:S02]  /*c950*/  PRMT R188, RZ, 0x7610, R188 ;  /* 0x00007610ffbc7816 */ /* 0x000fc400000000bc */
[C---:B0-----:R-:W-:Y:S02]  /*c960*/  IADD3 R8, P1, R7.reuse, R13, RZ ;  /* 0x0000000d07087210 */ /* 0x041fe40007f3e0ff */
[----:B------:R-:W3:Y:S03]  /*c970*/  LDL R13, [R1+0x61c] ;  /* 0x00061c00010d7983 */ /* 0x000ee60000100800 */
[----:B--2---:R-:W-:Y:S02]  /*c980*/  IMAD.X R9, R24, 0x1, R12, P1 ;  /* 0x0000000118097824 */ /* 0x004fe400008e060c */
[----:B------:R-:W2:Y:S04]  /*c990*/  LDL R12, [R1+0x618] ;  /* 0x00061800010c7983 */ /* 0x000ea80000100800 */
[----:B------:R4:W2:Y:S02]  /*c9a0*/  @!P0 LDG.E.U8 R188, desc[UR20][R8.64] ;  /* 0x0000001408bc8981 */ /* 0x0008a4000c1e1100 */
[----:B----4-:R-:W-:-:S02]  /*c9b0*/  IADD3 R8, P1, R7, R11, RZ ;  /* 0x0000000b07087210 */ /* 0x010fc40007f3e0ff */
[----:B------:R-:W4:Y:S03]  /*c9c0*/  LDL R11, [R1+0x60c] ;  /* 0x00060c00010b7983 */ /* 0x000f260000100800 */
[----:B------:R-:W-:Y:S02]  /*c9d0*/  IMAD.X R9, R24, 0x1, R10, P1 ;  /* 0x0000000118097824 */ /* 0x000fe400008e060a */
[----:B------:R-:W4:Y:S01]  /*c9e0*/  LDL R10, [R1+0x608] ;  /* 0x00060800010a7983 */ /* 0x000f220000100800 */
[----:B------:R-:W-:-:S06]  /*c9f0*/  PRMT R187, RZ, 0x7610, R187 ;  /* 0x00007610ffbb7816 */ /* 0x000fcc00000000bb */
[----:B------:R0:W4:Y:S01]  /*ca00*/  @!P0 LDG.E.U8 R187, desc[UR20][R8.64] ;  /* 0x0000001408bb8981 */ /* 0x000122000c1e1100 */
[----:B------:R-:W-:Y:S02]  /*ca10*/  PRMT R186, RZ, 0x7610, R186 ;  /* 0x00007610ffba7816 */ /* 0x000fe400000000ba */
[----:B0-----:R-:W-:-:S05]  /*ca20*/  IADD3 R8, P1, R7, R37, RZ ;  /* 0x0000002507087210 */ /* 0x001fca0007f3e0ff */
[----:B------:R-:W-:-:S05]  /*ca30*/  IMAD.X R9, R24, 0x1, R36, P1 ;  /* 0x0000000118097824 */ /* 0x000fca00008e0624 */
        /* <DEDUP_REMOVED lines=18> */
[C---:B0-----:R-:W-:Y:S02]  /*cb60*/  IADD3 R8, P1, R7.reuse, R27, RZ ;  /* 0x0000001b07087210 */ /* 0x041fe40007f3e0ff */
[----:B------:R-:W-:Y:S01]  /*cb70*/  PRMT R180, RZ, 0x7610, R180 ;  /* 0x00007610ffb47816 */ /* 0x000fe200000000b4 */
[----:B------:R-:W4:Y:S02]  /*cb80*/  LDL R27, [R1+0x764] ;  /* 0x00076400011b7983 */ /* 0x000f240000100800 */
[----:B---3--:R-:W-:Y:S01]  /*cb90*/  IMAD.X R9, R24, 0x1, R26, P1 ;  /* 0x0000000118097824 */ /* 0x008fe200008e061a */
[----:B------:R-:W-:Y:S01]  /*cba0*/  PRMT R179, RZ, 0x7610, R179 ;  /* 0x00007610ffb37816 */ /* 0x000fe200000000b3 */
[----:B------:R-:W3:Y:S04]  /*cbb0*/  LDL R26, [R1+0x734] ;  /* 0x00073400011a7983 */ /* 0x000ee80000100800 */
[----:B------:R0:W3:Y:S02]  /*cbc0*/  @!P0 LDG.E.U8 R181, desc[UR20][R8.64] ;  /* 0x0000001408b58981 */ /* 0x0000e4000c1e1100 */
[----:B0-----:R-:W-:-:S02]  /*cbd0*/  IADD3 R8, P1, R7, R13, RZ ;  /* 0x0000000d07087210 */ /* 0x001fc40007f3e0ff */
[----:B------:R-:W-:Y:S02]  /*cbe0*/  PRMT R178, RZ, 0x7610, R178 ;  /* 0x00007610ffb27816 */ /* 0x000fe400000000b2 */
[----:B------:R-:W-:Y:S02]  /*cbf0*/  PRMT R177, RZ, 0x7610, R177 ;  /* 0x00007610ffb17816 */ /* 0x000fe400000000b1 */
[----:B------:R-:W-:Y:S02]  /*cc00*/  PRMT R176, RZ, 0x7610, R176 ;  /* 0x00007610ffb07816 */ /* 0x000fe400000000b0 */
[----:B------:R-:W-:Y:S02]  /*cc10*/  PRMT R175, RZ, 0x7610, R175 ;  /* 0x00007610ffaf7816 */ /* 0x000fe400000000af */
[----:B------:R-:W-:Y:S02]  /*cc20*/  PRMT R174, RZ, 0x7610, R174 ;  /* 0x00007610ffae7816 */ /* 0x000fe400000000ae */
[----:B------:R-:W-:Y:S01]  /*cc30*/  PRMT R173, RZ, 0x7610, R173 ;  /* 0x00007610ffad7816 */ /* 0x000fe200000000ad */
[----:B------:R-:W-:Y:S04]  /*cc40*/  STL [R1+0x14a4], R251 ;  /* 0x0014a4fb01007387 */ /* 0x000fe80000100800 */
[----:B------:R-:W-:Y:S04]  /*cc50*/  STL [R1+0x1428], R2 ;  /* 0x0014280201007387 */ /* 0x000fe80000100800 */
[----:B------:R0:W-:Y:S01]  /*cc60*/  STL [R1+0x142c], R4 ;  /* 0x00142c0401007387 */ /* 0x0001e20000100800 */
[----:B--2---:R-:W-:-:S05]  /*cc70*/  IMAD.X R9, R24, 0x1, R12, P1 ;  /* 0x0000000118097824 */ /* 0x004fca00008e060c */
[----:B------:R4:W2:Y:S02]  /*cc80*/  @!P0 LDG.E.U8 R180, desc[UR20][R8.64] ;  /* 0x0000001408b48981 */ /* 0x0008a4000c1e1100 */
[----:B----4-:R-:W-:-:S05]  /*cc90*/  IADD3 R8, P1, R7, R11, RZ ;  /* 0x0000000b07087210 */ /* 0x010fca0007f3e0ff */
[----:B------:R-:W-:-:S05]  /*cca0*/  IMAD.X R9, R24, 0x1, R10, P1 ;  /* 0x0000000118097824 */ /* 0x000fca00008e060a */
[----:B------:R1:W4:Y:S02]  /*ccb0*/  @!P0 LDG.E.U8 R179, desc[UR20][R8.64] ;  /* 0x0000001408b38981 */ /* 0x000324000c1e1100 */
[----:B-1----:R-:W-:-:S05]  /*ccc0*/  IADD3 R8, P1, R7, R252, RZ ;  /* 0x000000fc07087210 */ /* 0x002fca0007f3e0ff */
        /* <DEDUP_REMOVED lines=18> */
[----:B------:R-:W-:Y:S01]  /*cdf0*/  IMAD.X R9, R24, 0x1, R227, P1 ;  /* 0x0000000118097824 */ /* 0x000fe200008e06e3 */
[----:B------:R-:W-:-:S05]  /*ce00*/  IADD3 R12, P1, R7, R2, RZ ;  /* 0x00000002070c7210 */ /* 0x000fca0007f3e0ff */
[----:B------:R-:W-:Y:S02]  /*ce10*/  IMAD.X R13, R24, 0x1, R4, P1 ;  /* 0x00000001180d7824 */ /* 0x000fe400008e0604 */
[----:B0-----:R-:W3:Y:S01]  /*ce20*/  LDL.LU R4, [R1+0x754] ;  /* 0x0007540001047983 */ /* 0x001ee20000300800 */
[----:B------:R-:W-:-:S03]  /*ce30*/  IADD3 R10, P1, R7, R0, RZ ;  /* 0x00000000070a7210 */ /* 0x000fc60007f3e0ff */
[----:B------:R-:W-:Y:S02]  /*ce40*/  STL [R1+0x1430], R0 ;  /* 0x0014300001007387 */ /* 0x000fe40000100800 */
[----:B------:R-:W-:Y:S02]  /*ce50*/  IMAD.X R11, R24, 0x1, R6, P1 ;  /* 0x00000001180b7824 */ /* 0x000fe400008e0606 */
[----:B------:R0:W-:Y:S01]  /*ce60*/  STL [R1+0x1434], R6 ;  /* 0x0014340601007387 */ /* 0x0001e20000100800 */
[----:B------:R-:W-:Y:S02]  /*ce70*/  PRMT R172, RZ, 0x7610, R172 ;  /* 0x00007610ffac7816 */ /* 0x000fe400000000ac */
[----:B------:R-:W-:-:S04]  /*ce80*/  PRMT R170, RZ, 0x7610, R170 ;  /* 0x00007610ffaa7816 */ /* 0x000fc800000000aa */
[----:B------:R1:W4:Y:S04]  /*ce90*/  @!P0 LDG.E.U8 R172, desc[UR20][R8.64] ;  /* 0x0000001408ac8981 */ /* 0x000328000c1e1100 */
[----:B0-----:R-:W2:Y:S01]  /*cea0*/  LDL.LU R6, [R1+0x744] ;  /* 0x0007440001067983 */ /* 0x001ea20000300800 */
[----:B------:R-:W-:-:S03]  /*ceb0*/  PRMT R169, RZ, 0x7610, R169 ;  /* 0x00007610ffa97816 */ /* 0x000fc600000000a9 */
[----:B------:R-:W4:Y:S01]  /*cec0*/  @!P0 LDG.E.U8 R170, desc[UR20][R10.64] ;  /* 0x000000140aaa8981 */ /* 0x000f22000c1e1100 */
[----:B-1----:R-:W-:-:S05]  /*ced0*/  IADD3 R8, P1, R7, R27, RZ ;  /* 0x0000001b07087210 */ /* 0x002fca0007f3e0ff */
[----:B------:R-:W-:Y:S01]  /*cee0*/  IMAD.X R9, R24, 0x1, R224, P1 ;  /* 0x0000000118097824 */ /* 0x000fe200008e06e0 */
[----:B------:R-:W4:Y:S04]  /*cef0*/  LDL R10, [R1+0x704] ;  /* 0x00070400010a7983 */ /* 0x000f280000100800 */
[----:B------:R3:W4:Y:S04]  /*cf00*/  @!P0 LDG.E.U8 R169, desc[UR20][R8.64] ;  /* 0x0000001408a98981 */ /* 0x000728000c1e1100 */
[----:B------:R-:W4:Y:S04]  /*cf10*/  LDL.LU R0, [R1+0x710] ;  /* 0x0007100001007983 */ /* 0x000f280000300800 */
[----:B------:R-:W4:Y:S04]  /*cf20*/  LDL.LU R2, [R1+0x720] ;  /* 0x0007200001027983 */ /* 0x000f280000300800 */
[----:B------:R0:W-:Y:S04]  /*cf30*/  STL [R1+0x1438], R224 ;  /* 0x001438e001007387 */ /* 0x0001e80000100800 */
[----:B0-----:R-:W4:Y:S01]  /*cf40*/  LDL.LU R224, [R1+0x700] ;  /* 0x0007000001e07983 */ /* 0x001f220000300800 */
[----:B---3--:R-:W-:-:S03]  /*cf50*/  IADD3 R8, P1, R7, R4, RZ ;  /* 0x0000000407087210 */ /* 0x008fc60007f3e0ff */
[----:B------:R-:W-:Y:S02]  /*cf60*/  STL [R1+0x143c], R4 ;  /* 0x00143c0401007387 */ /* 0x000fe40000100800 */
[----:B------:R-:W-:Y:S02]  /*cf70*/  IMAD.X R9, R24, 0x1, R14, P1 ;  /* 0x0000000118097824 */ /* 0x000fe400008e060e */
[----:B------:R0:W-:Y:S04]  /*cf80*/  STL [R1+0x1440], R14 ;  /* 0x0014400e01007387 */ /* 0x0001e80000100800 */
[----:B0-----:R-:W3:Y:S01]  /*cf90*/  LDL.LU R14, [R1+0x724] ;  /* 0x00072400010e7983 */ /* 0x001ee20000300800 */
[----:B------:R-:W-:-:S06]  /*cfa0*/  PRMT R168, RZ, 0x7610, R168 ;  /* 0x00007610ffa87816 */ /* 0x000fcc00000000a8 */
[----:B------:R0:W4:Y:S04]  /*cfb0*/  @!P0 LDG.E.U8 R168, desc[UR20][R8.64] ;  /* 0x0000001408a88981 */ /* 0x000128000c1e1100 */
[----:B--2---:R-:W-:Y:S01]  /*cfc0*/  STL [R1+0x1444], R6 ;  /* 0x0014440601007387 */ /* 0x004fe20000100800 */
[----:B0-----:R-:W-:-:S03]  /*cfd0*/  IADD3 R8, P1, R7, R6, RZ ;  /* 0x0000000607087210 */ /* 0x001fc60007f3e0ff */
[----:B------:R0:W-:Y:S02]  /*cfe0*/  STL [R1+0x1448], R223 ;  /* 0x001448df01007387 */ /* 0x0001e40000100800 */
[----:B------:R-:W-:Y:S01]  /*cff0*/  IMAD.X R9, R24, 0x1, R223, P1 ;  /* 0x0000000118097824 */ /* 0x000fe200008e06df */
[----:B------:R-:W-:Y:S01]  /*d000*/  PRMT R167, RZ, 0x7610, R167 ;  /* 0x00007610ffa77816 */ /* 0x000fe200000000a7 */
[----:B0-----:R-:W2:Y:S05]  /*d010*/  LDL.LU R223, [R1+0x714] ;  /* 0x0007140001df7983 */ /* 0x001eaa0000300800 */
[----:B------:R0:W2:Y:S01]  /*d020*/  @!P0 LDG.E.U8 R167, desc[UR20][R8.64] ;  /* 0x0000001408a78981 */ /* 0x0000a2000c1e1100 */
[----:B------:R-:W-:-:S03]  /*d030*/  PRMT R166, RZ, 0x7610, R166 ;  /* 0x00007610ffa67816 */ /* 0x000fc600000000a6 */
[----:B------:R-:W2:Y:S04]  /*d040*/  LDL R11, [R1+0x6d4] ;  /* 0x0006d400010b7983 */ /* 0x000ea80000100800 */
[----:B------:R-:W2:Y:S01]  /*d050*/  LDL.LU R6, [R1+0x6e0] ;  /* 0x0006e00001067983 */ /* 0x000ea20000300800 */
[----:B0-----:R-:W-:-:S03]  /*d060*/  IADD3 R8, P1, R7, R26, RZ ;  /* 0x0000001a07087210 */ /* 0x001fc60007f3e0ff */
[----:B------:R-:W2:Y:S02]  /*d070*/  LDL.LU R4, [R1+0x6f0] ;  /* 0x0006f00001047983 */ /* 0x000ea40000300800 */
[----:B------:R-:W-:Y:S02]  /*d080*/  IMAD.X R9, R24, 0x1, R5, P1 ;  /* 0x0000000118097824 */ /* 0x000fe400008e0605 */
[----:B------:R0:W-:Y:S04]  /*d090*/  STL [R1+0x144c], R5 ;  /* 0x00144c0501007387 */ /* 0x0001e80000100800 */
[----:B------:R3:W2:Y:S04]  /*d0a0*/  @!P0 LDG.E.U8 R166, desc[UR20][R8.64] ;  /* 0x0000001408a68981 */ /* 0x0006a8000c1e1100 */
[----:B0-----:R-:W2:Y:S01]  /*d0b0*/  LDL.LU R5, [R1+0x6d0] ;  /* 0x0006d00001057983 */ /* 0x001ea20000300800 */
[----:B---3--:R-:W-:-:S03]  /*d0c0*/  IADD3 R8, P1, R7, R14, RZ ;  /* 0x0000000e07087210 */ /* 0x008fc60007f3e0ff */
[----:B------:R-:W-:Y:S02]  /*d0d0*/  STL [R1+0x1450], R14 ;  /* 0x0014500e01007387 */ /* 0x000fe40000100800 */
[----:B----4-:R-:W-:Y:S02]  /*d0e0*/  IMAD.X R9, R24, 0x1, R2, P1 ;  /* 0x0000000118097824 */ /* 0x010fe400008e0602 */
        /* <DEDUP_REMOVED lines=10> */
[----:B------:R0:W4:Y:S01]  /*d190*/  @!P0 LDG.E.U8 R164, desc[UR20][R8.64] ;  /* 0x0000001408a48981 */ /* 0x000122000c1e1100 */
[----:B------:R-:W-:-:S02]  /*d1a0*/  PRMT R163, RZ, 0x7610, R163 ;  /* 0x00007610ffa37816 */ /* 0x000fc400000000a3 */
[C---:B0-----:R-:W-:Y:S02]  /*d1b0*/  IADD3 R8, P1, R7.reuse, R10, RZ ;  /* 0x0000000a07087210 */ /* 0x041fe40007f3e0ff */
[----:B------:R-:W4:Y:S03]  /*d1c0*/  LDL R10, [R1+0x6a4] ;  /* 0x0006a400010a7983 */ /* 0x000f260000100800 */
[----:B------:R-:W-:Y:S01]  /*d1d0*/  IMAD.X R9, R24, 0x1, R224, P1 ;  /* 0x0000000118097824 */ /* 0x000fe200008e06e0 */
[----:B------:R-:W4:Y:S04]  /*d1e0*/  LDL.LU R223, [R1+0x6b0] ;  /* 0x0006b00001df7983 */ /* 0x000f280000300800 */
[----:B------:R3:W4:Y:S04]  /*d1f0*/  @!P0 LDG.E.U8 R163, desc[UR20][R8.64] ;  /* 0x0000001408a38981 */ /* 0x000728000c1e1100 */
        /* <DEDUP_REMOVED lines=17> */
[----:B------:R-:W-:-:S02]  /*d310*/  PRMT R160, RZ, 0x7610, R160 ;  /* 0x00007610ffa07816 */ /* 0x000fc400000000a0 */
[C---:B0-----:R-:W-:Y:S02]  /*d320*/  IADD3 R8, P1, R7.reuse, R11, RZ ;  /* 0x0000000b07087210 */ /* 0x041fe40007f3e0ff */
[----:B------:R-:W2:Y:S03]  /*d330*/  LDL R11, [R1+0x674] ;  /* 0x00067400010b7983 */ /* 0x000ea60000100800 */
[----:B------:R-:W-:Y:S01]  /*d340*/  IMAD.X R9, R24, 0x1, R5, P1 ;  /* 0x0000000118097824 */ /* 0x000fe200008e0605 */
[----:B------:R-:W2:Y:S04]  /*d350*/  LDL.LU R0, [R1+0x680] ;  /* 0x0006800001007983 */ /* 0x000ea80000300800 */
[----:B------:R3:W2:Y:S04]  /*d360*/  @!P0 LDG.E.U8 R160, desc[UR20][R8.64] ;  /* 0x0000001408a08981 */ /* 0x0006a8000c1e1100 */
[----:B------:R-:W2:Y:S04]  /*d370*/  LDL.LU R2, [R1+0x690] ;  /* 0x0006900001027983 */ /* 0x000ea80000300800 */
[----:B------:R0:W-:Y:S04]  /*d380*/  STL [R1+0x1474], R5 ;  /* 0x0014740501007387 */ /* 0x0001e80000100800 */
        /* <DEDUP_REMOVED lines=39> */
[----:B------:R-:W2:Y:S04]  /*d600*/  LDL.LU R223, [R1+0x620] ;  /* 0x0006200001df7983 */ /* 0x000ea80000300800 */
[----:B------:R-:W2:Y:S01]  /*d610*/  LDL.LU R14, [R1+0x630] ;  /* 0x00063000010e7983 */ /* 0x000ea20000300800 */
[----:B0-----:R-:W-:-:S05]  /*d620*/  IADD3 R8, P1, R7, R11, RZ ;  /* 0x0000000b07087210 */ /* 0x001fca0007f3e0ff */
[----:B------:R-:W-:Y:S01]  /*d630*/  IMAD.X R9, R24, 0x1, R5, P1 ;  /* 0x0000000118097824 */ /* 0x000fe200008e0605 */
[----:B------:R0:W-:Y:S04]  /*d640*/  STL [R1+0x149c], R5 ;  /* 0x00149c0501007387 */ /* 0x0001e80000100800 */
[----:B------:R3:W2:Y:S04]  /*d650*/  @!P0 LDG.E.U8 R154, desc[UR20][R8.64] ;  /* 0x00000014089a8981 */ /* 0x0006a8000c1e1100 */
[----:B0-----:R-:W2:Y:S01]  /*d660*/  LDL.LU R5, [R1+0x610] ;  /* 0x0006100001057983 */ /* 0x001ea20000300800 */
[----:B------:R-:W-:-:S02]  /*d670*/  LOP3.LUT R220, R220, 0xffff, RZ, 0xc0, !PT ;  /* 0x0000ffffdcdc7812 */ /* 0x000fc400078ec0ff */
[----:B------:R-:W-:-:S04]  /*d680*/  LOP3.LUT R219, R219, 0xffff, RZ, 0xc0, !PT ;  /* 0x0000ffffdbdb7812 */ /* 0x000fc800078ec0ff */
[----:B------:R-:W-:Y:S02]  /*d690*/  PRMT R219, R220, 0x3340, R219 ;  /* 0x00003340dcdb7816 */ /* 0x000fe400000000db */
[----:B------:R-:W-:Y:S02]  /*d6a0*/  LOP3.LUT R218, R218, 0xffff, RZ, 0xc0, !PT ;  /* 0x0000ffffdada7812 */ /* 0x000fe400078ec0ff */
[----:B------:R-:W-:-:S04]  /*d6b0*/  LOP3.LUT R217, R217, 0xffff, RZ, 0xc0, !PT ;  /* 0x0000ffffd9d97812 */ /* 0x000fc800078ec0ff */
[----:B------:R-:W-:Y:S02]  /*d6c0*/  PRMT R217, R218, 0x3340, R217 ;  /* 0x00003340dad97816 */ /* 0x000fe400000000d9 */
[----:B------:R-:W-:Y:S02]  /*d6d0*/  LOP3.LUT R216, R216, 0xffff, RZ, 0xc0, !PT ;  /* 0x0000ffffd8d87812 */ /* 0x000fe400078ec0ff */
[----:B------:R-:W-:-:S04]  /*d6e0*/  LOP3.LUT R215, R215, 0xffff, RZ, 0xc0, !PT ;  /* 0x0000ffffd7d77812 */ /* 0x000fc800078ec0ff */
[----:B------:R-:W-:Y:S02]  /*d6f0*/  PRMT R215, R216, 0x3340, R215 ;  /* 0x00003340d8d77816 */ /* 0x000fe400000000d7 */
[----:B---3--:R-:W-:Y:S01]  /*d700*/  IADD3 R8, P1, R7, R2, RZ ;  /* 0x0000000207087210 */ /* 0x008fe20007f3e0ff */
[----:B------:R0:W-:Y:S04]  /*d710*/  STL [R1+0x14a0], R2 ;  /* 0x0014a00201007387 */ /* 0x0001e80000100800 */
[----:B0-----:R-:W3:Y:S04]  /*d720*/  LDL.LU R2, [R1+0x634] ;  /* 0x0006340001027983 */ /* 0x001ee80000300800 */
[----:B------:R-:W3:Y:S04]  /*d730*/  LDL.LU R251, [R1+0x604] ;  /* 0x0006040001fb7983 */ /* 0x000ee80000300800 */
[----:B------:R-:W3:Y:S04]  /*d740*/  LDL.LU R220, [R1+0x624] ;  /* 0x0006240001dc7983 */ /* 0x000ee80000300800 */
[----:B------:R-:W3:Y:S04]  /*d750*/  LDL.LU R218, [R1+0x614] ;  /* 0x0006140001da7983 */ /* 0x000ee80000300800 */
[----:B------:R-:W3:Y:S01]  /*d760*/  LDL.LU R216, [R1+0x600] ;  /* 0x0006000001d87983 */ /* 0x000ee20000300800 */
[----:B------:R-:W-:Y:S01]  /*d770*/  PRMT R153, RZ, 0x7610, R153 ;  /* 0x00007610ff997816 */ /* 0x000fe20000000099 */
[----:B----4-:R-:W-:-:S05]  /*d780*/  IMAD.X R9, R24, 0x1, R4, P1 ;  /* 0x0000000118097824 */ /* 0x010fca00008e0604 */
[----:B------:R2:W4:Y:S01]  /*d790*/  @!P0 LDG.E.U8 R153, desc[UR20][R8.64] ;  /* 0x0000001408998981 */ /* 0x000522000c1e1100 */
[----:B------:R-:W-:Y:S02]  /*d7a0*/  PRMT R152, RZ, 0x7610, R152 ;  /* 0x00007610ff987816 */ /* 0x000fe40000000098 */
[----:B--2---:R-:W-:-:S05]  /*d7b0*/  IADD3 R8, P1, R7, R0, RZ ;  /* 0x0000000007087210 */ /* 0x004fca0007f3e0ff */
[----:B------:R-:W-:-:S05]  /*d7c0*/  IMAD.X R9, R24, 0x1, R6, P1 ;  /* 0x0000000118097824 */ /* 0x000fca00008e0606 */
[----:B------:R0:W2:Y:S01]  /*d7d0*/  @!P0 LDG.E.U8 R152, desc[UR20][R8.64] ;  /* 0x0000001408988981 */ /* 0x0000a2000c1e1100 */
[----:B------:R-:W-:Y:S02]  /*d7e0*/  PRMT R23, RZ, 0x7610, R23 ;  /* 0x00007610ff177816 */ /* 0x000fe40000000017 */
[----:B0-----:R-:W-:-:S05]  /*d7f0*/  IADD3 R8, P1, R7, R10, RZ ;  /* 0x0000000a07087210 */ /* 0x001fca0007f3e0ff */
[----:B------:R-:W-:-:S05]  /*d800*/  IMAD.X R9, R24, 0x1, R224, P1 ;  /* 0x0000000118097824 */ /* 0x000fca00008e06e0 */
[----:B------:R-:W2:Y:S01]  /*d810*/  @!P0 LDG.E.U8 R23, desc[UR20][R8.64] ;  /* 0x0000001408178981 */ /* 0x000ea2000c1e1100 */
[----:B------:R-:W-:Y:S02]  /*d820*/  PRMT R22, RZ, 0x7610, R22 ;  /* 0x00007610ff167816 */ /* 0x000fe40000000016 */
[----:B------:R-:W-:Y:S02]  /*d830*/  PRMT R21, RZ, 0x7610, R21 ;  /* 0x00007610ff157816 */ /* 0x000fe40000000015 */
[----:B------:R-:W-:Y:S02]  /*d840*/  PRMT R20, RZ, 0x7610, R20 ;  /* 0x00007610ff147816 */ /* 0x000fe40000000014 */
[----:B------:R-:W-:Y:S02]  /*d850*/  PRMT R19, RZ, 0x7610, R19 ;  /* 0x00007610ff137816 */ /* 0x000fe40000000013 */
[----:B------:R-:W-:Y:S02]  /*d860*/  PRMT R18, RZ, 0x7610, R18 ;  /* 0x00007610ff127816 */ /* 0x000fe40000000012 */
[----:B------:R-:W-:-:S02]  /*d870*/  PRMT R17, RZ, 0x7610, R17 ;  /* 0x00007610ff117816 */ /* 0x000fc40000000011 */
[----:B------:R-:W-:Y:S02]  /*d880*/  PRMT R16, RZ, 0x7610, R16 ;  /* 0x00007610ff107816 */ /* 0x000fe40000000010 */
[----:B------:R-:W-:Y:S02]  /*d890*/  PRMT R15, RZ, 0x7610, R15 ;  /* 0x00007610ff0f7816 */ /* 0x000fe4000000000f */
[----:B------:R-:W-:Y:S02]  /*d8a0*/  PRMT R171, RZ, 0x7610, R171 ;  /* 0x00007610ffab7816 */ /* 0x000fe400000000ab */
[----:B------:R-:W-:Y:S02]  /*d8b0*/  LOP3.LUT R214, R214, 0xffff, RZ, 0xc0, !PT ;  /* 0x0000ffffd6d67812 */ /* 0x000fe400078ec0ff */
[----:B------:R-:W-:Y:S02]  /*d8c0*/  LOP3.LUT R213, R213, 0xffff, RZ, 0xc0, !PT ;  /* 0x0000ffffd5d57812 */ /* 0x000fe400078ec0ff */
[----:B------:R0:W4:Y:S01]  /*d8d0*/  @!P0 LDG.E.U8 R171, desc[UR20][R12.64] ;  /* 0x000000140cab8981 */ /* 0x000122000c1e1100 */
        /* <DEDUP_REMOVED lines=8> */
[----:B0-----:R-:W-:Y:S02]  /*d960*/  PRMT R13, RZ, 0x7610, R13 ;  /* 0x00007610ff0d7816 */ /* 0x001fe4000000000d */
[----:B------:R-:W-:Y:S02]  /*d970*/  PRMT R12, RZ, 0x7610, R12 ;  /* 0x00007610ff0c7816 */ /* 0x000fe4000000000c */
[----:B------:R-:W-:Y:S02]  /*d980*/  PRMT R213, R214, 0x3340, R213 ;  /* 0x00003340d6d57816 */ /* 0x000fe400000000d5 */
[----:B------:R-:W-:Y:S02]  /*d990*/  PRMT R210, R212, 0x3340, R210 ;  /* 0x00003340d4d27816 */ /* 0x000fe400000000d2 */
[----:B------:R-:W-:-:S02]  /*d9a0*/  PRMT R208, R211, 0x3340, R208 ;  /* 0x00003340d3d07816 */ /* 0x000fc400000000d0 */
[----:B------:R-:W-:Y:S02]  /*d9b0*/  PRMT R206, R209, 0x3340, R206 ;  /* 0x00003340d1ce7816 */ /* 0x000fe400000000ce */
[----:B------:R-:W-:Y:S02]  /*d9c0*/  PRMT R205, R207, 0x3340, R205 ;  /* 0x00003340cfcd7816 */ /* 0x000fe400000000cd */
[----:B---3--:R-:W-:-:S05]  /*d9d0*/  IADD3 R8, P1, R7, R2, RZ ;  /* 0x0000000207087210 */ /* 0x008fca0007f3e0ff */
[----:B------:R-:W-:-:S05]  /*d9e0*/  IMAD.X R9, R24, 0x1, R14, P1 ;  /* 0x0000000118097824 */ /* 0x000fca00008e060e */
[----:B------:R0:W3:Y:S02]  /*d9f0*/  @!P0 LDG.E.U8 R22, desc[UR20][R8.64] ;  /* 0x0000001408168981 */ /* 0x0000e4000c1e1100 */
[----:B0-----:R-:W-:-:S05]  /*da00*/  IADD3 R8, P1, R7, R220, RZ ;  /* 0x000000dc07087210 */ /* 0x001fca0007f3e0ff */
        /* <DEDUP_REMOVED lines=21> */
[----:B------:R-:W-:Y:S01]  /*db60*/  IMAD.X R9, R24, 0x1, R233, P1 ;  /* 0x0000000118097824 */ /* 0x000fe200008e06e9 */
[----:B------:R-:W-:-:S04]  /*db70*/  IADD3 R10, P1, R7, R230, RZ ;  /* 0x000000e6070a7210 */ /* 0x000fc80007f3e0ff */
[----:B------:R0:W3:Y:S01]  /*db80*/  @!P0 LDG.E.U8 R13, desc[UR20][R8.64] ;  /* 0x00000014080d8981 */ /* 0x0000e2000c1e1100 */
[----:B------:R-:W-:Y:S02]  /*db90*/  IMAD.X R11, R24, 0x1, R229, P1 ;  /* 0x00000001180b7824 */ /* 0x000fe400008e06e5 */
[----:B------:R-:W1:Y:S03]  /*dba0*/  S2R R24, SR_TID.X ;  /* 0x0000000000187919 */ /* 0x000e660000002100 */
[----:B------:R2:W3:Y:S01]  /*dbb0*/  @!P0 LDG.E.U8 R12, desc[UR20][R10.64] ;  /* 0x000000140a0c8981 */ /* 0x0004e2000c1e1100 */
[----:B0-----:R-:W-:Y:S02]  /*dbc0*/  PRMT R8, R219, 0x5410, R217 ;  /* 0x00005410db087816 */ /* 0x001fe400000000d9 */
[----:B------:R-:W-:Y:S02]  /*dbd0*/  PRMT R9, R215, 0x5410, R213 ;  /* 0x00005410d7097816 */ /* 0x000fe400000000d5 */
[----:B--2---:R-:W-:-:S02]  /*dbe0*/  PRMT R10, R210, 0x5410, R208 ;  /* 0x00005410d20a7816 */ /* 0x004fc400000000d0 */
[----:B------:R-:W-:-:S05]  /*dbf0*/  PRMT R11, R206, 0x5410, R205 ;  /* 0x00005410ce0b7816 */ /* 0x000fca00000000cd */
[----:B------:R0:W-:Y:S01]  /*dc00*/  STS.128 [R25+UR4+0x1000], R8 ;  /* 0x0010000819007988 */ /* 0x0001e20008000c04 */
[----:B-1----:R-:W-:-:S05]  /*dc10*/  LOP3.LUT R24, R24, 0x7f, RZ, 0xc0, !PT ;  /* 0x0000007f18187812 */ /* 0x002fca00078ec0ff */
[----:B------:R-:W-:Y:S01]  /*dc20*/  STS.U8 [R24+UR4+0x2000], R203 ;  /* 0x002000cb18007988 */ /* 0x000fe20008000004 */
[----:B------:R-:W-:Y:S01]  /*dc30*/  UMOV UR9, 0xc0000010 ;  /* 0xc000001000097882 */ /* 0x000fe20000000000 */
[----:B------:R-:W-:Y:S01]  /*dc40*/  UMOV UR14, UR10 ;  /* 0x0000000a000e7c82 */ /* 0x000fe20008000000 */
[----:B------:R-:W-:Y:S01]  /*dc50*/  UMOV UR15, UR11 ;  /* 0x0000000b000f7c82 */ /* 0x000fe20008000000 */
[----:B------:R-:W-:Y:S01]  /*dc60*/  STS.U8 [R24+UR4+0x2100], R202 ;  /* 0x002100ca18007988 */ /* 0x000fe20008000004 */
[----:B------:R-:W-:Y:S01]  /*dc70*/  UMOV UR18, UR10 ;  /* 0x0000000a00127c82 */ /* 0x000fe20008000000 */
[----:B------:R-:W-:Y:S01]  /*dc80*/  UMOV UR19, UR11 ;  /* 0x0000000b00137c82 */ /* 0x000fe20008000000 */
[----:B------:R-:W-:Y:S01]  /*dc90*/  IADD3 R226, P5, R226, UR7, RZ ;  /* 0x00000007e2e27c10 */ /* 0x000fe2000ffbe0ff */
[----:B------:R-:W-:Y:S01]  /*dca0*/  STS.U8 [R24+UR4+0x2200], R201 ;  /* 0x002200c918007988 */ /* 0x000fe20008000004 */
[----:B------:R-:W-:Y:S01]  /*dcb0*/  IMAD.MOV.U32 R208, RZ, RZ, R216 ;  /* 0x000000ffffd07224 */ /* 0x000fe200078e00d8 */
[----:B------:R-:W-:Y:S01]  /*dcc0*/  IADD3 R228, P6, R228, UR7, RZ ;  /* 0x00000007e4e47c10 */ /* 0x000fe2000ffde0ff */
[----:B------:R-:W-:Y:S01]  /*dcd0*/  UMOV UR26, UR10 ;  /* 0x0000000a001a7c82 */ /* 0x000fe20008000000 */
[----:B------:R-:W-:Y:S01]  /*dce0*/  STS.U8 [R24+UR4+0x2300], R200 ;  /* 0x002300c818007988 */ /* 0x000fe20008000004 */
[----:B------:R-:W-:Y:S01]  /*dcf0*/  IADD3 R230, P0, R230, UR7, RZ ;  /* 0x00000007e6e67c10 */ /* 0x000fe2000ff1e0ff */
[----:B------:R-:W-:Y:S01]  /*dd00*/  UMOV UR27, UR11 ;  /* 0x0000000b001b7c82 */ /* 0x000fe20008000000 */
[----:B------:R-:W-:Y:S01]  /*dd10*/  IADD3 R232, P1, R232, UR7, RZ ;  /* 0x00000007e8e87c10 */ /* 0x000fe2000ff3e0ff */
[----:B------:R-:W-:Y:S01]  /*dd20*/  STS.U8 [R24+UR4+0x2400], R199 ;  /* 0x002400c718007988 */ /* 0x000fe20008000004 */
[----:B------:R-:W-:Y:S01]  /*dd30*/  IADD3 R234, P2, R234, UR7, RZ ;  /* 0x00000007eaea7c10 */ /* 0x000fe2000ff5e0ff */
[----:B0-----:R-:W0:Y:S02]  /*dd40*/  LDC R8, c[0x0][0x238] ;  /* 0x00008e00ff087b82 */ /* 0x001e240000000800 */
[----:B------:R-:W-:Y:S04]  /*dd50*/  STS.U8 [R24+UR4+0x2500], R198 ;  /* 0x002500c618007988 */ /* 0x000fe80008000004 */
        /* <DEDUP_REMOVED lines=25> */
[----:B------:R1:W-:Y:S04]  /*def0*/  STS.U8 [R24+UR4+0x3f00], R172 ;  /* 0x003f00ac18007988 */ /* 0x0003e80008000004 */
[----:B-1----:R-:W2:Y:S04]  /*df00*/  LDL.LU.64 R24, [R1] ;  /* 0x0000000001187983 */ /* 0x002ea80000300a00 */
[----:B------:R-:W4:Y:S04]  /*df10*/  LDL.LU.64 R26, [R1+0x8] ;  /* 0x00000800011a7983 */ /* 0x000f280000300a00 */
[----:B------:R-:W3:Y:S04]  /*df20*/  LDL.LU.64 R28, [R1+0x10] ;  /* 0x00001000011c7983 */ /* 0x000ee80000300a00 */
[----:B------:R-:W2:Y:S04]  /*df30*/  LDL.LU.64 R30, [R1+0x18] ;  /* 0x00001800011e7983 */ /* 0x000ea80000300a00 */
        /* <DEDUP_REMOVED lines=60> */
[----:B--2---:R-:W-:Y:S04]  /*e300*/  STL.64 [R1+0x18a0], R150 ;  /* 0x0018a09601007387 */ /* 0x004fe80000100a00 */
[----:B---3--:R-:W-:Y:S04]  /*e310*/  STL.64 [R1+0x1898], R148 ;  /* 0x0018989401007387 */ /* 0x008fe80000100a00 */
[----:B----4-:R-:W-:Y:S04]  /*e320*/  STL.64 [R1+0x1890], R146 ;  /* 0x0018909201007387 */ /* 0x010fe80000100a00 */
        /* <DEDUP_REMOVED lines=61> */
[----:B-1----:R-:W2:Y:S04]  /*e700*/  LDL.LU.64 R24, [R1+0x200] ;  /* 0x0002000001187983 */ /* 0x002ea80000300a00 */
[----:B------:R-:W3:Y:S04]  /*e710*/  LDL.LU.64 R26, [R1+0x208] ;  /* 0x00020800011a7983 */ /* 0x000ee80000300a00 */
[----:B------:R-:W4:Y:S04]  /*e720*/  LDL.LU.64 R28, [R1+0x210] ;  /* 0x00021000011c7983 */ /* 0x000f280000300a00 */
[----:B------:R-:W2:Y:S04]  /*e730*/  LDL.LU.64 R30, [R1+0x218] ;  /* 0x00021800011e7983 */ /* 0x000ea80000300a00 */
        /* <DEDUP_REMOVED lines=60> */
[----:B--2---:R-:W-:Y:S04]  /*eb00*/  STL.64 [R1+0x1aa0], R150 ;  /* 0x001aa09601007387 */ /* 0x004fe80000100a00 */
[----:B----4-:R-:W-:Y:S04]  /*eb10*/  STL.64 [R1+0x1a98], R148 ;  /* 0x001a989401007387 */ /* 0x010fe80000100a00 */
[----:B---3--:R-:W-:Y:S04]  /*eb20*/  STL.64 [R1+0x1a90], R146 ;  /* 0x001a909201007387 */ /* 0x008fe80000100a00 */
        /* <DEDUP_REMOVED lines=62> */
[----:B------:R-:W2:Y:S04]  /*ef10*/  LDL.LU.64 R26, [R1+0x408] ;  /* 0x00040800011a7983 */ /* 0x000ea80000300a00 */
        /* <DEDUP_REMOVED lines=93> */
[----:B------:R-:W-:Y:S01]  /*f4f0*/  STS.U8 [R221+UR4+0x3e80], R12 ;  /* 0x003e800cdd007988 */ /* 0x000fe20008000004 */
[----:B------:R1:W-:Y:S06]  /*f500*/  MEMBAR.ALL.CTA ;  /* 0x0000000000007992 */ /* 0x0003ec0000008000 */
[----:B-1----:R-:W1:Y:S02]  /*f510*/  FENCE.VIEW.ASYNC.S ;  /* 0x00000000000073c6 */ /* 0x002e640000000000 */
[----:B-1----:R-:W-:Y:S06]  /*f520*/  BAR.SYNC.DEFER_BLOCKING 0x0 ;  /* 0x0000000000007b1d */ /* 0x002fec0000010000 */
[----:B--2---:R-:W-:-:S06]  /*f530*/  WARPGROUP.ARRIVE ;  /* 0x00000000000079c5 */ /* 0x004fcc0000000000 */
[----:B------:R-:W-:Y:S03]  /*f540*/  QGMMA.64x256x32.F32.E5M2.E5M2 R24, gdesc[UR8], R24, gsb0 ;  /* 0x03e00000081879f3 */ /* 0x000fe60008003818 */
[----:B------:R-:W-:Y:S02]  /*f550*/  WARPGROUP.DEPBAR.LE gsb0, 0x0 ;  /* 0x00008000000079c5 */ /* 0x000fe40000010000 */
        /* <DEDUP_REMOVED lines=127> */
[----:B------:R-:W2:Y:S02]  /*fd50*/  LDL.LU.64 R24, [R1+0x18a8] ;  /* 0x0018a80001187983 */ /* 0x000ea40000300a00 */
        /* <DEDUP_REMOVED lines=132> */
[----:B------:R-:W-:Y:S01]  /*105a0*/  QGMMA.64x256x32.F32.E5M2.E5M2 R24, gdesc[UR16], R24, gsb0 ;  /* 0x03e00000101879f3 */ /* 0x000fe20008003818 */
[----:B------:R-:W-:Y:S02]  /*105b0*/  IADD3.X R225, R225, UR6, RZ, P5, !PT ;  /* 0x00000006e1e17c10 */ /* 0x000fe4000affe4ff */
[----:B------:R-:W-:-:S04]  /*105c0*/  IADD3 R240, P5, R240, UR7, RZ ;  /* 0x00000007f0f07c10 */ /* 0x000fc8000ffbe0ff */
[----:B------:R-:W-:Y:S02]  /*105d0*/  IADD3.X R239, R239, UR6, RZ, P5, !PT ;  /* 0x00000006efef7c10 */ /* 0x000fe4000affe4ff */
[----:B------:R-:W-:Y:S01]  /*105e0*/  IADD3 R251, P5, R251, UR7, RZ ;  /* 0x00000007fbfb7c10 */ /* 0x000fe2000ffbe0ff */
[----:B------:R-:W-:Y:S02]  /*105f0*/  WARPGROUP.DEPBAR.LE gsb0, 0x0 ;  /* 0x00008000000079c5 */ /* 0x000fe40000010000 */
[----:B------:R-:W-:Y:S04]  /*10600*/  STL.64 [R1], R24 ;  /* 0x0000001801007387 */ /* 0x000fe80000100a00 */
        /* <DEDUP_REMOVED lines=127> */
[----:B------:R-:W3:Y:S04]  /*10e00*/  LDL.LU R216, [R1+0x60c] ;  /* 0x00060c0001d87983 */ /* 0x000ee80000300800 */
[----:B------:R-:W4:Y:S04]  /*10e10*/  LDL.LU R209, [R1+0x61c] ;  /* 0x00061c0001d17983 */ /* 0x000f280000300800 */
[----:B------:R-:W2:Y:S04]  /*10e20*/  LDL.LU R211, [R1+0x62c] ;  /* 0x00062c0001d37983 */ /* 0x000ea80000300800 */
[----:B------:R-:W2:Y:S04]  /*10e30*/  LDL.LU R215, [R1+0x63c] ;  /* 0x00063c0001d77983 */ /* 0x000ea80000300800 */
[----:B------:R-:W2:Y:S04]  /*10e40*/  LDL.LU R213, [R1+0x608] ;  /* 0x0006080001d57983 */ /* 0x000ea80000300800 */
[----:B------:R-:W2:Y:S04]  /*10e50*/  LDL.LU R212, [R1+0x644] ;  /* 0x0006440001d47983 */ /* 0x000ea80000300800 */
[----:B------:R-:W2:Y:S04]  /*10e60*/  LDL.LU R214, [R1+0x64c] ;  /* 0x00064c0001d67983 */ /* 0x000ea80000300800 */
[----:B------:R1:W-:Y:S04]  /*10e70*/  STL [R1+0x604], R251 ;  /* 0x000604fb01007387 */ /* 0x0003e80000100800 */
[----:B-1----:R-:W2:Y:S04]  /*10e80*/  LDL.LU R251, [R1+0x14a4] ;  /* 0x0014a40001fb7983 */ /* 0x002ea80000300800 */
[----:B------:R-:W2:Y:S01]  /*10e90*/  LDL.LU R219, [R1+0x618] ;  /* 0x0006180001db7983 */ /* 0x000ea20000300800 */
[----:B------:R-:W-:-:S02]  /*10ea0*/  IADD3.X R227, R227, UR6, RZ, P6, !PT ;  /* 0x00000006e3e37c10 */ /* 0x000fc4000b7fe4ff */
[----:B------:R-:W-:Y:S02]  /*10eb0*/  IADD3 R242, P6, R242, UR7, RZ ;  /* 0x00000007f2f27c10 */ /* 0x000fe4000ffde0ff */
[----:B------:R-:W-:Y:S02]  /*10ec0*/  IADD3.X R229, R229, UR6, RZ, P0, !PT ;  /* 0x00000006e5e57c10 */ /* 0x000fe400087fe4ff */
[----:B------:R-:W-:Y:S02]  /*10ed0*/  IADD3 R244, P0, R244, UR7, RZ ;  /* 0x00000007f4f47c10 */ /* 0x000fe4000ff1e0ff */
[----:B------:R-:W-:Y:S02]  /*10ee0*/  IADD3.X R231, R231, UR6, RZ, P1, !PT ;  /* 0x00000006e7e77c10 */ /* 0x000fe40008ffe4ff */
[----:B------:R-:W-:Y:S02]  /*10ef0*/  IADD3.X R241, R241, UR6, RZ, P6, !PT ;  /* 0x00000006f1f17c10 */ /* 0x000fe4000b7fe4ff */
[----:B------:R-:W-:-:S02]  /*10f00*/  IADD3 R236, P3, R236, UR7, RZ ;  /* 0x00000007ecec7c10 */ /* 0x000fc4000ff7e0ff */
[----:B------:R-:W-:Y:S02]  /*10f10*/  IADD3 R246, P1, R246, UR7, RZ ;  /* 0x00000007f6f67c10 */ /* 0x000fe4000ff3e0ff */
[----:B------:R-:W-:Y:S02]  /*10f20*/  IADD3 R238, P4, R238, UR7, RZ ;  /* 0x00000007eeee7c10 */ /* 0x000fe4000ff9e0ff */
[----:B------:R-:W-:Y:S02]  /*10f30*/  IADD3.X R233, R233, UR6, RZ, P2, !PT ;  /* 0x00000006e9e97c10 */ /* 0x000fe400097fe4ff */
[----:B------:R-:W-:Y:S02]  /*10f40*/  IADD3.X R243, R243, UR6, RZ, P0, !PT ;  /* 0x00000006f3f37c10 */ /* 0x000fe400087fe4ff */
[----:B------:R-:W-:Y:S02]  /*10f50*/  IADD3 R248, P2, R248, UR7, RZ ;  /* 0x00000007f8f87c10 */ /* 0x000fe4000ff5e0ff */
[----:B------:R-:W-:-:S02]  /*10f60*/  IADD3 R218, P0, R218, UR7, RZ ;  /* 0x00000007dada7c10 */ /* 0x000fc4000ff1e0ff */
[----:B------:R-:W-:Y:S02]  /*10f70*/  IADD3.X R235, R235, UR6, RZ, P3, !PT ;  /* 0x00000006ebeb7c10 */ /* 0x000fe40009ffe4ff */
[----:B------:R-:W-:Y:S02]  /*10f80*/  IADD3.X R245, R245, UR6, RZ, P1, !PT ;  /* 0x00000006f5f57c10 */ /* 0x000fe40008ffe4ff */
[----:B------:R-:W-:Y:S02]  /*10f90*/  IADD3 R250, P3, R250, UR7, RZ ;  /* 0x00000007fafa7c10 */ /* 0x000fe4000ff7e0ff */
[----:B------:R-:W-:Y:S02]  /*10fa0*/  IADD3.X R237, R237, UR6, RZ, P4, !PT ;  /* 0x00000006eded7c10 */ /* 0x000fe4000a7fe4ff */
[----:B------:R-:W-:Y:S02]  /*10fb0*/  IADD3 R252, P4, R252, UR7, RZ ;  /* 0x00000007fcfc7c10 */ /* 0x000fe4000ff9e0ff */
[----:B------:R-:W-:-:S02]  /*10fc0*/  IADD3.X R247, R247, UR6, RZ, P2, !PT ;  /* 0x00000006f7f77c10 */ /* 0x000fc400097fe4ff */
[----:B------:R-:W-:Y:S02]  /*10fd0*/  IADD3 R220, P2, R220, UR7, RZ ;  /* 0x00000007dcdc7c10 */ /* 0x000fe4000ff5e0ff */
[----:B------:R-:W-:Y:S02]  /*10fe0*/  IADD3.X R249, R249, UR6, RZ, P3, !PT ;  /* 0x00000006f9f97c10 */ /* 0x000fe40009ffe4ff */
[----:B------:R-:W-:Y:S02]  /*10ff0*/  IADD3.X R208, R208, UR6, RZ, P5, !PT ;  /* 0x00000006d0d07c10 */ /* 0x000fe4000affe4ff */
[----:B------:R-:W-:Y:S02]  /*11000*/  IADD3.X R5, R5, UR6, RZ, P0, !PT ;  /* 0x0000000605057c10 */ /* 0x000fe400087fe4ff */
[----:B------:R-:W-:Y:S02]  /*11010*/  IADD3.X R223, R223, UR6, RZ, P2, !PT ;  /* 0x00000006dfdf7c10 */ /* 0x000fe400097fe4ff */
[----:B---3--:R-:W-:-:S02]  /*11020*/  IADD3 R216, P6, R216, UR7, RZ ;  /* 0x00000007d8d87c10 */ /* 0x008fc4000ffde0ff */
[----:B----4-:R-:W-:-:S03]  /*11030*/  IADD3 R209, P1, R209, UR7, RZ ;  /* 0x00000007d1d17c10 */ /* 0x010fc6000ff3e0ff */
[----:B------:R1:W-:Y:S01]  /*11040*/  STL [R1+0x60c], R216 ;  /* 0x00060cd801007387 */ /* 0x0003e20000100800 */
[----:B--2---:R-:W-:-:S03]  /*11050*/  IADD3 R211, P3, R211, UR7, RZ ;  /* 0x00000007d3d37c10 */ /* 0x004fc6000ff7e0ff */
[----:B-1----:R-:W2:Y:S04]  /*11060*/  LDL.LU R216, [R1+0x65c] ;  /* 0x00065c0001d87983 */ /* 0x002ea80000300800 */
[----:B------:R1:W-:Y:S04]  /*11070*/  STL [R1+0x614], R218 ;  /* 0x000614da01007387 */ /* 0x0003e80000100800 */
[----:B-1----:R-:W3:Y:S04]  /*11080*/  LDL.LU R218, [R1+0x628] ;  /* 0x0006280001da7983 */ /* 0x002ee80000300800 */
[----:B------:R-:W4:Y:S04]  /*11090*/  LDL.LU R217, [R1+0x66c] ;  /* 0x00066c0001d97983 */ /* 0x000f280000300800 */
[----:B------:R-:W-:Y:S01]  /*110a0*/  STL [R1+0x61c], R209 ;  /* 0x00061cd101007387 */ /* 0x000fe20000100800 */
[----:B------:R-:W-:-:S02]  /*110b0*/  IADD3.X R251, R251, UR6, RZ, P4, !PT ;  /* 0x00000006fbfb7c10 */ /* 0x000fc4000a7fe4ff */
[----:B------:R-:W-:Y:S01]  /*110c0*/  IADD3 R2, P4, R2, UR7, RZ ;  /* 0x0000000702027c10 */ /* 0x000fe2000ff9e0ff */
[----:B------:R-:W4:Y:S04]  /*110d0*/  LDL.LU R207, [R1+0x638] ;  /* 0x0006380001cf7983 */ /* 0x000f280000300800 */
[----:B------:R1:W-:Y:S04]  /*110e0*/  STL [R1+0x624], R220 ;  /* 0x000624dc01007387 */ /* 0x0003e80000100800 */
[----:B-1----:R-:W4:Y:S04]  /*110f0*/  LDL.LU R220, [R1+0x674] ;  /* 0x0006740001dc7983 */ /* 0x002f280000300800 */
[----:B------:R-:W4:Y:S04]  /*11100*/  LDL.LU R209, [R1+0x67c] ;  /* 0x00067c0001d17983 */ /* 0x000f280000300800 */
[----:B------:R-:W-:Y:S04]  /*11110*/  STL [R1+0x62c], R211 ;  /* 0x00062cd301007387 */ /* 0x000fe80000100800 */
[----:B------:R1:W-:Y:S04]  /*11120*/  STL [R1+0x634], R2 ;  /* 0x0006340201007387 */ /* 0x0003e80000100800 */
[----:B-1----:R-:W4:Y:S01]  /*11130*/  LDL.LU R2, [R1+0x14a0] ;  /* 0x0014a00001027983 */ /* 0x002f220000300800 */
[----:B------:R-:W-:-:S02]  /*11140*/  IADD3 R215, P5, R215, UR7, RZ ;  /* 0x00000007d7d77c10 */ /* 0x000fc4000ffbe0ff */
[----:B------:R-:W-:Y:S01]  /*11150*/  IADD3.X R213, R213, UR6, RZ, P6, !PT ;  /* 0x00000006d5d57c10 */ /* 0x000fe2000b7fe4ff */
[----:B------:R-:W4:Y:S01]  /*11160*/  LDL.LU R211, [R1+0x648] ;  /* 0x0006480001d37983 */ /* 0x000f220000300800 */
[----:B------:R-:W-:-:S03]  /*11170*/  IADD3 R212, P6, R212, UR7, RZ ;  /* 0x00000007d4d47c10 */ /* 0x000fc6000ffde0ff */
[----:B------:R1:W-:Y:S04]  /*11180*/  STL [R1+0x600], R208 ;  /* 0x000600d001007387 */ /* 0x0003e80000100800 */
[----:B------:R-:W4:Y:S01]  /*11190*/  LDL.LU R210, [R1+0x68c] ;  /* 0x00068c0001d27983 */ /* 0x000f220000300800 */
[----:B------:R-:W-:-:S03]  /*111a0*/  IADD3 R214, P0, R214, UR7, RZ ;  /* 0x00000007d6d67c10 */ /* 0x000fc6000ff1e0ff */
[----:B------:R-:W-:Y:S01]  /*111b0*/  STL [R1+0x63c], R215 ;  /* 0x00063cd701007387 */ /* 0x000fe20000100800 */
[----:B------:R-:W-:-:S03]  /*111c0*/  IADD3.X R219, R219, UR6, RZ, P1, !PT ;  /* 0x00000006dbdb7c10 */ /* 0x000fc60008ffe4ff */
[----:B-1----:R-:W4:Y:S01]  /*111d0*/  LDL.LU R208, [R1+0x658] ;  /* 0x0006580001d07983 */ /* 0x002f220000300800 */
[----:B------:R-:W-:-:S03]  /*111e0*/  IADD3 R0, P1, R0, UR7, RZ ;  /* 0x0000000700007c10 */ /* 0x000fc6000ff3e0ff */
[----:B------:R-:W-:Y:S04]  /*111f0*/  STL [R1+0x608], R213 ;  /* 0x000608d501007387 */ /* 0x000fe80000100800 */
[----:B------:R-:W-:Y:S04]  /*11200*/  STL [R1+0x644], R212 ;  /* 0x000644d401007387 */ /* 0x000fe80000100800 */
[----:B------:R1:W-:Y:S04]  /*11210*/  STL [R1+0x610], R5 ;  /* 0x0006100501007387 */ /* 0x0003e80000100800 */
[----:B-1----:R-:W4:Y:S04]  /*11220*/  LDL.LU R5, [R1+0x149c] ;  /* 0x00149c0001057983 */ /* 0x002f280000300800 */
[----:B------:R-:W4:Y:S04]  /*11230*/  LDL.LU R215, [R1+0x69c] ;  /* 0x00069c0001d77983 */ /* 0x000f280000300800 */
[----:B------:R-:W4:Y:S04]  /*11240*/  LDL.LU R212, [R1+0x668] ;  /* 0x0006680001d47983 */ /* 0x000f280000300800 */
[----:B------:R1:W-:Y:S04]  /*11250*/  STL [R1+0x64c], R214 ;  /* 0x00064cd601007387 */ /* 0x0003e80000100800 */
[----:B-1----:R-:W4:Y:S04]  /*11260*/  LDL.LU R214, [R1+0x6a4] ;  /* 0x0006a40001d67983 */ /* 0x002f280000300800 */
[----:B------:R1:W-:Y:S04]  /*11270*/  STL [R1+0x654], R0 ;  /* 0x0006540001007387 */ /* 0x0003e80000100800 */
[----:B-1----:R-:W4:Y:S04]  /*11280*/  LDL.LU R0, [R1+0x1498] ;  /* 0x0014980001007983 */ /* 0x002f280000300800 */
[----:B------:R-:W-:Y:S04]  /*11290*/  STL [R1+0x618], R219 ;  /* 0x000618db01007387 */ /* 0x000fe80000100800 */
[----:B------:R1:W-:Y:S04]  /*112a0*/  STL [R1+0x620], R223 ;  /* 0x000620df01007387 */ /* 0x0003e80000100800 */
[----:B-1----:R-:W4:Y:S01]  /*112b0*/  LDL.LU R223, [R1+0x1494] ;  /* 0x0014940001df7983 */ /* 0x002f220000300800 */
[----:B------:R-:W-:-:S03]  /*112c0*/  IADD3.X R14, R14, UR6, RZ, P4, !PT ;  /* 0x000000060e0e7c10 */ /* 0x000fc6000a7fe4ff */
[----:B------:R-:W4:Y:S04]  /*112d0*/  LDL.LU R213, [R1+0x6ac] ;  /* 0x0006ac0001d57983 */ /* 0x000f280000300800 */
[----:B------:R-:W4:Y:S01]  /*112e0*/  LDL.LU R219, [R1+0x678] ;  /* 0x0006780001db7983 */ /* 0x000f220000300800 */
[----:B------:R-:W-:Y:S02]  /*112f0*/  IADD3.X R224, R224, UR6, RZ, P6, !PT ;  /* 0x00000006e0e07c10 */ /* 0x000fe4000b7fe4ff */
[----:B------:R-:W-:Y:S02]  /*11300*/  IADD3.X R6, R6, UR6, RZ, P1, !PT ;  /* 0x0000000606067c10 */ /* 0x000fe40008ffe4ff */
[----:B--2---:R-:W-:-:S05]  /*11310*/  IADD3 R216, P2, R216, UR7, RZ ;  /* 0x00000007d8d87c10 */ /* 0x004fca000ff5e0ff */
[----:B------:R1:W-:Y:S01]  /*11320*/  STL [R1+0x65c], R216 ;  /* 0x00065cd801007387 */ /* 0x0003e20000100800 */
[----:B---3--:R-:W-:-:S03]  /*11330*/  IADD3.X R218, R218, UR6, RZ, P3, !PT ;  /* 0x00000006dada7c10 */ /* 0x008fc60009ffe4ff */
[----:B-1----:R-:W2:Y:S04]  /*11340*/  LDL.LU R216, [R1+0x6bc] ;  /* 0x0006bc0001d87983 */ /* 0x002ea80000300800 */
[----:B------:R1:W-:Y:S04]  /*11350*/  STL [R1+0x628], R218 ;  /* 0x000628da01007387 */ /* 0x0003e80000100800 */
[----:B-1----:R-:W3:Y:S01]  /*11360*/  LDL.LU R218, [R1+0x688] ;  /* 0x0006880001da7983 */ /* 0x002ee20000300800 */
[----:B----4-:R-:W-:-:S05]  /*11370*/  IADD3 R2, P3, R2, UR7, RZ ;  /* 0x0000000702027c10 */ /* 0x010fca000ff7e0ff */
[----:B------:R1:W-:Y:S04]  /*11380*/  STL [R1+0x664], R2 ;  /* 0x0006640201007387 */ /* 0x0003e80000100800 */
[----:B-1----:R-:W4:Y:S04]  /*11390*/  LDL.LU R2, [R1+0x1490] ;  /* 0x0014900001027983 */ /* 0x002f280000300800 */
[----:B------:R1:W-:Y:S04]  /*113a0*/  STL [R1+0x630], R14 ;  /* 0x0006300e01007387 */ /* 0x0003e80000100800 */
[----:B-1----:R-:W2:Y:S01]  /*113b0*/  LDL.LU R14, [R1+0x148c] ;  /* 0x00148c00010e7983 */ /* 0x002ea20000300800 */
[----:B------:R-:W-:-:S02]  /*113c0*/  IADD3 R217, P4, R217, UR7, RZ ;  /* 0x00000007d9d97c10 */ /* 0x000fc4000ff9e0ff */
[----:B------:R-:W-:Y:S02]  /*113d0*/  IADD3.X R207, R207, UR6, RZ, P5, !PT ;  /* 0x00000006cfcf7c10 */ /* 0x000fe4000affe4ff */
[----:B------:R-:W-:Y:S01]  /*113e0*/  IADD3 R220, P5, R220, UR7, RZ ;  /* 0x00000007dcdc7c10 */ /* 0x000fe2000ffbe0ff */
[----:B------:R1:W-:Y:S01]  /*113f0*/  STL [R1+0x66c], R217 ;  /* 0x00066cd901007387 */ /* 0x0003e20000100800 */
[----:B------:R-:W-:Y:S02]  /*11400*/  IADD3 R209, P6, R209, UR7, RZ ;  /* 0x00000007d1d17c10 */ /* 0x000fe4000ffde0ff */
[----:B------:R-:W-:Y:S01]  /*11410*/  IADD3.X R211, R211, UR6, RZ, P0, !PT ;  /* 0x00000006d3d37c10 */ /* 0x000fe200087fe4ff */
[----:B-1----:R-:W4:Y:S04]  /*11420*/  LDL.LU R217, [R1+0x6cc] ;  /* 0x0006cc0001d97983 */ /* 0x002f280000300800 */
[----:B------:R1:W-:Y:S04]  /*11430*/  STL [R1+0x674], R220 ;  /* 0x000674dc01007387 */ /* 0x0003e80000100800 */
[----:B------:R-:W-:Y:S04]  /*11440*/  STL [R1+0x638], R207 ;  /* 0x000638cf01007387 */ /* 0x000fe80000100800 */
[----:B-1----:R-:W4:Y:S04]  /*11450*/  LDL.LU R220, [R1+0x698] ;  /* 0x0006980001dc7983 */ /* 0x002f280000300800 */
[----:B------:R1:W-:Y:S04]  /*11460*/  STL [R1+0x640], R224 ;  /* 0x000640e001007387 */ /* 0x0003e80000100800 */
[----:B-1----:R-:W4:Y:S04]  /*11470*/  LDL.LU R224, [R1+0x1488] ;  /* 0x0014880001e07983 */ /* 0x002f280000300800 */
[----:B------:R-:W4:Y:S04]  /*11480*/  LDL.LU R207, [R1+0x6d4] ;  /* 0x0006d40001cf7983 */ /* 0x000f280000300800 */
[----:B------:R1:W-:Y:S04]  /*11490*/  STL [R1+0x67c], R209 ;  /* 0x00067cd101007387 */ /* 0x0003e80000100800 */
[----:B-1----:R-:W4:Y:S01]  /*114a0*/  LDL.LU R209, [R1+0x6dc] ;  /* 0x0006dc0001d17983 */ /* 0x002f220000300800 */
[----:B------:R-:W-:-:S05]  /*114b0*/  IADD3 R223, P0, R223, UR7, RZ ;  /* 0x00000007dfdf7c10 */ /* 0x000fca000ff1e0ff */
[----:B------:R1:W-:Y:S04]  /*114c0*/  STL [R1+0x684], R223 ;  /* 0x000684df01007387 */ /* 0x0003e80000100800 */
[----:B------:R-:W-:Y:S04]  /*114d0*/  STL [R1+0x648], R211 ;  /* 0x000648d301007387 */ /* 0x000fe80000100800 */
[----:B-1----:R-:W4:Y:S04]  /*114e0*/  LDL.LU R223, [R1+0x1484] ;  /* 0x0014840001df7983 */ /* 0x002f280000300800 */
[----:B------:R1:W-:Y:S04]  /*114f0*/  STL [R1+0x650], R6 ;  /* 0x0006500601007387 */ /* 0x0003e80000100800 */
[----:B-1----:R-:W3:Y:S01]  /*11500*/  LDL.LU R6, [R1+0x1480] ;  /* 0x0014800001067983 */ /* 0x002ee20000300800 */
[----:B------:R-:W-:-:S02]  /*11510*/  IADD3.X R208, R208, UR6, RZ, P2, !PT ;  /* 0x00000006d0d07c10 */ /* 0x000fc400097fe4ff */
[----:B------:R-:W-:Y:S01]  /*11520*/  IADD3 R210, P1, R210, UR7, RZ ;  /* 0x00000007d2d27c10 */ /* 0x000fe2000ff3e0ff */
[----:B------:R-:W4:Y:S01]  /*11530*/  LDL.LU R211, [R1+0x6a8] ;  /* 0x0006a80001d37983 */ /* 0x000f220000300800 */
[----:B------:R-:W-:Y:S02]  /*11540*/  IADD3.X R4, R4, UR6, RZ, P3, !PT ;  /* 0x0000000604047c10 */ /* 0x000fe40009ffe4ff */
[----:B------:R-:W-:Y:S02]  /*11550*/  IADD3.X R212, R212, UR6, RZ, P4, !PT ;  /* 0x00000006d4d47c10 */ /* 0x000fe4000a7fe4ff */
[----:B------:R-:W-:Y:S02]  /*11560*/  IADD3 R215, P3, R215, UR7, RZ ;  /* 0x00000007d7d77c10 */ /* 0x000fe4000ff7e0ff */
[----:B------:R-:W-:Y:S02]  /*11570*/  IADD3 R214, P4, R214, UR7, RZ ;  /* 0x00000007d6d67c10 */ /* 0x000fe4000ff9e0ff */
[----:B------:R-:W-:-:S02]  /*11580*/  IADD3.X R5, R5, UR6, RZ, P5, !PT ;  /* 0x0000000605057c10 */ /* 0x000fc4000affe4ff */
[----:B------:R-:W-:Y:S02]  /*11590*/  IADD3.X R219, R219, UR6, RZ, P6, !PT ;  /* 0x00000006dbdb7c10 */ /* 0x000fe4000b7fe4ff */
[----:B------:R-:W-:Y:S02]  /*115a0*/  IADD3 R213, P5, R213, UR7, RZ ;  /* 0x00000007d5d57c10 */ /* 0x000fe4000ffbe0ff */
[----:B------:R-:W-:Y:S02]  /*115b0*/  IADD3.X R0, R0, UR6, RZ, P0, !PT ;  /* 0x0000000600007c10 */ /* 0x000fe400087fe4ff */
[----:B--2---:R-:W-:-:S05]  /*115c0*/  IADD3 R14, P2, R14, UR7, RZ ;  /* 0x000000070e0e7c10 */ /* 0x004fca000ff5e0ff */
[----:B------:R1:W-:Y:S04]  /*115d0*/  STL [R1+0x694], R14 ;  /* 0x0006940e01007387 */ /* 0x0003e80000100800 */
[----:B------:R-:W-:Y:S04]  /*115e0*/  STL [R1+0x68c], R210 ;  /* 0x00068cd201007387 */ /* 0x000fe80000100800 */
[----:B-1----:R-:W2:Y:S04]  /*115f0*/  LDL.LU R14, [R1+0x147c] ;  /* 0x00147c00010e7983 */ /* 0x002ea80000300800 */
[----:B------:R-:W-:Y:S04]  /*11600*/  STL [R1+0x658], R208 ;  /* 0x000658d001007387 */ /* 0x000fe80000100800 */
[----:B------:R1:W-:Y:S04]  /*11610*/  STL [R1+0x660], R4 ;  /* 0x0006600401007387 */ /* 0x0003e80000100800 */
[----:B-1----:R-:W2:Y:S04]  /*11620*/  LDL.LU R4, [R1+0x1478] ;  /* 0x0014780001047983 */ /* 0x002ea80000300800 */
[----:B------:R1:W-:Y:S04]  /*11630*/  STL [R1+0x668], R212 ;  /* 0x000668d401007387 */ /* 0x0003e80000100800 */
[----:B------:R-:W-:Y:S04]  /*11640*/  STL [R1+0x69c], R215 ;  /* 0x00069cd701007387 */ /* 0x000fe80000100800 */
[----:B-1----:R-:W2:Y:S04]  /*11650*/  LDL.LU R212, [R1+0x6ec] ;  /* 0x0006ec0001d47983 */ /* 0x002ea80000300800 */
[----:B------:R1:W-:Y:S04]  /*11660*/  STL [R1+0x6a4], R214 ;  /* 0x0006a4d601007387 */ /* 0x0003e80000100800 */
[----:B-1----:R-:W2:Y:S04]  /*11670*/  LDL.LU R214, [R1+0x6b8] ;  /* 0x0006b80001d67983 */ /* 0x002ea80000300800 */
[----:B------:R1:W-:Y:S04]  /*11680*/  STL [R1+0x670], R5 ;  /* 0x0006700501007387 */ /* 0x0003e80000100800 */
[----:B-1----:R-:W2:Y:S01]  /*11690*/  LDL.LU R5, [R1+0x1474] ;  /* 0x0014740001057983 */ /* 0x002ea20000300800 */
[----:B---3--:R-:W-:-:S05]  /*116a0*/  IADD3 R6, P6, R6, UR7, RZ ;  /* 0x0000000706067c10 */ /* 0x008fca000ffde0ff */
[----:B------:R1:W-:Y:S04]  /*116b0*/  STL [R1+0x6b4], R6 ;  /* 0x0006b40601007387 */ /* 0x0003e80000100800 */
[----:B------:R-:W-:Y:S04]  /*116c0*/  STL [R1+0x6ac], R213 ;  /* 0x0006acd501007387 */ /* 0x000fe80000100800 */
[----:B-1----:R-:W3:Y:S04]  /*116d0*/  LDL.LU R6, [R1+0x1470] ;  /* 0x0014700001067983 */ /* 0x002ee80000300800 */
[----:B------:R-:W-:Y:S04]  /*116e0*/  STL [R1+0x678], R219 ;  /* 0x000678db01007387 */ /* 0x000fe80000100800 */
[----:B------:R1:W-:Y:S04]  /*116f0*/  STL [R1+0x680], R0 ;  /* 0x0006800001007387 */ /* 0x0003e80000100800 */
[----:B-1----:R-:W3:Y:S01]  /*11700*/  LDL.LU R0, [R1+0x146c] ;  /* 0x00146c0001007983 */ /* 0x002ee20000300800 */
[----:B------:R-:W-:-:S02]  /*11710*/  IADD3 R216, P0, R216, UR7, RZ ;  /* 0x00000007d8d87c10 */ /* 0x000fc4000ff1e0ff */
[----:B------:R-:W-:Y:S02]  /*11720*/  IADD3.X R218, R218, UR6, RZ, P1, !PT ;  /* 0x00000006dada7c10 */ /* 0x000fe40008ffe4ff */
[----:B----4-:R-:W-:Y:S01]  /*11730*/  IADD3.X R2, R2, UR6, RZ, P2, !PT ;  /* 0x0000000602027c10 */ /* 0x010fe200097fe4ff */
[----:B------:R1:W-:Y:S04]  /*11740*/  STL [R1+0x6bc], R216 ;  /* 0x0006bcd801007387 */ /* 0x0003e80000100800 */
[----:B-1----:R-:W4:Y:S01]  /*11750*/  LDL.LU R216, [R1+0x6fc] ;  /* 0x0006fc0001d87983 */ /* 0x002f220000300800 */
[----:B------:R-:W-:Y:S02]  /*11760*/  IADD3.X R220, R220, UR6, RZ, P3, !PT ;  /* 0x00000006dcdc7c10 */ /* 0x000fe40009ffe4ff */
[----:B------:R-:W-:-:S02]  /*11770*/  IADD3 R217, P2, R217, UR7, RZ ;  /* 0x00000007d9d97c10 */ /* 0x000fc4000ff5e0ff */
[----:B------:R-:W-:Y:S02]  /*11780*/  IADD3.X R224, R224, UR6, RZ, P4, !PT ;  /* 0x00000006e0e07c10 */ /* 0x000fe4000a7fe4ff */
[----:B------:R-:W-:Y:S02]  /*11790*/  IADD3 R207, P3, R207, UR7, RZ ;  /* 0x00000007cfcf7c10 */ /* 0x000fe4000ff7e0ff */
[----:B------:R-:W-:Y:S02]  /*117a0*/  IADD3 R209, P4, R209, UR7, RZ ;  /* 0x00000007d1d17c10 */ /* 0x000fe4000ff9e0ff */
[----:B------:R-:W-:Y:S02]  /*117b0*/  IADD3.X R211, R211, UR6, RZ, P5, !PT ;  /* 0x00000006d3d37c10 */ /* 0x000fe4000affe4ff */
[----:B------:R-:W-:Y:S02]  /*117c0*/  IADD3.X R223, R223, UR6, RZ, P6, !PT ;  /* 0x00000006dfdf7c10 */ /* 0x000fe4000b7fe4ff */
[----:B--2---:R-:W-:-:S05]  /*117d0*/  IADD3 R4, P1, R4, UR7, RZ ;  /* 0x0000000704047c10 */ /* 0x004fca000ff3e0ff */
[----:B------:R1:W-:Y:S04]  /*117e0*/  STL [R1+0x6c4], R4 ;  /* 0x0006c40401007387 */ /* 0x0003e80000100800 */
[----:B------:R-:W-:Y:S04]  /*117f0*/  STL [R1+0x688], R218 ;  /* 0x000688da01007387 */ /* 0x000fe80000100800 */
[----:B-1----:R-:W2:Y:S04]  /*11800*/  LDL.LU R4, [R1+0x1468] ;  /* 0x0014680001047983 */ /* 0x002ea80000300800 */
[----:B------:R1:W-:Y:S04]  /*11810*/  STL [R1+0x690], R2 ;  /* 0x0006900201007387 */ /* 0x0003e80000100800 */
[----:B-1----:R-:W2:Y:S04]  /*11820*/  LDL.LU R2, [R1+0x1464] ;  /* 0x0014640001027983 */ /* 0x002ea80000300800 */
[----:B------:R-:W2:Y:S04]  /*11830*/  LDL.LU R10, [R1+0x6c8] ;  /* 0x0006c800010a7983 */ /* 0x000ea80000300800 */
[----:B------:R-:W2:Y:S04]  /*11840*/  LDL.LU R218, [R1+0x704] ;  /* 0x0007040001da7983 */ /* 0x000ea80000300800 */
[----:B------:R-:W2:Y:S04]  /*11850*/  LDL.LU R11, [R1+0x70c] ;  /* 0x00070c00010b7983 */ /* 0x000ea80000300800 */
[----:B------:R1:W-:Y:S04]  /*11860*/  STL [R1+0x698], R220 ;  /* 0x000698dc01007387 */ /* 0x0003e80000100800 */
[----:B------:R-:W-:Y:S04]  /*11870*/  STL [R1+0x6cc], R217 ;  /* 0x0006ccd901007387 */ /* 0x000fe80000100800 */
[----:B-1----:R-:W2:Y:S04]  /*11880*/  LDL.LU R220, [R1+0x6d8] ;  /* 0x0006d80001dc7983 */ /* 0x002ea80000300800 */
[----:B------:R1:W-:Y:S04]  /*11890*/  STL [R1+0x6a0], R224 ;  /* 0x0006a0e001007387 */ /* 0x0003e80000100800 */
[----:B-1----:R-:W2:Y:S04]  /*118a0*/  LDL.LU R224, [R1+0x1460] ;  /* 0x0014600001e07983 */ /* 0x002ea80000300800 */
[----:B------:R-:W-:Y:S04]  /*118b0*/  STL [R1+0x6d4], R207 ;  /* 0x0006d4cf01007387 */ /* 0x000fe80000100800 */
[----:B------:R-:W2:Y:S04]  /*118c0*/  LDL.LU R206, [R1+0x71c] ;  /* 0x00071c0001ce7983 */ /* 0x000ea80000300800 */
[----:B------:R-:W2:Y:S04]  /*118d0*/  LDL.LU R205, [R1+0x6e8] ;  /* 0x0006e80001cd7983 */ /* 0x000ea80000300800 */
[----:B------:R-:W-:Y:S01]  /*118e0*/  STL [R1+0x6dc], R209 ;  /* 0x0006dcd101007387 */ /* 0x000fe20000100800 */
[----:B---3--:R-:W-:-:S05]  /*118f0*/  IADD3 R0, P5, R0, UR7, RZ ;  /* 0x0000000700007c10 */ /* 0x008fca000ffbe0ff */
[----:B------:R1:W-:Y:S04]  /*11900*/  STL [R1+0x6e4], R0 ;  /* 0x0006e40001007387 */ /* 0x0003e80000100800 */
[----:B-1----:R-:W3:Y:S04]  /*11910*/  LDL.LU R0, [R1+0x145c] ;  /* 0x00145c0001007983 */ /* 0x002ee80000300800 */
[----:B------:R-:W-:Y:S04]  /*11920*/  STL [R1+0x6a8], R211 ;  /* 0x0006a8d301007387 */ /* 0x000fe80000100800 */
[----:B------:R-:W3:Y:S04]  /*11930*/  LDL.LU R210, [R1+0x72c] ;  /* 0x00072c0001d27983 */ /* 0x000ee80000300800 */
[----:B------:R-:W3:Y:S04]  /*11940*/  LDL.LU R208, [R1+0x6f8] ;  /* 0x0006f80001d07983 */ /* 0x000ee80000300800 */
[----:B------:R-:W3:Y:S04]  /*11950*/  LDL.LU R215, [R1+0x734] ;  /* 0x0007340001d77983 */ /* 0x000ee80000300800 */
[----:B------:R1:W-:Y:S04]  /*11960*/  STL [R1+0x6b0], R223 ;  /* 0x0006b0df01007387 */ /* 0x0003e80000100800 */
[----:B-1----:R-:W3:Y:S01]  /*11970*/  LDL.LU R223, [R1+0x1458] ;  /* 0x0014580001df7983 */ /* 0x002ee20000300800 */
[----:B------:R-:W-:-:S02]  /*11980*/  IADD3 R212, P6, R212, UR7, RZ ;  /* 0x00000007d4d47c10 */ /* 0x000fc4000ffde0ff */
[----:B------:R-:W-:Y:S01]  /*11990*/  IADD3.X R214, R214, UR6, RZ, P0, !PT ;  /* 0x00000006d6d67c10 */ /* 0x000fe200087fe4ff */
[----:B------:R-:W3:Y:S01]  /*119a0*/  LDL.LU R213, [R1+0x73c] ;  /* 0x00073c0001d57983 */ /* 0x000ee20000300800 */
[----:B------:R-:W-:-:S03]  /*119b0*/  IADD3.X R14, R14, UR6, RZ, P1, !PT ;  /* 0x000000060e0e7c10 */ /* 0x000fc60008ffe4ff */
[----:B------:R-:W3:Y:S04]  /*119c0*/  LDL.LU R219, [R1+0x708] ;  /* 0x0007080001db7983 */ /* 0x000ee80000300800 */
[----:B------:R-:W3:Y:S04]  /*119d0*/  LDL.LU R217, [R1+0x74c] ;  /* 0x00074c0001d97983 */ /* 0x000ee80000300800 */
[----:B------:R-:W3:Y:S04]  /*119e0*/  LDL.LU R207, [R1+0x718] ;  /* 0x0007180001cf7983 */ /* 0x000ee80000300800 */
[----:B------:R-:W-:Y:S04]  /*119f0*/  STL [R1+0x6ec], R212 ;  /* 0x0006ecd401007387 */ /* 0x000fe80000100800 */
[----:B------:R-:W-:Y:S01]  /*11a00*/  STL [R1+0x6b8], R214 ;  /* 0x0006b8d601007387 */ /* 0x000fe20000100800 */
[----:B----4-:R-:W-:-:S02]  /*11a10*/  IADD3 R216, P1, R216, UR7, RZ ;  /* 0x00000007d8d87c10 */ /* 0x010fc4000ff3e0ff */
[----:B------:R-:W-:Y:S02]  /*11a20*/  IADD3.X R5, R5, UR6, RZ, P3, !PT ;  /* 0x0000000605057c10 */ /* 0x000fe40009ffe4ff */
[----:B------:R-:W-:Y:S02]  /*11a30*/  IADD3.X R6, R6, UR6, RZ, P5, !PT ;  /* 0x0000000606067c10 */ /* 0x000fe4000affe4ff */
[----:B--2---:R-:W-:-:S05]  /*11a40*/  IADD3 R2, P0, R2, UR7, RZ ;  /* 0x0000000702027c10 */ /* 0x004fca000ff1e0ff */
[----:B------:R1:W-:Y:S04]  /*11a50*/  STL [R1+0x6f4], R2 ;  /* 0x0006f40201007387 */ /* 0x0003e80000100800 */
[----:B-1----:R-:W2:Y:S04]  /*11a60*/  LDL.LU R2, [R1+0x1454] ;  /* 0x0014540001027983 */ /* 0x002ea80000300800 */
[----:B------:R1:W-:Y:S04]  /*11a70*/  STL [R1+0x6c0], R14 ;  /* 0x0006c00e01007387 */ /* 0x0003e80000100800 */
[----:B-1----:R-:W4:Y:S01]  /*11a80*/  LDL.LU R14, [R1+0x1450] ;  /* 0x00145000010e7983 */ /* 0x002f220000300800 */
[----:B------:R-:W-:-:S02]  /*11a90*/  IADD3.X R10, R10, UR6, RZ, P2, !PT ;  /* 0x000000060a0a7c10 */ /* 0x000fc400097fe4ff */
[----:B------:R-:W-:Y:S01]  /*11aa0*/  IADD3 R218, P2, R218, UR7, RZ ;  /* 0x00000007dada7c10 */ /* 0x000fe2000ff5e0ff */
[----:B------:R-:W2:Y:S04]  /*11ab0*/  LDL.LU R209, [R1+0x75c] ;  /* 0x00075c0001d17983 */ /* 0x000ea80000300800 */
[----:B------:R-:W2:Y:S01]  /*11ac0*/  LDL.LU R211, [R1+0x728] ;  /* 0x0007280001d37983 */ /* 0x000ea20000300800 */
[----:B------:R-:W-:-:S03]  /*11ad0*/  IADD3.X R220, R220, UR6, RZ, P4, !PT ;  /* 0x00000006dcdc7c10 */ /* 0x000fc6000a7fe4ff */
[----:B------:R-:W2:Y:S04]  /*11ae0*/  LDL.LU R212, [R1+0x764] ;  /* 0x0007640001d47983 */ /* 0x000ea80000300800 */
[----:B------:R-:W2:Y:S01]  /*11af0*/  LDL.LU R214, [R1+0x76c] ;  /* 0x00076c0001d67983 */ /* 0x000ea20000300800 */
[----:B------:R-:W-:-:S03]  /*11b00*/  IADD3 R11, P3, R11, UR7, RZ ;  /* 0x000000070b0b7c10 */ /* 0x000fc6000ff7e0ff */
[----:B------:R1:W-:Y:S04]  /*11b10*/  STL [R1+0x6fc], R216 ;  /* 0x0006fcd801007387 */ /* 0x0003e80000100800 */
[----:B-1----:R-:W2:Y:S04]  /*11b20*/  LDL.LU R216, [R1+0x738] ;  /* 0x0007380001d87983 */ /* 0x002ea80000300800 */
[----:B------:R1:W-:Y:S04]  /*11b30*/  STL [R1+0x704], R218 ;  /* 0x000704da01007387 */ /* 0x0003e80000100800 */
[----:B-1----:R-:W2:Y:S04]  /*11b40*/  LDL.LU R218, [R1+0x77c] ;  /* 0x00077c0001da7983 */ /* 0x002ea80000300800 */
[----:B------:R-:W-:Y:S04]  /*11b50*/  STL [R1+0x6c8], R10 ;  /* 0x0006c80a01007387 */ /* 0x000fe80000100800 */
        /* <DEDUP_REMOVED lines=8> */
[----:B-1----:R-:W2:Y:S01]  /*11be0*/  LDL.LU R6, [R1+0x1444] ;  /* 0x0014440001067983 */ /* 0x002ea20000300800 */
[----:B------:R-:W-:-:S02]  /*11bf0*/  IADD3.X R205, R205, UR6, RZ, P6, !PT ;  /* 0x00000006cdcd7c10 */ /* 0x000fc4000b7fe4ff */
[----:B------:R-:W-:Y:S01]  /*11c00*/  IADD3 R206, P5, R206, UR7, RZ ;  /* 0x00000007cece7c10 */ /* 0x000fe2000ffbe0ff */
[----:B------:R-:W3:Y:S01]  /*11c10*/  LDL.LU R220, [R1+0x78c] ;  /* 0x00078c0001dc7983 */ /* 0x000ee20000300800 */
[----:B------:R-:W-:Y:S02]  /*11c20*/  IADD3.X R4, R4, UR6, RZ, P0, !PT ;  /* 0x0000000604047c10 */ /* 0x000fe400087fe4ff */
[----:B------:R-:W-:Y:S02]  /*11c30*/  IADD3 R210, P0, R210, UR7, RZ ;  /* 0x00000007d2d27c10 */ /* 0x000fe4000ff1e0ff */
[----:B------:R-:W-:Y:S02]  /*11c40*/  IADD3.X R224, R224, UR6, RZ, P2, !PT ;  /* 0x00000006e0e07c10 */ /* 0x000fe400097fe4ff */
[----:B------:R-:W-:Y:S02]  /*11c50*/  IADD3.X R208, R208, UR6, RZ, P1, !PT ;  /* 0x00000006d0d07c10 */ /* 0x000fe40008ffe4ff */
[----:B------:R-:W-:-:S02]  /*11c60*/  IADD3 R215, P1, R215, UR7, RZ ;  /* 0x00000007d7d77c10 */ /* 0x000fc4000ff3e0ff */
[----:B------:R-:W-:Y:S02]  /*11c70*/  IADD3.X R219, R219, UR6, RZ, P3, !PT ;  /* 0x00000006dbdb7c10 */ /* 0x000fe40009ffe4ff */
[----:B------:R-:W-:Y:S02]  /*11c80*/  IADD3 R213, P2, R213, UR7, RZ ;  /* 0x00000007d5d57c10 */ /* 0x000fe4000ff5e0ff */
[----:B------:R-:W-:Y:S02]  /*11c90*/  IADD3.X R0, R0, UR6, RZ, P4, !PT ;  /* 0x0000000600007c10 */ /* 0x000fe4000a7fe4ff */
[----:B----4-:R-:W-:-:S05]  /*11ca0*/  IADD3 R14, P6, R14, UR7, RZ ;  /* 0x000000070e0e7c10 */ /* 0x010fca000ffde0ff */
[----:B------:R1:W-:Y:S04]  /*11cb0*/  STL [R1+0x724], R14 ;  /* 0x0007240e01007387 */ /* 0x0003e80000100800 */
[----:B------:R-:W-:Y:S04]  /*11cc0*/  STL [R1+0x71c], R206 ;  /* 0x00071cce01007387 */ /* 0x000fe80000100800 */
[----:B-1----:R-:W4:Y:S04]  /*11cd0*/  LDL.LU R14, [R1+0x1440] ;  /* 0x00144000010e7983 */ /* 0x002f280000300800 */
[----:B------:R-:W-:Y:S04]  /*11ce0*/  STL [R1+0x6e8], R205 ;  /* 0x0006e8cd01007387 */ /* 0x000fe80000100800 */
[----:B------:R1:W-:Y:S04]  /*11cf0*/  STL [R1+0x6f0], R4 ;  /* 0x0006f00401007387 */ /* 0x0003e80000100800 */
[----:B-1----:R-:W3:Y:S04]  /*11d00*/  LDL.LU R4, [R1+0x143c] ;  /* 0x00143c0001047983 */ /* 0x002ee80000300800 */
[----:B------:R-:W-:Y:S04]  /*11d10*/  STL [R1+0x72c], R210 ;  /* 0x00072cd201007387 */ /* 0x000fe80000100800 */
[----:B------:R1:W-:Y:S04]  /*11d20*/  STL [R1+0x700], R224 ;  /* 0x000700e001007387 */ /* 0x0003e80000100800 */
[----:B------:R-:W-:Y:S04]  /*11d30*/  STL [R1+0x6f8], R208 ;  /* 0x0006f8d001007387 */ /* 0x000fe80000100800 */
[----:B-1----:R-:W4:Y:S04]  /*11d40*/  LDL.LU R224, [R1+0x1438] ;  /* 0x0014380001e07983 */ /* 0x002f280000300800 */
[----:B------:R-:W-:Y:S01]  /*11d50*/  STL [R1+0x734], R215 ;  /* 0x000734d701007387 */ /* 0x000fe20000100800 */
[----:B--2---:R-:W-:-:S05]  /*11d60*/  IADD3 R6, P3, R6, UR7, RZ ;  /* 0x0000000706067c10 */ /* 0x004fca000ff7e0ff */
[----:B------:R1:W-:Y:S04]  /*11d70*/  STL [R1+0x744], R6 ;  /* 0x0007440601007387 */ /* 0x0003e80000100800 */
[----:B------:R-:W-:Y:S04]  /*11d80*/  STL [R1+0x73c], R213 ;  /* 0x00073cd501007387 */ /* 0x000fe80000100800 */
[----:B-1----:R-:W2:Y:S04]  /*11d90*/  LDL.LU R6, [R1+0x1434] ;  /* 0x0014340001067983 */ /* 0x002ea80000300800 */
[----:B------:R-:W-:Y:S04]  /*11da0*/  STL [R1+0x708], R219 ;  /* 0x000708db01007387 */ /* 0x000fe80000100800 */
[----:B------:R1:W-:Y:S04]  /*11db0*/  STL [R1+0x710], R0 ;  /* 0x0007100001007387 */ /* 0x0003e80000100800 */
[----:B-1----:R-:W4:Y:S01]  /*11dc0*/  LDL.LU R0, [R1+0x1430] ;  /* 0x0014300001007983 */ /* 0x002f220000300800 */
[----:B------:R-:W-:-:S02]  /*11dd0*/  IADD3.X R207, R207, UR6, RZ, P5, !PT ;  /* 0x00000006cfcf7c10 */ /* 0x000fc4000affe4ff */
[----:B------:R-:W-:Y:S02]  /*11de0*/  IADD3 R217, P4, R217, UR7, RZ ;  /* 0x00000007d9d97c10 */ /* 0x000fe4000ff9e0ff */
[----:B------:R-:W-:Y:S02]  /*11df0*/  IADD3.X R2, R2, UR6, RZ, P6, !PT ;  /* 0x0000000602027c10 */ /* 0x000fe4000b7fe4ff */
[----:B------:R-:W-:Y:S02]  /*11e00*/  IADD3 R209, P6, R209, UR7, RZ ;  /* 0x00000007d1d17c10 */ /* 0x000fe4000ffde0ff */
[----:B------:R-:W-:Y:S02]  /*11e10*/  IADD3.X R5, R5, UR6, RZ, P1, !PT ;  /* 0x0000000605057c10 */ /* 0x000fe40008ffe4ff */
[----:B------:R-:W-:Y:S02]  /*11e20*/  IADD3.X R211, R211, UR6, RZ, P0, !PT ;  /* 0x00000006d3d37c10 */ /* 0x000fe400087fe4ff */
[----:B------:R-:W-:-:S02]  /*11e30*/  IADD3 R212, P0, R212, UR7, RZ ;  /* 0x00000007d4d47c10 */ /* 0x000fc4000ff1e0ff */
[----:B------:R-:W-:Y:S02]  /*11e40*/  IADD3.X R216, R216, UR6, RZ, P2, !PT ;  /* 0x00000006d8d87c10 */ /* 0x000fe400097fe4ff */
[----:B------:R-:W-:Y:S02]  /*11e50*/  IADD3 R214, P1, R214, UR7, RZ ;  /* 0x00000007d6d67c10 */ /* 0x000fe4000ff3e0ff */
[----:B---3--:R-:W-:-:S05]  /*11e60*/  IADD3 R4, P5, R4, UR7, RZ ;  /* 0x0000000704047c10 */ /* 0x008fca000ffbe0ff */
[----:B------:R1:W-:Y:S04]  /*11e70*/  STL [R1+0x754], R4 ;  /* 0x0007540401007387 */ /* 0x0003e80000100800 */
[----:B------:R-:W-:Y:S04]  /*11e80*/  STL [R1+0x74c], R217 ;  /* 0x00074cd901007387 */ /* 0x000fe80000100800 */
[----:B-1----:R-:W3:Y:S04]  /*11e90*/  LDL.LU R4, [R1+0x142c] ;  /* 0x00142c0001047983 */ /* 0x002ee80000300800 */
[----:B------:R-:W-:Y:S04]  /*11ea0*/  STL [R1+0x718], R207 ;  /* 0x000718cf01007387 */ /* 0x000fe80000100800 */
[----:B------:R1:W-:Y:S04]  /*11eb0*/  STL [R1+0x720], R2 ;  /* 0x0007200201007387 */ /* 0x0003e80000100800 */
[----:B-1----:R-:W2:Y:S04]  /*11ec0*/  LDL.LU R2, [R1+0x1428] ;  /* 0x0014280001027983 */ /* 0x002ea80000300800 */
[----:B------:R-:W-:Y:S04]  /*11ed0*/  STL [R1+0x75c], R209 ;  /* 0x00075cd101007387 */ /* 0x000fe80000100800 */
[----:B------:R1:W-:Y:S04]  /*11ee0*/  STL [R1+0x730], R5 ;  /* 0x0007300501007387 */ /* 0x0003e80000100800 */
[----:B------:R-:W-:Y:S04]  /*11ef0*/  STL [R1+0x728], R211 ;  /* 0x000728d301007387 */ /* 0x000fe80000100800 */
[----:B-1----:R-:W3:Y:S04]  /*11f00*/  LDL.LU R5, [R1+0x1424] ;  /* 0x0014240001057983 */ /* 0x002ee80000300800 */
[----:B------:R-:W-:Y:S01]  /*11f10*/  STL [R1+0x764], R212 ;  /* 0x000764d401007387 */ /* 0x000fe20000100800 */
[----:B----4-:R-:W-:-:S05]  /*11f20*/  IADD3 R0, P2, R0, UR7, RZ ;  /* 0x0000000700007c10 */ /* 0x010fca000ff5e0ff */
[----:B------:R1:W-:Y:S04]  /*11f30*/  STL [R1+0x774], R0 ;  /* 0x0007740001007387 */ /* 0x0003e80000100800 */
[----:B------:R-:W-:Y:S04]  /*11f40*/  STL [R1+0x76c], R214 ;  /* 0x00076cd601007387 */ /* 0x000fe80000100800 */
[----:B-1----:R-:W4:Y:S01]  /*11f50*/  LDL.LU R0, [R1+0x1420] ;  /* 0x0014200001007983 */ /* 0x002f220000300800 */
[----:B------:R-:W-:Y:S02]  /*11f60*/  IADD3.X R223, R223, UR6, RZ, P3, !PT ;  /* 0x00000006dfdf7c10 */ /* 0x000fe40009ffe4ff */
[----:B------:R-:W-:Y:S01]  /*11f70*/  IADD3 R218, P3, R218, UR7, RZ ;  /* 0x00000007dada7c10 */ /* 0x000fe2000ff7e0ff */
[----:B------:R-:W-:Y:S01]  /*11f80*/  STL [R1+0x738], R216 ;  /* 0x000738d801007387 */ /* 0x000fe20000100800 */
[----:B------:R-:W-:-:S03]  /*11f90*/  IADD3.X R14, R14, UR6, RZ, P5, !PT ;  /* 0x000000060e0e7c10 */ /* 0x000fc6000affe4ff */
[----:B------:R1:W-:Y:S04]  /*11fa0*/  STL [R1+0x740], R223 ;  /* 0x000740df01007387 */ /* 0x0003e80000100800 */
[----:B-1----:R-:W4:Y:S01]  /*11fb0*/  LDL.LU R223, [R1+0x141c] ;  /* 0x00141c0001df7983 */ /* 0x002f220000300800 */
[----:B------:R-:W-:-:S06]  /*11fc0*/  WARPGROUP.ARRIVE ;  /* 0x00000000000079c5 */ /* 0x000fcc0000000000 */
[----:B------:R-:W-:Y:S01]  /*11fd0*/  QGMMA.64x256x32.F32.E5M2.E5M2 R24, gdesc[UR24], R24, gsb0 ;  /* 0x03e00000181879f3 */ /* 0x000fe20008003818 */
[----:B---3--:R-:W-:Y:S02]  /*11fe0*/  IADD3.X R5, R5, UR6, RZ, P4, !PT ;  /* 0x0000000605057c10 */ /* 0x008fe4000a7fe4ff */
[----:B--2---:R-:W-:-:S03]  /*11ff0*/  IADD3 R2, P4, R2, UR7, RZ ;  /* 0x0000000702027c10 */ /* 0x004fc6000ff9e0ff */
[----:B------:R1:W-:Y:S04]  /*12000*/  STL [R1+0x748], R5 ;  /* 0x0007480501007387 */ /* 0x0003e80000100800 */
[----:B-1----:R-:W2:Y:S04]  /*12010*/  LDL.LU R5, [R1+0x1418] ;  /* 0x0014180001057983 */ /* 0x002ea80000300800 */
[----:B------:R-:W-:Y:S04]  /*12020*/  STL [R1+0x77c], R218 ;  /* 0x00077cda01007387 */ /* 0x000fe80000100800 */
[----:B------:R1:W-:Y:S04]  /*12030*/  STL [R1+0x784], R2 ;  /* 0x0007840201007387 */ /* 0x0003e80000100800 */
[----:B-1----:R-:W3:Y:S04]  /*12040*/  LDL.LU R2, [R1+0x1414] ;  /* 0x0014140001027983 */ /* 0x002ee80000300800 */
[----:B------:R1:W-:Y:S04]  /*12050*/  STL [R1+0x750], R14 ;  /* 0x0007500e01007387 */ /* 0x0003e80000100800 */
[----:B-1----:R-:W3:Y:S01]  /*12060*/  LDL.LU R14, [R1+0x1410] ;  /* 0x00141000010e7983 */ /* 0x002ee20000300800 */
[----:B----4-:R-:W-:-:S05]  /*12070*/  IADD3.X R0, R0, UR6, RZ, P6, !PT ;  /* 0x0000000600007c10 */ /* 0x010fca000b7fe4ff */
[----:B------:R1:W-:Y:S04]  /*12080*/  STL [R1+0x758], R0 ;  /* 0x0007580001007387 */ /* 0x0003e80000100800 */
[----:B-1----:R-:W4:Y:S01]  /*12090*/  LDL.LU R0, [R1+0x140c] ;  /* 0x00140c0001007983 */ /* 0x002f220000300800 */
[----:B------:R-:W-:Y:S02]  /*120a0*/  IADD3 R220, P5, R220, UR7, RZ ;  /* 0x00000007dcdc7c10 */ /* 0x000fe4000ffbe0ff */
[----:B------:R-:W-:Y:S02]  /*120b0*/  IADD3.X R224, R224, UR6, RZ, P0, !PT ;  /* 0x00000006e0e07c10 */ /* 0x000fe400087fe4ff */
[----:B------:R-:W-:Y:S01]  /*120c0*/  IADD3.X R223, R223, UR6, RZ, P1, !PT ;  /* 0x00000006dfdf7c10 */ /* 0x000fe20008ffe4ff */
[----:B------:R-:W-:Y:S01]  /*120d0*/  STL [R1+0x78c], R220 ;  /* 0x00078cdc01007387 */ /* 0x000fe20000100800 */
[----:B------:R-:W-:-:S03]  /*120e0*/  IADD3.X R6, R6, UR6, RZ, P2, !PT ;  /* 0x0000000606067c10 */ /* 0x000fc600097fe4ff */
[----:B------:R1:W-:Y:S01]  /*120f0*/  STL [R1+0x760], R224 ;  /* 0x000760e001007387 */ /* 0x0003e20000100800 */
[----:B------:R-:W-:-:S03]  /*12100*/  IADD3.X R4, R4, UR6, RZ, P4, !PT ;  /* 0x0000000604047c10 */ /* 0x000fc6000a7fe4ff */
[----:B-1----:R1:W5:Y:S04]  /*12110*/  LDL.LU R224, [R1+0x1408] ;  /* 0x0014080001e07983 */ /* 0x0023680000300800 */
[----:B------:R0:W-:Y:S04]  /*12120*/  STL [R1+0x768], R223 ;  /* 0x000768df01007387 */ /* 0x0001e80000100800 */
[----:B0-----:R1:W5:Y:S04]  /*12130*/  LDL.LU R223, [R1+0x1404] ;  /* 0x0014040001df7983 */ /* 0x0013680000300800 */
[----:B------:R0:W-:Y:S04]  /*12140*/  STL [R1+0x770], R6 ;  /* 0x0007700601007387 */ /* 0x0001e80000100800 */
[----:B0-----:R1:W5:Y:S01]  /*12150*/  LDL.LU R6, [R1+0x1400] ;  /* 0x0014000001067983 */ /* 0x0013620000300800 */
[----:B------:R-:W-:-:S05]  /*12160*/  VIADD R222, R222, 0xffffffff ;  /* 0xffffffffdede7836 */ /* 0x000fca0000000000 */
[----:B------:R-:W-:Y:S01]  /*12170*/  ISETP.NE.U32.AND P0, PT, R222, RZ, PT ;  /* 0x000000ffde00720c */ /* 0x000fe20003f05070 */
[----:B------:R-:W-:Y:S01]  /*12180*/  IMAD.SHL.U32 R8, R8, 0x20, RZ ;  /* 0x0000002008087824 */ /* 0x000fe200078e00ff */
[----:B------:R-:W-:Y:S02]  /*12190*/  WARPGROUP.DEPBAR.LE gsb0, 0x0 ;  /* 0x00008000000079c5 */ /* 0x000fe40000010000 */
[----:B------:R-:W-:Y:S01]  /*121a0*/  VIADD R3, R3, 0xffffffe0 ;  /* 0xffffffe003037836 */ /* 0x000fe20000000000 */
[----:B--2---:R-:W-:-:S05]  /*121b0*/  IADD3.X R5, R5, UR6, RZ, P3, !PT ;  /* 0x0000000605057c10 */ /* 0x004fca0009ffe4ff */
[----:B------:R0:W-:Y:S04]  /*121c0*/  STL [R1+0x778], R5 ;  /* 0x0007780501007387 */ /* 0x0001e80000100800 */
[----:B0-----:R1:W5:Y:S04]  /*121d0*/  LDL.LU R5, [R1+0x13fc] ;  /* 0x0013fc0001057983 */ /* 0x0013680000300800 */
[----:B------:R0:W-:Y:S04]  /*121e0*/  STL [R1+0x780], R4 ;  /* 0x0007800401007387 */ /* 0x0001e80000100800 */
[----:B0-----:R1:W5:Y:S01]  /*121f0*/  LDL.LU R4, [R1+0x13f8] ;  /* 0x0013f80001047983 */ /* 0x0013620000300800 */
[----:B---3--:R-:W-:-:S05]  /*12200*/  IADD3.X R14, R14, UR6, RZ, P5, !PT ;  /* 0x000000060e0e7c10 */ /* 0x008fca000affe4ff */
[----:B------:R0:W-:Y:S02]  /*12210*/  STL [R1+0x788], R14 ;  /* 0x0007880e01007387 */ /* 0x0001e40000100800 */
[----:B0-----:R-:W0:Y:S01]  /*12220*/  S2R R14, SR_TID.X ;  /* 0x00000000000e7919 */ /* 0x001e220000002100 */
[----:B------:R-:W-:Y:S02]  /*12230*/  IADD3 R2, P6, R8, R2, RZ ;  /* 0x0000000208027210 */ /* 0x000fe40007fde0ff */
[----:B0-----:R-:W-:Y:S02]  /*12240*/  LOP3.LUT R14, R14, 0x1f, RZ, 0xc0, !PT ;  /* 0x0000001f0e0e7812 */ /* 0x001fe400078ec0ff */
[----:B----4-:R-:W-:Y:S01]  /*12250*/  LEA.HI.X.SX32 R0, R8, R0, 0x1, P6 ;  /* 0x0000000008007211 */ /* 0x010fe200030f0eff */
[----:B-1----:R-:W-:Y:S08]  /*12260*/  @P0 BRA `(.L_x_1) ;  /* 0xffffff7800c80947 */ /* 0x002ff0000383ffff */
.L_x_0:
[----:B------:R-:W3:Y:S01]  /*12270*/  LDL.LU R178, [R1+0x408] ;  /* 0x0004080001b27983 */ /* 0x000ee20000300800 */
[----:B------:R-:W-:Y:S01]  /*12280*/  F2FP.SATFINITE.E5M2.F32.PACK_AB_MERGE_C R28, R29, R28, RZ ;  /* 0x0000001c1d1c723e */ /* 0x000fe200048060ff */
[----:B------:R-:W-:Y:S01]  /*12290*/  ULDC UR5, c[0x0][0x22c] ;  /* 0x00008b0000057ab9 */ /* 0x000fe20000000800 */
[----:B------:R-:W-:Y:S01]  /*122a0*/  F2FP.SATFINITE.E5M2.F32.PACK_AB_MERGE_C R30, R31, R30, RZ ;  /* 0x0000001e1f1e723e */ /* 0x000fe200048060ff */
[----:B------:R-:W3:Y:S01]  /*122b0*/  LDL.LU R177, [R1+0x40c] ;  /* 0x00040c0001b17983 */ /* 0x000ee20000300800 */
[----:B------:R-:W-:Y:S01]  /*122c0*/  ULDC.64 UR40, c[0x0][0x228] ;  /* 0x00008a0000287ab9 */ /* 0x000fe20000000a00 */
[----:B------:R-:W-:Y:S01]  /*122d0*/  F2FP.SATFINITE.E5M2.F32.PACK_AB_MERGE_C R32, R33, R32, RZ ;  /* 0x000000202120723e */ /* 0x000fe200048060ff */
[----:B------:R-:W-:Y:S01]  /*122e0*/  ULDC UR6, c[0x0][0x248] ;  /* 0x0000920000067ab9 */ /* 0x000fe20000000800 */
[----:B------:R-:W4:Y:S01]  /*122f0*/  LDL.LU R176, [R1+0x410] ;  /* 0x0004100001b07983 */ /* 0x000f220000300800 */
[----:B------:R-:W-:Y:S01]  /*12300*/  F2FP.SATFINITE.E5M2.F32.PACK_AB_MERGE_C R34, R35, R34, RZ ;  /* 0x000000222322723e */ /* 0x000fe200048060ff */
[----:B------:R-:W-:Y:S01]  /*12310*/  ULDC UR7, c[0x0][0x248] ;  /* 0x0000920000077ab9 */ /* 0x000fe20000000800 */
[----:B------:R-:W-:Y:S01]  /*12320*/  F2FP.SATFINITE.E5M2.F32.PACK_AB_MERGE_C R38, R39, R38, RZ ;  /* 0x000000262726723e */ /* 0x000fe200048060ff */
[----:B------:R-:W4:Y:S01]  /*12330*/  LDL.LU R175, [R1+0x414] ;  /* 0x0004140001af7983 */ /* 0x000f220000300800 */
[----:B------:R-:W-:Y:S01]  /*12340*/  F2FP.SATFINITE.E5M2.F32.PACK_AB_MERGE_C R40, R41, R40, RZ ;  /* 0x000000282928723e */ /* 0x000fe200048060ff */
[----:B------:R-:W-:Y:S01]  /*12350*/  ULDC UR8, c[0x0][0x248] ;  /* 0x0000920000087ab9 */ /* 0x000fe20000000800 */
[----:B------:R-:W-:Y:S01]  /*12360*/  F2FP.SATFINITE.E5M2.F32.PACK_AB_MERGE_C R36, R37, R36, RZ ;  /* 0x000000242524723e */ /* 0x000fe200048060ff */
[----:B------:R-:W2:Y:S01]  /*12370*/  LDL.LU R174, [R1+0x418] ;  /* 0x0004180001ae7983 */ /* 0x000ea20000300800 */
        /* <DEDUP_REMOVED lines=54> */
[----:B------:R-:W-:Y:S01]  /*126e0*/  ULDC UR48, c[0x0][0x248] ;  /* 0x0000920000307ab9 */ /* 0x000fe20000000800 */
[----:B------:R-:W2:Y:S01]  /*126f0*/  LDL.LU R162, [R1+0x448] ;  /* 0x0004480001a27983 */ /* 0x000ea20000300800 */
[----:B------:R-:W-:Y:S01]  /*12700*/  ULDC UR51, c[0x0][0x248] ;  /* 0x0000920000337ab9 */ /* 0x000fe20000000800 */
        /* <DEDUP_REMOVED lines=43> */
[----:B------:R-:W-:-:S03]  /*129c0*/  ULDC UR61, c[0x0][0x22c] ;  /* 0x00008b00003d7ab9 */ /* 0x000fc60000000800 */
[----:B------:R-:W2:Y:S04]  /*129d0*/  LDL.LU R22, [R1+0x478] ;  /* 0x0004780001167983 */ /* 0x000ea80000300800 */
[----:B------:R-:W2:Y:S04]  /*129e0*/  LDL.LU R21, [R1+0x47c] ;  /* 0x00047c0001157983 */ /* 0x000ea80000300800 */
[----:B------:R-:W2:Y:S04]  /*129f0*/  LDL.LU R20, [R1+0x480] ;  /* 0x0004800001147983 */ /* 0x000ea80000300800 */
[----:B------:R-:W2:Y:S04]  /*12a00*/  LDL.LU R10, [R1+0x484] ;  /* 0x00048400010a7983 */ /* 0x000ea80000300800 */
[----:B------:R-:W2:Y:S04]  /*12a10*/  LDL.LU R9, [R1+0x488] ;  /* 0x0004880001097983 */ /* 0x000ea80000300800 */
[----:B------:R-:W2:Y:S04]  /*12a20*/  LDL.LU R8, [R1+0x48c] ;  /* 0x00048c0001087983 */ /* 0x000ea80000300800 */
[----:B------:R-:W-:Y:S04]  /*12a30*/  STL [R1+0x1688], R93 ;  /* 0x0016885d01007387 */ /* 0x000fe80000100800 */
        /* <DEDUP_REMOVED lines=54> */
[----:B-----5:R-:W-:Y:S04]  /*12da0*/  STL [R1+0x15ac], R4 ;  /* 0x0015ac0401007387 */ /* 0x020fe80000100800 */
[----:B------:R-:W-:Y:S04]  /*12db0*/  STL [R1+0x15a8], R148 ;  /* 0x0015a89401007387 */ /* 0x000fe80000100800 */
[----:B------:R-:W-:Y:S04]  /*12dc0*/  STL [R1+0x15a4], R149 ;  /* 0x0015a49501007387 */ /* 0x000fe80000100800 */
[----:B------:R-:W-:Y:S04]  /*12dd0*/  STL [R1+0x15a0], R151 ;  /* 0x0015a09701007387 */ /* 0x000fe80000100800 */
[----:B------:R-:W-:Y:S04]  /*12de0*/  STL [R1+0x159c], R150 ;  /* 0x00159c9601007387 */ /* 0x000fe80000100800 */
[----:B------:R-:W-:Y:S04]  /*12df0*/  STL [R1+0x158c], R5 ;  /* 0x00158c0501007387 */ /* 0x000fe80000100800 */
[----:B------:R3:W-:Y:S04]  /*12e00*/  STL [R1+0x1588], R2 ;  /* 0x0015880201007387 */ /* 0x0007e80000100800 */
[----:B------:R4:W-:Y:S04]  /*12e10*/  STL [R1+0x1584], R3 ;  /* 0x0015840301007387 */ /* 0x0009e80000100800 */
[----:B------:R-:W-:Y:S01]  /*12e20*/  STL [R1+0x1580], R6 ;  /* 0x0015800601007387 */ /* 0x000fe20000100800 */
[----:B---3--:R-:W-:-:S03]  /*12e30*/  F2FP.SATFINITE.E5M2.F32.PACK_AB_MERGE_C R2, R177, R178, RZ ;  /* 0x000000b2b102723e */ /* 0x008fc600048060ff */
[----:B------:R0:W-:Y:S01]  /*12e40*/  STL [R1+0x157c], R0 ;  /* 0x00157c0001007387 */ /* 0x0001e20000100800 */
[----:B----4-:R-:W-:-:S03]  /*12e50*/  F2FP.SATFINITE.E5M2.F32.PACK_AB_MERGE_C R3, R179, R180, RZ ;  /* 0x000000b4b303723e */ /* 0x010fc600048060ff */
[----:B------:R-:W-:Y:S04]  /*12e60*/  STL [R1+0x1578], R7 ;  /* 0x0015780701007387 */ /* 0x000fe80000100800 */
[----:B------:R-:W-:Y:S01]  /*12e70*/  STL [R1+0x1574], R17 ;  /* 0x0015741101007387 */ /* 0x000fe20000100800 */
[----:B0-----:R-:W-:-:S03]  /*12e80*/  F2FP.SATFINITE.E5M2.F32.PACK_AB_MERGE_C R0, R175, R176, RZ ;  /* 0x000000b0af00723e */ /* 0x001fc600048060ff */
        /* <DEDUP_REMOVED lines=9> */
[----:B------:R2:W-:Y:S04]  /*12f20*/  STL [R1+0x624], R3 ;  /* 0x0006240301007387 */ /* 0x0005e80000100800 */
[----:B------:R0:W-:Y:S04]  /*12f30*/  STL [R1+0x620], R2 ;  /* 0x0006200201007387 */ /* 0x0001e80000100800 */
[----:B------:R1:W-:Y:S01]  /*12f40*/  STL [R1+0x61c], R0 ;  /* 0x00061c0001007387 */ /* 0x0003e20000100800 */
[----:B--2---:R-:W-:-:S02]  /*12f50*/  F2FP.SATFINITE.E5M2.F32.PACK_AB_MERGE_C R3, R173, R174, RZ ;  /* 0x000000aead03723e */ /* 0x004fc400048060ff */
[----:B0-----:R-:W-:-:S03]  /*12f60*/  F2FP.SATFINITE.E5M2.F32.PACK_AB_MERGE_C R2, R171, R172, RZ ;  /* 0x000000acab02723e */ /* 0x001fc600048060ff */
[----:B------:R0:W-:Y:S01]  /*12f70*/  STL [R1+0x618], R3 ;  /* 0x0006180301007387 */ /* 0x0001e20000100800 */
[----:B-1----:R-:W-:-:S03]  /*12f80*/  F2FP.SATFINITE.E5M2.F32.PACK_AB_MERGE_C R0, R169, R170, RZ ;  /* 0x000000aaa900723e */ /* 0x002fc600048060ff */
[----:B------:R1:W-:Y:S04]  /*12f90*/  STL [R1+0x614], R2 ;  /* 0x0006140201007387 */ /* 0x0003e80000100800 */
[----:B------:R2:W-:Y:S01]  /*12fa0*/  STL [R1+0x610], R0 ;  /* 0x0006100001007387 */ /* 0x0005e20000100800 */
[----:B0-----:R-:W-:Y:S02]  /*12fb0*/  F2FP.SATFINITE.E5M2.F32.PACK_AB_MERGE_C R3, R167, R168, RZ ;  /* 0x000000a8a703723e */ /* 0x001fe400048060ff */
[----:B-1----:R-:W-:-:S03]  /*12fc0*/  F2FP.SATFINITE.E5M2.F32.PACK_AB_MERGE_C R2, R165, R166, RZ ;  /* 0x000000a6a502723e */ /* 0x002fc600048060ff */
[----:B------:R0:W-:Y:S01]  /*12fd0*/  STL [R1+0x608], R3 ;  /* 0x0006080301007387 */ /* 0x0001e20000100800 */
[----:B--2---:R-:W-:-:S03]  /*12fe0*/  F2FP.SATFINITE.E5M2.F32.PACK_AB_MERGE_C R0, R163, R164, RZ ;  /* 0x000000a4a300723e */ /* 0x004fc600048060ff */
        /* <DEDUP_REMOVED lines=16> */
[----:B------:R-:W-:Y:S01]  /*130f0*/  STL [R1+0x638], R3 ;  /* 0x0006380301007387 */ /* 0x000fe20000100800 */
[----:B--2---:R-:W-:-:S03]  /*13100*/  F2FP.SATFINITE.E5M2.F32.PACK_AB_MERGE_C R0, R8, R9, RZ ;  /* 0x000000090800723e */ /* 0x004fc600048060ff */
[----:B------:R-:W2:Y:S04]  /*13110*/  LDL.LU R207, [R1+0x490] ;  /* 0x0004900001cf7983 */ /* 0x000ea80000300800 */
[----:B------:R-:W-:Y:S04]  /*13120*/  STL [R1+0x64c], R2 ;  /* 0x00064c0201007387 */ /* 0x000fe80000100800 */
[----:B------:R-:W2:Y:S04]  /*13130*/  LDL.LU R206, [R1+0x494] ;  /* 0x0004940001ce7983 */ /* 0x000ea80000300800 */
[----:B------:R2:W-:Y:S04]  /*13140*/  STL [R1+0x648], R0 ;  /* 0x0006480001007387 */ /* 0x0005e80000100800 */
[----:B------:R-:W3:Y:S04]  /*13150*/  LDL.LU R205, [R1+0x498] ;  /* 0x0004980001cd7983 */ /* 0x000ee80000300800 */
[----:B------:R-:W3:Y:S04]  /*13160*/  LDL.LU R204, [R1+0x49c] ;  /* 0x00049c0001cc7983 */ /* 0x000ee80000300800 */
[----:B------:R-:W4:Y:S04]  /*13170*/  LDL.LU R203, [R1+0x4a0] ;  /* 0x0004a00001cb7983 */ /* 0x000f280000300800 */
        /* <DEDUP_REMOVED lines=56> */
[----:B------:R-:W4:Y:S01]  /*13500*/  LDL.LU R8, [R1+0x584] ;  /* 0x0005840001087983 */ /* 0x000f220000300800 */
[----:B--2---:R-:W-:-:S05]  /*13510*/  F2FP.SATFINITE.E5M2.F32.PACK_AB_MERGE_C R0, R206, R207, RZ ;  /* 0x000000cfce00723e */ /* 0x004fca00048060ff */
[----:B------:R0:W-:Y:S01]  /*13520*/  STL [R1+0x644], R0 ;  /* 0x0006440001007387 */ /* 0x0001e20000100800 */
[----:B---3--:R-:W-:-:S05]  /*13530*/  F2FP.SATFINITE.E5M2.F32.PACK_AB_MERGE_C R3, R204, R205, RZ ;  /* 0x000000cdcc03723e */ /* 0x008fca00048060ff */
[----:B------:R1:W-:Y:S01]  /*13540*/  STL [R1+0x640], R3 ;  /* 0x0006400301007387 */ /* 0x0003e20000100800 */
[----:B----4-:R-:W-:-:S05]  /*13550*/  F2FP.SATFINITE.E5M2.F32.PACK_AB_MERGE_C R2, R202, R203, RZ ;  /* 0x000000cbca02723e */ /* 0x010fca00048060ff */
[----:B------:R2:W-:Y:S01]  /*13560*/  STL [R1+0x498], R2 ;  /* 0x0004980201007387 */ /* 0x0005e20000100800 */
[----:B0-----:R-:W-:-:S05]  /*13570*/  F2FP.SATFINITE.E5M2.F32.PACK_AB_MERGE_C R0, R200, R201, RZ ;  /* 0x000000c9c800723e */ /* 0x001fca00048060ff */
[----:B------:R0:W-:Y:S01]  /*13580*/  STL [R1+0x49c], R0 ;  /* 0x00049c0001007387 */ /* 0x0001e20000100800 */
[----:B-1----:R-:W-:-:S05]  /*13590*/  F2FP.SATFINITE.E5M2.F32.PACK_AB_MERGE_C R3, R198, R199, RZ ;  /* 0x000000c7c603723e */ /* 0x002fca00048060ff */
[----:B------:R1:W-:Y:S01]  /*135a0*/  STL [R1+0x490], R3 ;  /* 0x0004900301007387 */ /* 0x0003e20000100800 */
[----:B--2---:R-:W-:-:S05]  /*135b0*/  F2FP.SATFINITE.E5M2.F32.PACK_AB_MERGE_C R2, R196, R197, RZ ;  /* 0x000000c5c402723e */ /* 0x004fca00048060ff */
        /* <DEDUP_REMOVED lines=47> */
[----:B--2---:R-:W-:-:S03]  /*138b0*/  F2FP.SATFINITE.E5M2.F32.PACK_AB_MERGE_C R2, R10, R20, RZ ;  /* 0x000000140a02723e */ /* 0x004fc600048060ff */
[----:B------:R-:W1:Y:S04]  /*138c0*/  LDL.LU R207, [R1+0x588] ;  /* 0x0005880001cf7983 */ /* 0x000e680000300800 */
[----:B------:R2:W-:Y:S01]  /*138d0*/  STL [R1+0x430], R2 ;  /* 0x0004300201007387 */ /* 0x0005e20000100800 */
[----:B0-----:R-:W-:-:S03]  /*138e0*/  F2FP.SATFINITE.E5M2.F32.PACK_AB_MERGE_C R0, R8, R9, RZ ;  /* 0x000000090800723e */ /* 0x001fc600048060ff */
[----:B------:R-:W1:Y:S04]  /*138f0*/  LDL.LU R206, [R1+0x58c] ;  /* 0x00058c0001ce7983 */ /* 0x000e680000300800 */
[----:B------:R0:W-:Y:S04]  /*13900*/  STL [R1+0x42c], R0 ;  /* 0x00042c0001007387 */ /* 0x0001e80000100800 */
[----:B------:R-:W2:Y:S04]  /*13910*/  LDL.LU R205, [R1+0x590] ;  /* 0x0005900001cd7983 */ /* 0x000ea80000300800 */
[----:B------:R-:W2:Y:S04]  /*13920*/  LDL.LU R204, [R1+0x594] ;  /* 0x0005940001cc7983 */ /* 0x000ea80000300800 */
[----:B------:R-:W0:Y:S04]  /*13930*/  LDL.LU R203, [R1+0x598] ;  /* 0x0005980001cb7983 */ /* 0x000e280000300800 */
[----:B------:R-:W0:Y:S04]  /*13940*/  LDL.LU R202, [R1+0x59c] ;  /* 0x00059c0001ca7983 */ /* 0x000e280000300800 */
        /* <DEDUP_REMOVED lines=56> */
[----:B-1----:R-:W-:-:S05]  /*13cd0*/  F2FP.SATFINITE.E5M2.F32.PACK_AB_MERGE_C R3, R206, R207, RZ ;  /* 0x000000cfce03723e */ /* 0x002fca00048060ff */
[----:B------:R3:W-:Y:S01]  /*13ce0*/  STL [R1+0x428], R3 ;  /* 0x0004280301007387 */ /* 0x0007e20000100800 */
[----:B--2---:R-:W-:-:S05]  /*13cf0*/  F2FP.SATFINITE.E5M2.F32.PACK_AB_MERGE_C R2, R204, R205, RZ ;  /* 0x000000cdcc02723e */ /* 0x004fca00048060ff */
[----:B------:R4:W-:Y:S01]  /*13d00*/  STL [R1+0x424], R2 ;  /* 0x0004240201007387 */ /* 0x0009e20000100800 */
[----:B0-----:R-:W-:-:S05]  /*13d10*/  F2FP.SATFINITE.E5M2.F32.PACK_AB_MERGE_C R0, R202, R203, RZ ;  /* 0x000000cbca00723e */ /* 0x001fca00048060ff */
        /* <DEDUP_REMOVED lines=13> */
[----:B------:R-:W-:Y:S02]  /*13df0*/  F2FP.SATFINITE.E5M2.F32.PACK_AB_MERGE_C R12, R187, R188, RZ ;  /* 0x000000bcbb0c723e */ /* 0x000fe400048060ff */
[----:B------:R-:W-:Y:S02]  /*13e00*/  F2FP.SATFINITE.E5M2.F32.PACK_AB_MERGE_C R11, R185, R186, RZ ;  /* 0x000000bab90b723e */ /* 0x000fe400048060ff */
[----:B------:R-:W-:Y:S02]  /*13e10*/  F2FP.SATFINITE.E5M2.F32.PACK_AB_MERGE_C R251, R183, R184, RZ ;  /* 0x000000b8b7fb723e */ /* 0x000fe400048060ff */
[----:B------:R-:W-:Y:S02]  /*13e20*/  F2FP.SATFINITE.E5M2.F32.PACK_AB_MERGE_C R250, R181, R182, RZ ;  /* 0x000000b6b5fa723e */ /* 0x000fe400048060ff */
[----:B------:R-:W-:Y:S02]  /*13e30*/  F2FP.SATFINITE.E5M2.F32.PACK_AB_MERGE_C R247, R179, R180, RZ ;  /* 0x000000b4b3f7723e */ /* 0x000fe400048060ff */
[----:B------:R-:W-:-:S02]  /*13e40*/  F2FP.SATFINITE.E5M2.F32.PACK_AB_MERGE_C R245, R177, R178, RZ ;  /* 0x000000b2b1f5723e */ /* 0x000fc400048060ff */
[----:B------:R-:W-:Y:S02]  /*13e50*/  F2FP.SATFINITE.E5M2.F32.PACK_AB_MERGE_C R243, R175, R176, RZ ;  /* 0x000000b0aff3723e */ /* 0x000fe400048060ff */
[----:B-1----:R-:W-:-:S05]  /*13e60*/  F2FP.SATFINITE.E5M2.F32.PACK_AB_MERGE_C R3, R155, R156, RZ ;  /* 0x0000009c9b03723e */ /* 0x002fca00048060ff */
[----:B------:R1:W-:Y:S01]  /*13e70*/  STL [R1+0x204], R3 ;  /* 0x0002040301007387 */ /* 0x0003e20000100800 */
[----:B--2---:R-:W-:-:S05]  /*13e80*/  F2FP.SATFINITE.E5M2.F32.PACK_AB_MERGE_C R2, R153, R154, RZ ;  /* 0x0000009a9902723e */ /* 0x004fca00048060ff */
[----:B------:R2:W-:Y:S01]  /*13e90*/  STL [R1+0x200], R2 ;  /* 0x0002000201007387 */ /* 0x0005e20000100800 */
[----:B0-----:R-:W-:-:S05]  /*13ea0*/  F2FP.SATFINITE.E5M2.F32.PACK_AB_MERGE_C R0, R23, R152, RZ ;  /* 0x000000981700723e */ /* 0x001fca00048060ff */
[----:B------:R0:W-:Y:S01]  /*13eb0*/  STL [R1+0x210], R0 ;  /* 0x0002100001007387 */ /* 0x0001e20000100800 */
[----:B-1----:R-:W-:-:S05]  /*13ec0*/  F2FP.SATFINITE.E5M2.F32.PACK_AB_MERGE_C R3, R21, R22, RZ ;  /* 0x000000161503723e */ /* 0x002fca00048060ff */
[----:B------:R-:W-:Y:S01]  /*13ed0*/  STL [R1+0x214], R3 ;  /* 0x0002140301007387 */ /* 0x000fe20000100800 */
[----:B--2---:R-:W-:-:S03]  /*13ee0*/  F2FP.SATFINITE.E5M2.F32.PACK_AB_MERGE_C R2, R10, R20, RZ ;  /* 0x000000140a02723e */ /* 0x004fc600048060ff */
[----:B------:R-:W2:Y:S04]  /*13ef0*/  LDL.LU R95, [R1+0x280] ;  /* 0x00028000015f7983 */ /* 0x000ea80000300800 */
[----:B------:R1:W-:Y:S01]  /*13f00*/  STL [R1+0x220], R2 ;  /* 0x0002200201007387 */ /* 0x0003e20000100800 */
[----:B0-----:R-:W-:-:S03]  /*13f10*/  F2FP.SATFINITE.E5M2.F32.PACK_AB_MERGE_C R0, R8, R9, RZ ;  /* 0x000000090800723e */ /* 0x001fc600048060ff */
[----:B------:R-:W2:Y:S04]  /*13f20*/  LDL.LU R94, [R1+0x284] ;  /* 0x00028400015e7983 */ /* 0x000ea80000300800 */
[----:B------:R-:W-:Y:S04]  /*13f30*/  STL [R1+0x21c], R0 ;  /* 0x00021c0001007387 */ /* 0x000fe80000100800 */
[----:B------:R-:W1:Y:S04]  /*13f40*/  LDL.LU R93, [R1+0x288] ;  /* 0x00028800015d7983 */ /* 0x000e680000300800 */
[----:B------:R-:W1:Y:S04]  /*13f50*/  LDL.LU R226, [R1+0x28c] ;  /* 0x00028c0001e27983 */ /* 0x000e680000300800 */
        /* <DEDUP_REMOVED lines=58> */
[----:B------:R-:W-:-:S03]  /*14300*/  F2FP.SATFINITE.E5M2.F32.PACK_AB_MERGE_C R241, R173, R174, RZ ;  /* 0x000000aeadf1723e */ /* 0x000fc600048060ff */
        /* <DEDUP_REMOVED lines=42> */
[----:B--2---:R-:W-:-:S02]  /*145b0*/  F2FP.SATFINITE.E5M2.F32.PACK_AB_MERGE_C R5, R94, R95, RZ ;  /* 0x0000005f5e05723e */ /* 0x004fc400048060ff */
[----:B-1----:R-:W-:Y:S02]  /*145c0*/  F2FP.SATFINITE.E5M2.F32.PACK_AB_MERGE_C R2, R226, R93, RZ ;  /* 0x0000005de202723e */ /* 0x002fe400048060ff */
[----:B---3--:R-:W-:Y:S01]  /*145d0*/  F2FP.SATFINITE.E5M2.F32.PACK_AB_MERGE_C R3, R230, R228, RZ ;  /* 0x000000e4e603723e */ /* 0x008fe200048060ff */
[----:B------:R-:W-:Y:S04]  /*145e0*/  STL [R1+0x1590], R5 ;  /* 0x0015900501007387 */ /* 0x000fe80000100800 */
[----:B------:R4:W-:Y:S04]  /*145f0*/  STL [R1+0x1594], R2 ;  /* 0x0015940201007387 */ /* 0x0009e80000100800 */
[----:B------:R-:W-:Y:S01]  /*14600*/  STL [R1+0x1598], R3 ;  /* 0x0015980301007387 */ /* 0x000fe20000100800 */
[----:B----4-:R-:W-:-:S02]  /*14610*/  F2FP.SATFINITE.E5M2.F32.PACK_AB_MERGE_C R2, R252, R248, RZ ;  /* 0x000000f8fc02723e */ /* 0x010fc400048060ff */
[----:B------:R-:W-:Y:S02]  /*14620*/  F2FP.SATFINITE.E5M2.F32.PACK_AB_MERGE_C R252, R221, R249, RZ ;  /* 0x000000f9ddfc723e */ /* 0x000fe400048060ff */
[----:B------:R-:W-:Y:S02]  /*14630*/  F2FP.SATFINITE.E5M2.F32.PACK_AB_MERGE_C R221, R218, R219, RZ ;  /* 0x000000dbdadd723e */ /* 0x000fe400048060ff */
[----:B------:R-:W-:Y:S02]  /*14640*/  F2FP.SATFINITE.E5M2.F32.PACK_AB_MERGE_C R219, R216, R217, RZ ;  /* 0x000000d9d8db723e */ /* 0x000fe400048060ff */
[----:B------:R-:W-:Y:S02]  /*14650*/  F2FP.SATFINITE.E5M2.F32.PACK_AB_MERGE_C R17, R214, R215, RZ ;  /* 0x000000d7d611723e */ /* 0x000fe400048060ff */
[----:B------:R-:W-:Y:S02]  /*14660*/  F2FP.SATFINITE.E5M2.F32.PACK_AB_MERGE_C R217, R212, R213, RZ ;  /* 0x000000d5d4d9723e */ /* 0x000fe400048060ff */
[----:B------:R-:W-:-:S02]  /*14670*/  F2FP.SATFINITE.E5M2.F32.PACK_AB_MERGE_C R215, R210, R211, RZ ;  /* 0x000000d3d2d7723e */ /* 0x000fc400048060ff */
        /* <DEDUP_REMOVED lines=9> */
[----:B------:R-:W-:-:S05]  /*14710*/  F2FP.SATFINITE.E5M2.F32.PACK_AB_MERGE_C R4, R181, R182, RZ ;  /* 0x000000b6b504723e */ /* 0x000fca00048060ff */
[----:B------:R0:W-:Y:S01]  /*14720*/  STL [R1+0x1044], R4 ;  /* 0x0010440401007387 */ /* 0x0001e20000100800 */
[----:B------:R-:W-:Y:S02]  /*14730*/  F2FP.SATFINITE.E5M2.F32.PACK_AB_MERGE_C R193, R179, R180, RZ ;  /* 0x000000b4b3c1723e */ /* 0x000fe400048060ff */
[----:B0-----:R-:W-:-:S05]  /*14740*/  F2FP.SATFINITE.E5M2.F32.PACK_AB_MERGE_C R4, R173, R174, RZ ;  /* 0x000000aead04723e */ /* 0x001fca00048060ff */
[----:B------:R0:W-:Y:S01]  /*14750*/  STL [R1+0x102c], R4 ;  /* 0x00102c0401007387 */ /* 0x0001e20000100800 */
[----:B------:R-:W-:Y:S02]  /*14760*/  F2FP.SATFINITE.E5M2.F32.PACK_AB_MERGE_C R191, R177, R178, RZ ;  /* 0x000000b2b1bf723e */ /* 0x000fe400048060ff */
[----:B------:R-:W-:Y:S02]  /*14770*/  F2FP.SATFINITE.E5M2.F32.PACK_AB_MERGE_C R199, R187, R188, RZ ;  /* 0x000000bcbbc7723e */ /* 0x000fe400048060ff */
        /* <DEDUP_REMOVED lines=11> */
[----:B------:R-:W-:Y:S02]  /*14830*/  F2FP.SATFINITE.E5M2.F32.PACK_AB_MERGE_C R186, R171, R172, RZ ;  /* 0x000000acabba723e */ /* 0x000fe400048060ff */
[----:B------:R-:W-:-:S05]  /*14840*/  F2FP.SATFINITE.E5M2.F32.PACK_AB_MERGE_C R13, R21, R22, RZ ;  /* 0x00000016150d723e */ /* 0x000fca00048060ff */
[----:B------:R-:W-:Y:S04]  /*14850*/  STL [R1+0x1048], R13 ;  /* 0x0010480d01007387 */ /* 0x000fe80000100800 */
[----:B------:R-:W2:Y:S04]  /*14860*/  LDL.LU R93, [R1] ;  /* 0x00000000015d7983 */ /* 0x000ea80000300800 */
[----:B------:R-:W2:Y:S01]  /*14870*/  LDL.LU R166, [R1+0x4] ;  /* 0x0000040001a67983 */ /* 0x000ea20000300800 */
[----:B0-----:R-:W-:-:S05]  /*14880*/  F2FP.SATFINITE.E5M2.F32.PACK_AB_MERGE_C R4, R8, R9, RZ ;  /* 0x000000090804723e */ /* 0x001fca00048060ff */
[----:B------:R0:W-:Y:S04]  /*14890*/  STL [R1+0x103c], R4 ;  /* 0x00103c0401007387 */ /* 0x0001e80000100800 */
[----:B------:R-:W3:Y:S04]  /*148a0*/  LDL.LU R94, [R1+0x8] ;  /* 0x00000800015e7983 */ /* 0x000ee80000300800 */
[----:B------:R-:W3:Y:S04]  /*148b0*/  LDL.LU R164, [R1+0xc] ;  /* 0x00000c0001a47983 */ /* 0x000ee80000300800 */
[----:B------:R-:W4:Y:S04]  /*148c0*/  LDL.LU R95, [R1+0x10] ;  /* 0x00001000015f7983 */ /* 0x000f280000300800 */
[----:B------:R-:W4:Y:S04]  /*148d0*/  LDL.LU R162, [R1+0x14] ;  /* 0x0000140001a27983 */ /* 0x000f280000300800 */
[----:B------:R-:W4:Y:S04]  /*148e0*/  LDL.LU R96, [R1+0x18] ;  /* 0x0000180001607983 */ /* 0x000f280000300800 */
[----:B------:R-:W4:Y:S04]  /*148f0*/  LDL.LU R160, [R1+0x1c] ;  /* 0x00001c0001a07983 */ /* 0x000f280000300800 */
[----:B------:R-:W4:Y:S01]  /*14900*/  LDL.LU R97, [R1+0x20] ;  /* 0x0000200001617983 */ /* 0x000f220000300800 */
[----:B------:R-:W-:-:S03]  /*14910*/  F2FP.SATFINITE.E5M2.F32.PACK_AB_MERGE_C R195, R183, R184, RZ ;  /* 0x000000b8b7c3723e */ /* 0x000fc600048060ff */
[----:B------:R-:W4:Y:S01]  /*14920*/  LDL.LU R158, [R1+0x24] ;  /* 0x00002400019e7983 */ /* 0x000f220000300800 */
[----:B------:R-:W-:-:S03]  /*14930*/  F2FP.SATFINITE.E5M2.F32.PACK_AB_MERGE_C R172, R153, R154, RZ ;  /* 0x0000009a99ac723e */ /* 0x000fc600048060ff */
[----:B------:R-:W4:Y:S01]  /*14940*/  LDL.LU R99, [R1+0x28] ;  /* 0x0000280001637983 */ /* 0x000f220000300800 */
[----:B------:R-:W-:-:S03]  /*14950*/  F2FP.SATFINITE.E5M2.F32.PACK_AB_MERGE_C R184, R169, R170, RZ ;  /* 0x000000aaa9b8723e */ /* 0x000fc600048060ff */
[----:B------:R-:W4:Y:S01]  /*14960*/  LDL.LU R156, [R1+0x2c] ;  /* 0x00002c00019c7983 */ /* 0x000f220000300800 */
[----:B------:R-:W-:-:S03]  /*14970*/  F2FP.SATFINITE.E5M2.F32.PACK_AB_MERGE_C R170, R23, R152, RZ ;  /* 0x0000009817aa723e */ /* 0x000fc600048060ff */
[----:B------:R-:W4:Y:S04]  /*14980*/  LDL.LU R98, [R1+0x30] ;  /* 0x0000300001627983 */ /* 0x000f280000300800 */
[----:B------:R-:W4:Y:S01]  /*14990*/  LDL.LU R154, [R1+0x34] ;  /* 0x00003400019a7983 */ /* 0x000f220000300800 */
[----:B------:R-:W-:-:S03]  /*149a0*/  F2FP.SATFINITE.E5M2.F32.PACK_AB_MERGE_C R182, R167, R168, RZ ;  /* 0x000000a8a7b6723e */ /* 0x000fc600048060ff */
        /* <DEDUP_REMOVED lines=96> */
[----:B------:R-:W4:Y:S04]  /*14fb0*/  LDL.LU R147, [R1+0x1a8] ;  /* 0x0001a80001937983 */ /* 0x000f280000300800 */
[----:B------:R-:W4:Y:S04]  /*14fc0*/  LDL.LU R230, [R1+0x1ac] ;  /* 0x0001ac0001e67983 */ /* 0x000f280000300800 */
[----:B------:R-:W4:Y:S01]  /*14fd0*/  LDL.LU R146, [R1+0x1b0] ;  /* 0x0001b00001927983 */ /* 0x000f220000300800 */
[----:B------:R-:W-:-:S03]  /*14fe0*/  F2FP.SATFINITE.E5M2.F32.PACK_AB_MERGE_C R5, R238, R236, RZ ;  /* 0x000000ecee05723e */ /* 0x000fc600048060ff */
[----:B------:R-:W4:Y:S04]  /*14ff0*/  LDL.LU R232, [R1+0x1b4] ;  /* 0x0001b40001e87983 */ /* 0x000f280000300800 */
[----:B0-----:R-:W4:Y:S04]  /*15000*/  LDL.LU R4, [R1+0x1b8] ;  /* 0x0001b80001047983 */ /* 0x001f280000300800 */
        /* <DEDUP_REMOVED lines=15> */
[----:B--2---:R-:W-:-:S03]  /*15100*/  F2FP.SATFINITE.E5M2.F32.PACK_AB_MERGE_C R166, R166, R93, RZ ;  /* 0x0000005da6a6723e */ /* 0x004fc600048060ff */
[----:B------:R-:W2:Y:S01]  /*15110*/  LDL.LU R14, [R1+0x1f0] ;  /* 0x0001f000010e7983 */ /* 0x000ea20000300800 */
[----:B---3--:R-:W-:-:S03]  /*15120*/  F2FP.SATFINITE.E5M2.F32.PACK_AB_MERGE_C R164, R164, R94, RZ ;  /* 0x0000005ea4a4723e */ /* 0x008fc600048060ff */
[----:B------:R-:W2:Y:S01]  /*15130*/  LDL.LU R248, [R1+0x1f4] ;  /* 0x0001f40001f87983 */ /* 0x000ea20000300800 */
[----:B----4-:R-:W-:-:S03]  /*15140*/  F2FP.SATFINITE.E5M2.F32.PACK_AB_MERGE_C R162, R162, R95, RZ ;  /* 0x0000005fa2a2723e */ /* 0x010fc600048060ff */
[----:B------:R-:W3:Y:S01]  /*15150*/  LDL.LU R16, [R1+0x1f8] ;  /* 0x0001f80001107983 */ /* 0x000ee20000300800 */
[----:B------:R-:W-:-:S03]  /*15160*/  F2FP.SATFINITE.E5M2.F32.PACK_AB_MERGE_C R160, R160, R96, RZ ;  /* 0x00000060a0a0723e */ /* 0x000fc600048060ff */
[----:B------:R-:W3:Y:S01]  /*15170*/  LDL.LU R249, [R1+0x1fc] ;  /* 0x0001fc0001f97983 */ /* 0x000ee20000300800 */
[----:B------:R-:W-:-:S03]  /*15180*/  F2FP.SATFINITE.E5M2.F32.PACK_AB_MERGE_C R158, R158, R97, RZ ;  /* 0x000000619e9e723e */ /* 0x000fc600048060ff */
        /* <DEDUP_REMOVED lines=115> */
[----:B------:R-:W-:Y:S02]  /*158c0*/  F2FP.SATFINITE.E5M2.F32.PACK_AB_MERGE_C R244, R244, R13, RZ ;  /* 0x0000000df4f4723e */ /* 0x000fe400048060ff */
[----:B------:R-:W-:Y:S02]  /*158d0*/  LOP3.LUT R245, R245, 0xffff, RZ, 0xc0, !PT ;  /* 0x0000fffff5f57812 */ /* 0x000fe400078ec0ff */
[----:B------:R-:W-:Y:S02]  /*158e0*/  LOP3.LUT R168, R168, 0xffff, RZ, 0xc0, !PT ;  /* 0x0000ffffa8a87812 */ /* 0x000fe400078ec0ff */
[----:B------:R-:W-:Y:S02]  /*158f0*/  SHF.R.U32.HI R33, RZ, 0x8, R245 ;  /* 0x00000008ff217819 */ /* 0x000fe400000116f5 */
[----:B------:R-:W-:Y:S02]  /*15900*/  F2FP.SATFINITE.E5M2.F32.PACK_AB_MERGE_C R246, R246, R15, RZ ;  /* 0x0000000ff6f6723e */ /* 0x000fe400048060ff */
[----:B------:R-:W-:-:S02]  /*15910*/  LOP3.LUT R33, R33, 0xffff, RZ, 0xc0, !PT ;  /* 0x0000ffff21217812 */ /* 0x000fc400078ec0ff */
[----:B---3--:R-:W-:-:S04]  /*15920*/  F2FP.SATFINITE.E5M2.F32.PACK_AB_MERGE_C R249, R249, R16, RZ ;  /* 0x00000010f9f9723e */ /* 0x008fc800048060ff */
[----:B------:R-:W-:-:S04]  /*15930*/  LOP3.LUT R249, R249, 0xffff, RZ, 0xc0, !PT ;  /* 0x0000fffff9f97812 */ /* 0x000fc800078ec0ff */
[----:B------:R-:W-:-:S04]  /*15940*/  SHF.R.U32.HI R35, RZ, 0x8, R249 ;  /* 0x00000008ff237819 */ /* 0x000fc800000116f9 */
[----:B------:R-:W-:Y:S02]  /*15950*/  LOP3.LUT R35, R35, 0xffff, RZ, 0xc0, !PT ;  /* 0x0000ffff23237812 */ /* 0x000fe400078ec0ff */
[----:B--2---:R-:W-:Y:S02]  /*15960*/  F2FP.SATFINITE.E5M2.F32.PACK_AB_MERGE_C R248, R248, R14, RZ ;  /* 0x0000000ef8f8723e */ /* 0x004fe400048060ff */
[----:B------:R-:W-:Y:S02]  /*15970*/  PRMT R14, R33, 0x3340, R35 ;  /* 0x00003340210e7816 */ /* 0x000fe40000000023 */
[----:B------:R-:W-:Y:S02]  /*15980*/  LOP3.LUT R242, R242, 0xffff, RZ, 0xc0, !PT ;  /* 0x0000fffff2f27812 */ /* 0x000fe400078ec0ff */
[----:B----4-:R-:W-:-:S05]  /*15990*/  F2FP.SATFINITE.E5M2.F32.PACK_AB_MERGE_C R13, R115, R114, RZ ;  /* 0x00000072730d723e */ /* 0x010fca00048060ff */
[----:B------:R0:W-:Y:S02]  /*159a0*/  STL [R1+0x101c], R13 ;  /* 0x00101c0d01007387 */ /* 0x0001e40000100800 */
[----:B0-----:R-:W-:-:S05]  /*159b0*/  F2FP.SATFINITE.E5M2.F32.PACK_AB_MERGE_C R13, R123, R122, RZ ;  /* 0x0000007a7b0d723e */ /* 0x001fca00048060ff */
[----:B------:R0:W-:Y:S02]  /*159c0*/  STL [R1+0x1014], R13 ;  /* 0x0010140d01007387 */ /* 0x0001e40000100800 */
[----:B0-----:R-:W-:-:S05]  /*159d0*/  F2FP.SATFINITE.E5M2.F32.PACK_AB_MERGE_C R13, R131, R130, RZ ;  /* 0x00000082830d723e */ /* 0x001fca00048060ff */
[----:B------:R0:W-:Y:S02]  /*159e0*/  STL [R1+0x1010], R13 ;  /* 0x0010100d01007387 */ /* 0x0001e40000100800 */
[----:B0-----:R-:W-:-:S05]  /*159f0*/  F2FP.SATFINITE.E5M2.F32.PACK_AB_MERGE_C R13, R139, R138, RZ ;  /* 0x0000008a8b0d723e */ /* 0x001fca00048060ff */
[----:B------:R0:W-:Y:S02]  /*15a00*/  STL [R1+0x1024], R13 ;  /* 0x0010240d01007387 */ /* 0x0001e40000100800 */
[----:B0-----:R-:W-:Y:S01]  /*15a10*/  F2FP.SATFINITE.E5M2.F32.PACK_AB_MERGE_C R13, R147, R146, RZ ;  /* 0x00000092930d723e */ /* 0x001fe200048060ff */
[----:B------:R-:W-:-:S04]  /*15a20*/  VIADD R29, R4, 0x3e ;  /* 0x0000003e041d7836 */ /* 0x000fc80000000000 */
[----:B------:R0:W-:Y:S01]  /*15a30*/  STL [R1+0x1020], R13 ;  /* 0x0010200d01007387 */ /* 0x0001e20000100800 */
[C---:B------:R-:W-:Y:S01]  /*15a40*/  VIADD R31, R4.reuse, 0x3f ;  /* 0x0000003f041f7836 */ /* 0x040fe20000000000 */
[----:B------:R-:W-:Y:S01]  /*15a50*/  ISETP.GE.AND P2, PT, R29, UR5, PT ;  /* 0x000000051d007c0c */ /* 0x000fe2000bf46270 */
[----:B------:R-:W-:Y:S01]  /*15a60*/  VIADD R29, R4, 0x2 ;  /* 0x00000002041d7836 */ /* 0x000fe20000000000 */
[----:B------:R-:W-:Y:S02]  /*15a70*/  ULDC UR5, c[0x0][0x22c] ;  /* 0x00008b0000057ab9 */ /* 0x000fe40000000800 */
[----:B------:R-:W-:Y:S01]  /*15a80*/  ISETP.GE.AND P0, PT, R31, UR5, PT ;  /* 0x000000051f007c0c */ /* 0x000fe2000bf06270 */
[----:B------:R-:W-:Y:S01]  /*15a90*/  ULDC UR5, c[0x0][0x248] ;  /* 0x0000920000057ab9 */ /* 0x000fe20000000800 */
[----:B------:R-:W-:-:S04]  /*15aa0*/  F2FP.SATFINITE.E5M2.F32.PACK_AB_MERGE_C R148, R149, R148, RZ ;  /* 0x000000949594723e */ /* 0x000fc800048060ff */
[----:B------:R-:W-:Y:S02]  /*15ab0*/  LOP3.LUT R148, R148, 0xffff, RZ, 0xc0, !PT ;  /* 0x0000ffff94947812 */ /* 0x000fe400078ec0ff */
[----:B------:R-:W-:Y:S01]  /*15ac0*/  ISETP.GE.AND P1, PT, R29, UR41, PT ;  /* 0x000000291d007c0c */ /* 0x000fe2000bf26270 */
[----:B------:R-:W-:Y:S01]  /*15ad0*/  ULDC UR41, c[0x0][0x248] ;  /* 0x0000920000297ab9 */ /* 0x000fe20000000800 */
[----:B------:R-:W-:Y:S02]  /*15ae0*/  SHF.R.U32.HI R29, RZ, 0x8, R168 ;  /* 0x00000008ff1d7819 */ /* 0x000fe400000116a8 */
[----:B------:R-:W-:Y:S02]  /*15af0*/  SHF.R.U32.HI R31, RZ, 0x8, R148 ;  /* 0x00000008ff1f7819 */ /* 0x000fe40000011694 */
[----:B0-----:R-:W-:Y:S02]  /*15b00*/  F2FP.SATFINITE.E5M2.F32.PACK_AB_MERGE_C R13, R151, R150, RZ ;  /* 0x00000096970d723e */ /* 0x001fe400048060ff */
[----:B------:R-:W-:-:S03]  /*15b10*/  LOP3.LUT R29, R29, 0xffff, RZ, 0xc0, !PT ;  /* 0x0000ffff1d1d7812 */ /* 0x000fc600078ec0ff */
[----:B------:R0:W-:Y:S01]  /*15b20*/  STL [R1+0x1018], R13 ;  /* 0x0010180d01007387 */ /* 0x0001e20000100800 */
[----:B------:R-:W-:Y:S02]  /*15b30*/  LOP3.LUT R31, R31, 0xffff, RZ, 0xc0, !PT ;  /* 0x0000ffff1f1f7812 */ /* 0x000fe400078ec0ff */
[----:B------:R-:W-:Y:S02]  /*15b40*/  PRMT R15, R168, 0x3340, R148 ;  /* 0x00003340a80f7816 */ /* 0x000fe40000000094 */
[----:B0-----:R-:W-:-:S05]  /*15b50*/  PRMT R13, R245, 0x3340, R249 ;  /* 0x00003340f50d7816 */ /* 0x001fca00000000f9 */
[----:B------:R0:W-:Y:S04]  /*15b60*/  STL [R1+0x13f4], R13 ;  /* 0x0013f40d01007387 */ /* 0x0001e80000100800 */
[----:B------:R-:W-:Y:S01]  /*15b70*/  STL [R1+0x13f0], R15 ;  /* 0x0013f00f01007387 */ /* 0x000fe20000100800 */
[----:B0-----:R-:W-:-:S03]  /*15b80*/  PRMT R13, R29, 0x3340, R31 ;  /* 0x000033401d0d7816 */ /* 0x001fc6000000001f */
[----:B------:R-:W-:Y:S04]  /*15b90*/  STL [R1+0x12f8], R14 ;  /* 0x0012f80e01007387 */ /* 0x000fe80000100800 */
[----:B------:R0:W-:Y:S04]  /*15ba0*/  STL [R1+0x12f4], R13 ;  /* 0x0012f40d01007387 */ /* 0x0001e80000100800 */
[----:B------:R-:W2:Y:S01]  /*15bb0*/  LDL.LU R39, [R1+0x408] ;  /* 0x0004080001277983 */ /* 0x000ea20000300800 */
[----:B------:R-:W-:Y:S02]  /*15bc0*/  LOP3.LUT R31, R11, 0xffff, RZ, 0xc0, !PT ;  /* 0x0000ffff0b1f7812 */ /* 0x000fe400078ec0ff */
[----:B------:R-:W-:-:S02]  /*15bd0*/  LOP3.LUT R29, R12, 0xffff, RZ, 0xc0, !PT ;  /* 0x0000ffff0c1d7812 */ /* 0x000fc400078ec0ff */
[----:B------:R-:W-:-:S05]  /*15be0*/  PRMT R12, R31, 0x3340, R242 ;  /* 0x000033401f0c7816 */ /* 0x000fca00000000f2 */
[----:B------:R1:W-:Y:S04]  /*15bf0*/  STL [R1+0x13ec], R12 ;  /* 0x0013ec0c01007387 */ /* 0x0003e80000100800 */
[----:B------:R-:W3:Y:S01]  /*15c00*/  LDL.LU R41, [R1+0x414] ;  /* 0x0004140001297983 */ /* 0x000ee20000300800 */
[----:B------:R-:W-:Y:S02]  /*15c10*/  LOP3.LUT R240, R240, 0xffff, RZ, 0xc0, !PT ;  /* 0x0000fffff0f07812 */ /* 0x000fe400078ec0ff */
[----:B------:R-:W-:Y:S02]  /*15c20*/  SHF.R.U32.HI R37, RZ, 0x8, R29 ;  /* 0x00000008ff257819 */ /* 0x000fe4000001161d */
[----:B------:R-:W-:Y:S02]  /*15c30*/  PRMT R11, R29, 0x3340, R240 ;  /* 0x000033401d0b7816 */ /* 0x000fe400000000f0 */
[----:B------:R-:W-:-:S02]  /*15c40*/  SHF.R.U32.HI R29, RZ, 0x8, R31 ;  /* 0x00000008ff1d7819 */ /* 0x000fc4000001161f */
[----:B------:R-:W-:Y:S02]  /*15c50*/  SHF.R.U32.HI R242, RZ, 0x8, R242 ;  /* 0x00000008fff27819 */ /* 0x000fe400000116f2 */
[----:B------:R-:W-:Y:S02]  /*15c60*/  F2FP.SATFINITE.E5M2.F32.PACK_AB_MERGE_C R144, R145, R144, RZ ;  /* 0x000000909190723e */ /* 0x000fe400048060ff */
[----:B------:R-:W-:Y:S02]  /*15c70*/  LOP3.LUT R29, R29, 0xffff, RZ, 0xc0, !PT ;  /* 0x0000ffff1d1d7812 */ /* 0x000fe400078ec0ff */
[----:B------:R-:W-:Y:S02]  /*15c80*/  LOP3.LUT R242, R242, 0xffff, RZ, 0xc0, !PT ;  /* 0x0000fffff2f27812 */ /* 0x000fe400078ec0ff */
[----:B------:R-:W-:Y:S02]  /*15c90*/  LOP3.LUT R170, R170, 0xffff, RZ, 0xc0, !PT ;  /* 0x0000ffffaaaa7812 */ /* 0x000fe400078ec0ff */
[----:B------:R-:W-:-:S02]  /*15ca0*/  LOP3.LUT R144, R144, 0xffff, RZ, 0xc0, !PT ;  /* 0x0000ffff90907812 */ /* 0x000fc400078ec0ff */
[----:B------:R-:W-:Y:S02]  /*15cb0*/  PRMT R31, R29, 0x3340, R242 ;  /* 0x000033401d1f7816 */ /* 0x000fe400000000f2 */
[----:B0-----:R-:W-:Y:S02]  /*15cc0*/  PRMT R13, R170, 0x3340, R144 ;  /* 0x00003340aa0d7816 */ /* 0x001fe40000000090 */
[----:B------:R-:W-:Y:S01]  /*15cd0*/  SHF.R.U32.HI R35, RZ, 0x8, R170 ;  /* 0x00000008ff237819 */ /* 0x000fe200000116aa */
[----:B------:R0:W-:Y:S01]  /*15ce0*/  STL [R1+0x12cc], R31 ;  /* 0x0012cc1f01007387 */ /* 0x0001e20000100800 */
[----:B------:R-:W-:Y:S02]  /*15cf0*/  SHF.R.U32.HI R144, RZ, 0x8, R144 ;  /* 0x00000008ff907819 */ /* 0x000fe40000011690 */
[----:B------:R-:W-:Y:S02]  /*15d00*/  F2FP.SATFINITE.E5M2.F32.PACK_AB_MERGE_C R140, R141, R140, RZ ;  /* 0x0000008c8d8c723e */ /* 0x000fe400048060ff */
[----:B------:R-:W-:-:S02]  /*15d10*/  LOP3.LUT R35, R35, 0xffff, RZ, 0xc0, !PT ;  /* 0x0000ffff23237812 */ /* 0x000fc400078ec0ff */
[----:B------:R-:W-:Y:S02]  /*15d20*/  LOP3.LUT R144, R144, 0xffff, RZ, 0xc0, !PT ;  /* 0x0000ffff90907812 */ /* 0x000fe400078ec0ff */
[----:B------:R-:W-:Y:S02]  /*15d30*/  LOP3.LUT R174, R174, 0xffff, RZ, 0xc0, !PT ;  /* 0x0000ffffaeae7812 */ /* 0x000fe400078ec0ff */
[----:B------:R-:W-:Y:S02]  /*15d40*/  LOP3.LUT R140, R140, 0xffff, RZ, 0xc0, !PT ;  /* 0x0000ffff8c8c7812 */ /* 0x000fe400078ec0ff */
[----:B------:R-:W-:Y:S02]  /*15d50*/  LOP3.LUT R250, R250, 0xffff, RZ, 0xc0, !PT ;  /* 0x0000fffffafa7812 */ /* 0x000fe400078ec0ff */
[----:B------:R-:W-:Y:S02]  /*15d60*/  LOP3.LUT R246, R246, 0xffff, RZ, 0xc0, !PT ;  /* 0x0000fffff6f67812 */ /* 0x000fe400078ec0ff */
[----:B------:R-:W-:-:S02]  /*15d70*/  SHF.R.U32.HI R240, RZ, 0x8, R240 ;  /* 0x00000008fff07819 */ /* 0x000fc400000116f0 */
[----:B------:R-:W-:Y:S02]  /*15d80*/  F2FP.SATFINITE.E5M2.F32.PACK_AB_MERGE_C R136, R137, R136, RZ ;  /* 0x000000888988723e */ /* 0x000fe400048060ff */
[----:B------:R-:W-:Y:S02]  /*15d90*/  PRMT R14, R35, 0x3340, R144 ;  /* 0x00003340230e7816 */ /* 0x000fe40000000090 */
[----:B------:R-:W-:Y:S02]  /*15da0*/  PRMT R35, R174, 0x3340, R140 ;  /* 0x00003340ae237816 */ /* 0x000fe4000000008c */
[----:B------:R-:W-:Y:S02]  /*15db0*/  PRMT R15, R250, 0x3340, R246 ;  /* 0x00003340fa0f7816 */ /* 0x000fe400000000f6 */
[----:B------:R-:W-:Y:S02]  /*15dc0*/  LOP3.LUT R37, R37, 0xffff, RZ, 0xc0, !PT ;  /* 0x0000ffff25257812 */ /* 0x000fe400078ec0ff */
[----:B------:R-:W-:-:S02]  /*15dd0*/  LOP3.LUT R240, R240, 0xffff, RZ, 0xc0, !PT ;  /* 0x0000fffff0f07812 */ /* 0x000fc400078ec0ff */
[----:B------:R-:W-:Y:S02]  /*15de0*/  LOP3.LUT R238, R238, 0xffff, RZ, 0xc0, !PT ;  /* 0x0000ffffeeee7812 */ /* 0x000fe400078ec0ff */
[----:B------:R-:W-:Y:S02]  /*15df0*/  SHF.R.U32.HI R33, RZ, 0x8, R250 ;  /* 0x00000008ff217819 */ /* 0x000fe400000116fa */
[----:B------:R-:W-:Y:S02]  /*15e00*/  SHF.R.U32.HI R246, RZ, 0x8, R246 ;  /* 0x00000008fff67819 */ /* 0x000fe400000116f6 */
[----:B------:R-:W-:Y:S02]  /*15e10*/  LOP3.LUT R176, R176, 0xffff, RZ, 0xc0, !PT ;  /* 0x0000ffffb0b07812 */ /* 0x000fe400078ec0ff */
[----:B------:R-:W-:Y:S02]  /*15e20*/  LOP3.LUT R136, R136, 0xffff, RZ, 0xc0, !PT ;  /* 0x0000ffff88887812 */ /* 0x000fe400078ec0ff */
[----:B-1----:R-:W-:-:S02]  /*15e30*/  PRMT R12, R37, 0x3340, R240 ;  /* 0x00003340250c7816 */ /* 0x002fc400000000f0 */
[----:B------:R-:W-:Y:S02]  /*15e40*/  LOP3.LUT R33, R33, 0xffff, RZ, 0xc0, !PT ;  /* 0x0000ffff21217812 */ /* 0x000fe400078ec0ff */
[----:B------:R-:W-:Y:S02]  /*15e50*/  LOP3.LUT R246, R246, 0xffff, RZ, 0xc0, !PT ;  /* 0x0000fffff6f67812 */ /* 0x000fe400078ec0ff */
[----:B------:R-:W-:Y:S02]  /*15e60*/  PRMT R37, R176, 0x3340, R136 ;  /* 0x00003340b0257816 */ /* 0x000fe40000000088 */
[----:B------:R-:W-:Y:S02]  /*15e70*/  LOP3.LUT R247, R247, 0xffff, RZ, 0xc0, !PT ;  /* 0x0000fffff7f77812 */ /* 0x000fe400078ec0ff */
[----:B------:R-:W-:Y:S02]  /*15e80*/  LOP3.LUT R248, R248, 0xffff, RZ, 0xc0, !PT ;  /* 0x0000fffff8f87812 */ /* 0x000fe400078ec0ff */
[----:B------:R-:W-:-:S02]  /*15e90*/  PRMT R16, R33, 0x3340, R246 ;  /* 0x0000334021107816 */ /* 0x000fc400000000f6 */
[----:B0-----:R-:W-:Y:S02]  /*15ea0*/  SHF.R.U32.HI R31, RZ, 0x8, R174 ;  /* 0x00000008ff1f7819 */ /* 0x001fe400000116ae */
[----:B------:R-:W-:Y:S02]  /*15eb0*/  SHF.R.U32.HI R140, RZ, 0x8, R140 ;  /* 0x00000008ff8c7819 */ /* 0x000fe4000001168c */
[----:B------:R-:W-:Y:S02]  /*15ec0*/  SHF.R.U32.HI R136, RZ, 0x8, R136 ;  /* 0x00000008ff887819 */ /* 0x000fe40000011688 */
[----:B------:R-:W-:Y:S02]  /*15ed0*/  LOP3.LUT R31, R31, 0xffff, RZ, 0xc0, !PT ;  /* 0x0000ffff1f1f7812 */ /* 0x000fe400078ec0ff */
[----:B------:R-:W-:Y:S02]  /*15ee0*/  LOP3.LUT R140, R140, 0xffff, RZ, 0xc0, !PT ;  /* 0x0000ffff8c8c7812 */ /* 0x000fe400078ec0ff */
[----:B------:R-:W-:-:S02]  /*15ef0*/  LOP3.LUT R136, R136, 0xffff, RZ, 0xc0, !PT ;  /* 0x0000ffff88887812 */ /* 0x000fc400078ec0ff */
[----:B------:R-:W-:Y:S02]  /*15f00*/  PRMT R43, R31, 0x3340, R140 ;  /* 0x000033401f2b7816 */ /* 0x000fe4000000008c */
[----:B--2---:R-:W-:Y:S02]  /*15f10*/  LOP3.LUT R29, R39, 0xffff, RZ, 0xc0, !PT ;  /* 0x0000ffff271d7812 */ /* 0x004fe400078ec0ff */
[----:B------:R-:W2:Y:S04]  /*15f20*/  LDL.LU R39, [R1+0x40c] ;  /* 0x00040c0001277983 */ /* 0x000ea80000300800 */
[----:B------:R0:W-:Y:S01]  /*15f30*/  STL [R1+0x13e4], R35 ;  /* 0x0013e42301007387 */ /* 0x0001e20000100800 */
[----:B------:R-:W-:Y:S02]  /*15f40*/  SHF.R.U32.HI R33, RZ, 0x8, R29 ;  /* 0x00000008ff217819 */ /* 0x000fe4000001161d */
[----:B0-----:R-:W-:-:S02]  /*15f50*/  PRMT R35, R29, 0x3340, R238 ;  /* 0x000033401d237816 */ /* 0x001fc400000000ee */
[----:B------:R-:W-:-:S03]  /*15f60*/  SHF.R.U32.HI R238, RZ, 0x8, R238 ;  /* 0x00000008ffee7819 */ /* 0x000fc600000116ee */
[----:B------:R0:W-:Y:S01]  /*15f70*/  STL [R1+0x1388], R35 ;  /* 0x0013882301007387 */ /* 0x0001e20000100800 */
[----:B------:R-:W-:-:S03]  /*15f80*/  SHF.R.U32.HI R29, RZ, 0x8, R176 ;  /* 0x00000008ff1d7819 */ /* 0x000fc600000116b0 */
[----:B------:R1:W-:Y:S01]  /*15f90*/  STL [R1+0x1384], R37 ;  /* 0x0013842501007387 */ /* 0x0003e20000100800 */
[----:B------:R-:W-:Y:S02]  /*15fa0*/  LOP3.LUT R33, R33, 0xffff, RZ, 0xc0, !PT ;  /* 0x0000ffff21217812 */ /* 0x000fe400078ec0ff */
[----:B------:R-:W-:Y:S02]  /*15fb0*/  LOP3.LUT R238, R238, 0xffff, RZ, 0xc0, !PT ;  /* 0x0000ffffeeee7812 */ /* 0x000fe400078ec0ff */
[----:B0-----:R-:W-:Y:S02]  /*15fc0*/  SHF.R.U32.HI R35, RZ, 0x8, R247 ;  /* 0x00000008ff237819 */ /* 0x001fe400000116f7 */
[--C-:B-1----:R-:W-:Y:S02]  /*15fd0*/  PRMT R37, R247, 0x3340, R248.reuse ;  /* 0x00003340f7257816 */ /* 0x102fe400000000f8 */
[----:B------:R-:W-:Y:S02]  /*15fe0*/  SHF.R.U32.HI R248, RZ, 0x8, R248 ;  /* 0x00000008fff87819 */ /* 0x000fe400000116f8 */
[----:B------:R-:W-:Y:S01]  /*15ff0*/  LOP3.LUT R29, R29, 0xffff, RZ, 0xc0, !PT ;  /* 0x0000ffff1d1d7812 */ /* 0x000fe200078ec0ff */
[----:B------:R0:W-:Y:S01]  /*16000*/  STL [R1+0x13e8], R37 ;  /* 0x0013e82501007387 */ /* 0x0001e20000100800 */
[----:B------:R-:W-:-:S02]  /*16010*/  LOP3.LUT R35, R35, 0xffff, RZ, 0xc0, !PT ;  /* 0x0000ffff23237812 */ /* 0x000fc400078ec0ff */
[----:B------:R-:W-:Y:S02]  /*16020*/  LOP3.LUT R248, R248, 0xffff, RZ, 0xc0, !PT ;  /* 0x0000fffff8f87812 */ /* 0x000fe400078ec0ff */
[----:B------:R-:W-:Y:S01]  /*16030*/  PRMT R31, R29, 0x3340, R136 ;  /* 0x000033401d1f7816 */ /* 0x000fe20000000088 */
[----:B------:R-:W-:Y:S01]  /*16040*/  STL [R1+0x126c], R43 ;  /* 0x00126c2b01007387 */ /* 0x000fe20000100800 */
[----:B0-----:R-:W-:Y:S02]  /*16050*/  PRMT R37, R33, 0x3340, R238 ;  /* 0x0000334021257816 */ /* 0x001fe400000000ee */
[----:B------:R-:W-:-:S03]  /*16060*/  PRMT R33, R35, 0x3340, R248 ;  /* 0x0000334023217816 */ /* 0x000fc600000000f8 */
[----:B------:R0:W-:Y:S01]  /*16070*/  STL [R1+0x1160], R37 ;  /* 0x0011602501007387 */ /* 0x0001e20000100800 */
[----:B---3--:R-:W-:-:S03]  /*16080*/  LOP3.LUT R29, R41, 0xffff, RZ, 0xc0, !PT ;  /* 0x0000ffff291d7812 */ /* 0x008fc600078ec0ff */
[----:B------:R-:W-:Y:S04]  /*16090*/  STL [R1+0x115c], R31 ;  /* 0x00115c1f01007387 */ /* 0x000fe80000100800 */
[----:B------:R1:W-:Y:S04]  /*160a0*/  STL [R1+0x1274], R33 ;  /* 0x0012742101007387 */ /* 0x0003e80000100800 */
[----:B------:R-:W3:Y:S01]  /*160b0*/  LDL.LU R41, [R1+0x41c] ;  /* 0x00041c0001297983 */ /* 0x000ee20000300800 */
[----:B------:R-:W-:Y:S02]  /*160c0*/  F2FP.SATFINITE.E5M2.F32.PACK_AB_MERGE_C R142, R143, R142, RZ ;  /* 0x0000008e8f8e723e */ /* 0x000fe400048060ff */
[----:B------:R-:W-:-:S02]  /*160d0*/  LOP3.LUT R251, R251, 0xffff, RZ, 0xc0, !PT ;  /* 0x0000fffffbfb7812 */ /* 0x000fc400078ec0ff */
[----:B------:R-:W-:Y:S02]  /*160e0*/  LOP3.LUT R244, R244, 0xffff, RZ, 0xc0, !PT ;  /* 0x0000fffff4f47812 */ /* 0x000fe400078ec0ff */
[----:B------:R-:W-:Y:S02]  /*160f0*/  LOP3.LUT R172, R172, 0xffff, RZ, 0xc0, !PT ;  /* 0x0000ffffacac7812 */ /* 0x000fe400078ec0ff */
[----:B------:R-:W-:Y:S02]  /*16100*/  LOP3.LUT R142, R142, 0xffff, RZ, 0xc0, !PT ;  /* 0x0000ffff8e8e7812 */ /* 0x000fe400078ec0ff */
[----:B0-----:R-:W-:Y:S02]  /*16110*/  PRMT R37, R251, 0x3340, R244 ;  /* 0x00003340fb257816 */ /* 0x001fe400000000f4 */
[----:B------:R-:W-:Y:S02]  /*16120*/  PRMT R43, R172, 0x3340, R142 ;  /* 0x00003340ac2b7816 */ /* 0x000fe4000000008e */
[----:B------:R-:W-:-:S02]  /*16130*/  LOP3.LUT R236, R236, 0xffff, RZ, 0xc0, !PT ;  /* 0x0000ffffecec7812 */ /* 0x000fc400078ec0ff */
[----:B-1----:R-:W-:Y:S02]  /*16140*/  SHF.R.U32.HI R33, RZ, 0x8, R251 ;  /* 0x00000008ff217819 */ /* 0x002fe400000116fb */
[----:B------:R-:W-:Y:S02]  /*16150*/  SHF.R.U32.HI R244, RZ, 0x8, R244 ;  /* 0x00000008fff47819 */ /* 0x000fe400000116f4 */
[----:B------:R-:W-:Y:S02]  /*16160*/  LOP3.LUT R232, R232, 0xffff, RZ, 0xc0, !PT ;  /* 0x0000ffffe8e87812 */ /* 0x000fe400078ec0ff */
[----:B------:R-:W-:Y:S02]  /*16170*/  SHF.R.U32.HI R35, RZ, 0x8, R172 ;  /* 0x00000008ff237819 */ /* 0x000fe400000116ac */
[----:B------:R-:W-:Y:S02]  /*16180*/  SHF.R.U32.HI R142, RZ, 0x8, R142 ;  /* 0x00000008ff8e7819 */ /* 0x000fe4000001168e */
[----:B------:R-:W-:-:S02]  /*16190*/  LOP3.LUT R33, R33, 0xffff, RZ, 0xc0, !PT ;  /* 0x0000ffff21217812 */ /* 0x000fc400078ec0ff */
[----:B------:R-:W-:Y:S02]  /*161a0*/  LOP3.LUT R244, R244, 0xffff, RZ, 0xc0, !PT ;  /* 0x0000fffff4f47812 */ /* 0x000fe400078ec0ff */
[----:B------:R-:W-:Y:S02]  /*161b0*/  LOP3.LUT R35, R35, 0xffff, RZ, 0xc0, !PT ;  /* 0x0000ffff23237812 */ /* 0x000fe400078ec0ff */
[----:B------:R-:W-:Y:S02]  /*161c0*/  LOP3.LUT R142, R142, 0xffff, RZ, 0xc0, !PT ;  /* 0x0000ffff8e8e7812 */ /* 0x000fe400078ec0ff */
[----:B------:R-:W-:Y:S02]  /*161d0*/  PRMT R33, R33, 0x3340, R244 ;  /* 0x0000334021217816 */ /* 0x000fe400000000f4 */
[----:B--2---:R-:W-:Y:S02]  /*161e0*/  LOP3.LUT R31, R39, 0xffff, RZ, 0xc0, !PT ;  /* 0x0000ffff271f7812 */ /* 0x004fe400078ec0ff */
[----:B------:R-:W2:Y:S04]  /*161f0*/  LDL.LU R39, [R1+0x410] ;  /* 0x0004100001277983 */ /* 0x000ea80000300800 */
[----:B------:R0:W-:Y:S04]  /*16200*/  STL [R1+0x13e0], R37 ;  /* 0x0013e02501007387 */ /* 0x0001e80000100800 */
[----:B------:R1:W-:Y:S01]  /*16210*/  STL [R1+0x13dc], R43 ;  /* 0x0013dc2b01007387 */ /* 0x0003e20000100800 */
[----:B0-----:R-:W-:-:S02]  /*16220*/  SHF.R.U32.HI R37, RZ, 0x8, R31 ;  /* 0x00000008ff257819 */ /* 0x001fc4000001161f */
[--C-:B-1----:R-:W-:Y:S02]  /*16230*/  PRMT R43, R31, 0x3340, R236.reuse ;  /* 0x000033401f2b7816 */ /* 0x102fe400000000ec */
[----:B------:R-:W-:Y:S02]  /*16240*/  SHF.R.U32.HI R31, RZ, 0x8, R29 ;  /* 0x00000008ff1f7819 */ /* 0x000fe4000001161d */
[----:B------:R-:W-:Y:S02]  /*16250*/  SHF.R.U32.HI R236, RZ, 0x8, R236 ;  /* 0x00000008ffec7819 */ /* 0x000fe400000116ec */
[--C-:B------:R-:W-:Y:S02]  /*16260*/  PRMT R29, R29, 0x3340, R232.reuse ;  /* 0x000033401d1d7816 */ /* 0x100fe400000000e8 */
[----:B------:R-:W-:Y:S01]  /*16270*/  SHF.R.U32.HI R232, RZ, 0x8, R232 ;  /* 0x00000008ffe87819 */ /* 0x000fe200000116e8 */
[----:B------:R-:W-:Y:S01]  /*16280*/  STL [R1+0x1358], R43 ;  /* 0x0013582b01007387 */ /* 0x000fe20000100800 */
[----:B------:R-:W-:-:S02]  /*16290*/  LOP3.LUT R37, R37, 0xffff, RZ, 0xc0, !PT ;  /* 0x0000ffff25257812 */ /* 0x000fc400078ec0ff */
[----:B------:R-:W-:Y:S01]  /*162a0*/  LOP3.LUT R236, R236, 0xffff, RZ, 0xc0, !PT ;  /* 0x0000ffffecec7812 */ /* 0x000fe200078ec0ff */
[----:B------:R0:W-:Y:S01]  /*162b0*/  STL [R1+0x13d8], R29 ;  /* 0x0013d81d01007387 */ /* 0x0001e20000100800 */
[----:B------:R-:W-:Y:S02]  /*162c0*/  LOP3.LUT R31, R31, 0xffff, RZ, 0xc0, !PT ;  /* 0x0000ffff1f1f7812 */ /* 0x000fe400078ec0ff */
[----:B------:R-:W-:Y:S01]  /*162d0*/  LOP3.LUT R232, R232, 0xffff, RZ, 0xc0, !PT ;  /* 0x0000ffffe8e87812 */ /* 0x000fe200078ec0ff */
[----:B------:R1:W-:Y:S01]  /*162e0*/  STL [R1+0x1254], R33 ;  /* 0x0012542101007387 */ /* 0x0003e20000100800 */
[----:B0-----:R-:W-:Y:S02]  /*162f0*/  PRMT R29, R35, 0x3340, R142 ;  /* 0x00003340231d7816 */ /* 0x001fe4000000008e */
[----:B------:R-:W-:Y:S02]  /*16300*/  PRMT R35, R37, 0x3340, R236 ;  /* 0x0000334025237816 */ /* 0x000fe400000000ec */
[----:B-1----:R-:W-:Y:S01]  /*16310*/  PRMT R33, R31, 0x3340, R232 ;  /* 0x000033401f217816 */ /* 0x002fe200000000e8 */
[----:B------:R3:W-:Y:S04]  /*16320*/  STL [R1+0x1250], R29 ;  /* 0x0012501d01007387 */ /* 0x0007e80000100800 */
[----:B------:R0:W-:Y:S04]  /*16330*/  STL [R1+0x113c], R35 ;  /* 0x00113c2301007387 */ /* 0x0001e80000100800 */
[----:B------:R1:W-:Y:S04]  /*16340*/  STL [R1+0x1234], R33 ;  /* 0x0012342101007387 */ /* 0x0003e80000100800 */
[----:B------:R-:W4:Y:S01]  /*16350*/  LDL.LU R43, [R1+0x424] ;  /* 0x00042400012b7983 */ /* 0x000f220000300800 */
[----:B---3--:R-:W-:-:S03]  /*16360*/  LOP3.LUT R29, R41, 0xffff, RZ, 0xc0, !PT ;  /* 0x0000ffff291d7812 */ /* 0x008fc600078ec0ff */
[----:B------:R-:W3:Y:S01]  /*16370*/  LDL.LU R41, [R1+0x420] ;  /* 0x0004200001297983 */ /* 0x000ee20000300800 */
[----:B------:R-:W-:Y:S02]  /*16380*/  F2FP.SATFINITE.E5M2.F32.PACK_AB_MERGE_C R132, R133, R132, RZ ;  /* 0x000000848584723e */ /* 0x000fe400048060ff */
[----:B------:R-:W-:Y:S02]  /*16390*/  LOP3.LUT R234, R234, 0xffff, RZ, 0xc0, !PT ;  /* 0x0000ffffeaea7812 */ /* 0x000fe400078ec0ff */
[----:B------:R-:W-:Y:S02]  /*163a0*/  LOP3.LUT R180, R180, 0xffff, RZ, 0xc0, !PT ;  /* 0x0000ffffb4b47812 */ /* 0x000fe400078ec0ff */
[----:B------:R-:W-:Y:S02]  /*163b0*/  LOP3.LUT R132, R132, 0xffff, RZ, 0xc0, !PT ;  /* 0x0000ffff84847812 */ /* 0x000fe400078ec0ff */
[----:B------:R-:W-:Y:S02]  /*163c0*/  LOP3.LUT R228, R228, 0xffff, RZ, 0xc0, !PT ;  /* 0x0000ffffe4e47812 */ /* 0x000fe400078ec0ff */
[----:B------:R-:W-:-:S02]  /*163d0*/  PRMT R37, R180, 0x3340, R132 ;  /* 0x00003340b4257816 */ /* 0x000fc40000000084 */
[----:B------:R-:W-:Y:S02]  /*163e0*/  F2FP.SATFINITE.E5M2.F32.PACK_AB_MERGE_C R134, R135, R134, RZ ;  /* 0x000000868786723e */ /* 0x000fe400048060ff */
[----:B------:R-:W-:Y:S02]  /*163f0*/  LOP3.LUT R178, R178, 0xffff, RZ, 0xc0, !PT ;  /* 0x0000ffffb2b27812 */ /* 0x000fe400078ec0ff */
[----:B------:R-:W-:Y:S02]  /*16400*/  LOP3.LUT R134, R134, 0xffff, RZ, 0xc0, !PT ;  /* 0x0000ffff86867812 */ /* 0x000fe400078ec0ff */
[----:B------:R-:W-:-:S04]  /*16410*/  SHF.R.U32.HI R132, RZ, 0x8, R132 ;  /* 0x00000008ff847819 */ /* 0x000fc80000011684 */
[----:B------:R-:W-:Y:S02]  /*16420*/  LOP3.LUT R132, R132, 0xffff, RZ, 0xc0, !PT ;  /* 0x0000ffff84847812 */ /* 0x000fe400078ec0ff */
[----:B--2---:R-:W-:Y:S02]  /*16430*/  LOP3.LUT R31, R39, 0xffff, RZ, 0xc0, !PT ;  /* 0x0000ffff271f7812 */ /* 0x004fe400078ec0ff */
[----:B------:R-:W2:Y:S02]  /*16440*/  LDL.LU R39, [R1+0x418] ;  /* 0x0004180001277983 */ /* 0x000ea40000300800 */
[----:B0-----:R-:W-:-:S05]  /*16450*/  PRMT R35, R31, 0x3340, R234 ;  /* 0x000033401f237816 */ /* 0x001fca00000000ea */
[----:B------:R-:W-:Y:S01]  /*16460*/  STL [R1+0x13d4], R35 ;  /* 0x0013d42301007387 */ /* 0x000fe20000100800 */
[----:B-1----:R-:W-:-:S03]  /*16470*/  SHF.R.U32.HI R33, RZ, 0x8, R31 ;  /* 0x00000008ff217819 */ /* 0x002fc6000001161f */
[----:B------:R0:W-:Y:S01]  /*16480*/  STL [R1+0x13d0], R37 ;  /* 0x0013d02501007387 */ /* 0x0001e20000100800 */
[----:B------:R-:W-:Y:S02]  /*16490*/  SHF.R.U32.HI R234, RZ, 0x8, R234 ;  /* 0x00000008ffea7819 */ /* 0x000fe400000116ea */
[----:B------:R-:W-:Y:S02]  /*164a0*/  SHF.R.U32.HI R31, RZ, 0x8, R180 ;  /* 0x00000008ff1f7819 */ /* 0x000fe400000116b4 */
[----:B0-----:R-:W-:Y:S02]  /*164b0*/  PRMT R37, R29, 0x3340, R228 ;  /* 0x000033401d257816 */ /* 0x001fe400000000e4 */
[----:B------:R-:W-:Y:S02]  /*164c0*/  SHF.R.U32.HI R35, RZ, 0x8, R29 ;  /* 0x00000008ff237819 */ /* 0x000fe4000001161d */
[----:B------:R-:W-:Y:S01]  /*164d0*/  LOP3.LUT R33, R33, 0xffff, RZ, 0xc0, !PT ;  /* 0x0000ffff21217812 */ /* 0x000fe200078ec0ff */
[----:B------:R0:W-:Y:S01]  /*164e0*/  STL [R1+0x13c8], R37 ;  /* 0x0013c82501007387 */ /* 0x0001e20000100800 */
[----:B------:R-:W-:-:S02]  /*164f0*/  LOP3.LUT R234, R234, 0xffff, RZ, 0xc0, !PT ;  /* 0x0000ffffeaea7812 */ /* 0x000fc400078ec0ff */
[----:B------:R-:W-:Y:S02]  /*16500*/  SHF.R.U32.HI R29, RZ, 0x8, R178 ;  /* 0x00000008ff1d7819 */ /* 0x000fe400000116b2 */
[----:B------:R-:W-:Y:S02]  /*16510*/  SHF.R.U32.HI R228, RZ, 0x8, R228 ;  /* 0x00000008ffe47819 */ /* 0x000fe400000116e4 */
[--C-:B0-----:R-:W-:Y:S02]  /*16520*/  PRMT R37, R178, 0x3340, R134.reuse ;  /* 0x00003340b2257816 */ /* 0x101fe40000000086 */
[----:B------:R-:W-:Y:S02]  /*16530*/  SHF.R.U32.HI R134, RZ, 0x8, R134 ;  /* 0x00000008ff867819 */ /* 0x000fe40000011686 */
[----:B------:R-:W-:Y:S02]  /*16540*/  LOP3.LUT R31, R31, 0xffff, RZ, 0xc0, !PT ;  /* 0x0000ffff1f1f7812 */ /* 0x000fe400078ec0ff */
[----:B------:R-:W-:-:S02]  /*16550*/  PRMT R33, R33, 0x3340, R234 ;  /* 0x0000334021217816 */ /* 0x000fc400000000ea */
[----:B------:R-:W-:Y:S02]  /*16560*/  LOP3.LUT R29, R29, 0xffff, RZ, 0xc0, !PT ;  /* 0x0000ffff1d1d7812 */ /* 0x000fe400078ec0ff */
[----:B------:R-:W-:Y:S01]  /*16570*/  LOP3.LUT R134, R134, 0xffff, RZ, 0xc0, !PT ;  /* 0x0000ffff86867812 */ /* 0x000fe200078ec0ff */
[----:B------:R0:W-:Y:S01]  /*16580*/  STL [R1+0x13cc], R37 ;  /* 0x0013cc2501007387 */ /* 0x0001e20000100800 */
[----:B------:R-:W-:Y:S02]  /*16590*/  LOP3.LUT R35, R35, 0xffff, RZ, 0xc0, !PT ;  /* 0x0000ffff23237812 */ /* 0x000fe400078ec0ff */
[----:B------:R-:W-:Y:S01]  /*165a0*/  LOP3.LUT R228, R228, 0xffff, RZ, 0xc0, !PT ;  /* 0x0000ffffe4e47812 */ /* 0x000fe200078ec0ff */
[----:B------:R1:W-:Y:S01]  /*165b0*/  STL [R1+0x1214], R33 ;  /* 0x0012142101007387 */ /* 0x0003e20000100800 */
[----:B0-----:R-:W-:Y:S02]  /*165c0*/  PRMT R37, R31, 0x3340, R132 ;  /* 0x000033401f257816 */ /* 0x001fe40000000084 */
[----:B------:R-:W-:-:S02]  /*165d0*/  PRMT R31, R29, 0x3340, R134 ;  /* 0x000033401d1f7816 */ /* 0x000fc40000000086 */
[----:B-1----:R-:W-:Y:S01]  /*165e0*/  PRMT R33, R35, 0x3340, R228 ;  /* 0x0000334023217816 */ /* 0x002fe200000000e4 */
[----:B------:R-:W-:Y:S04]  /*165f0*/  STL [R1+0x1210], R37 ;  /* 0x0012102501007387 */ /* 0x000fe80000100800 */
[----:B------:R3:W-:Y:S04]  /*16600*/  STL [R1+0x11f8], R31 ;  /* 0x0011f81f01007387 */ /* 0x0007e80000100800 */
[----:B------:R2:W-:Y:S01]  /*16610*/  STL [R1+0x11ec], R33 ;  /* 0x0011ec2101007387 */ /* 0x0005e20000100800 */
[----:B---3--:R-:W-:-:S03]  /*16620*/  LOP3.LUT R31, R41, 0xffff, RZ, 0xc0, !PT ;  /* 0x0000ffff291f7812 */ /* 0x008fc600078ec0ff */
[----:B------:R-:W3:Y:S01]  /*16630*/  LDL.LU R41, [R1+0x42c] ;  /* 0x00042c0001297983 */ /* 0x000ee20000300800 */
[----:B----4-:R-:W-:Y:S02]  /*16640*/  LOP3.LUT R29, R43, 0xffff, RZ, 0xc0, !PT ;  /* 0x0000ffff2b1d7812 */ /* 0x010fe400078ec0ff */
[----:B------:R-:W-:Y:S02]  /*16650*/  LOP3.LUT R224, R224, 0xffff, RZ, 0xc0, !PT ;  /* 0x0000ffffe0e07812 */ /* 0x000fe400078ec0ff */
[----:B------:R-:W-:Y:S02]  /*16660*/  LOP3.LUT R226, R226, 0xffff, RZ, 0xc0, !PT ;  /* 0x0000ffffe2e27812 */ /* 0x000fe400078ec0ff */
[----:B------:R-:W-:Y:S02]  /*16670*/  PRMT R37, R29, 0x3340, R224 ;  /* 0x000033401d257816 */ /* 0x000fe400000000e0 */
[----:B------:R-:W-:Y:S02]  /*16680*/  LOP3.LUT R230, R230, 0xffff, RZ, 0xc0, !PT ;  /* 0x0000ffffe6e67812 */ /* 0x000fe400078ec0ff */
[----:B------:R-:W-:-:S02]  /*16690*/  F2FP.SATFINITE.E5M2.F32.PACK_AB_MERGE_C R128, R129, R128, RZ ;  /* 0x000000808180723e */ /* 0x000fc400048060ff */
[----:B------:R-:W-:Y:S02]  /*166a0*/  LOP3.LUT R182, R182, 0xffff, RZ, 0xc0, !PT ;  /* 0x0000ffffb6b67812 */ /* 0x000fe400078ec0ff */
[----:B------:R-:W-:Y:S02]  /*166b0*/  LOP3.LUT R128, R128, 0xffff, RZ, 0xc0, !PT ;  /* 0x0000ffff80807812 */ /* 0x000fe400078ec0ff */
[----:B------:R-:W-:Y:S02]  /*166c0*/  SHF.R.U32.HI R35, RZ, 0x8, R29 ;  /* 0x00000008ff237819 */ /* 0x000fe4000001161d */
[----:B------:R-:W-:Y:S02]  /*166d0*/  SHF.R.U32.HI R29, RZ, 0x8, R31 ;  /* 0x00000008ff1d7819 */ /* 0x000fe4000001161f */
[----:B------:R-:W-:Y:S02]  /*166e0*/  SHF.R.U32.HI R224, RZ, 0x8, R224 ;  /* 0x00000008ffe07819 */ /* 0x000fe400000116e0 */
[----:B------:R-:W-:-:S02]  /*166f0*/  LOP3.LUT R35, R35, 0xffff, RZ, 0xc0, !PT ;  /* 0x0000ffff23237812 */ /* 0x000fc400078ec0ff */
[----:B------:R-:W-:Y:S02]  /*16700*/  LOP3.LUT R224, R224, 0xffff, RZ, 0xc0, !PT ;  /* 0x0000ffffe0e07812 */ /* 0x000fe400078ec0ff */
[----:B------:R-:W-:Y:S02]  /*16710*/  LOP3.LUT R29, R29, 0xffff, RZ, 0xc0, !PT ;  /* 0x0000ffff1d1d7812 */ /* 0x000fe400078ec0ff */
[----:B--2---:R-:W-:Y:S02]  /*16720*/  LOP3.LUT R33, R39, 0xffff, RZ, 0xc0, !PT ;  /* 0x0000ffff27217812 */ /* 0x004fe400078ec0ff */
[----:B------:R-:W2:Y:S04]  /*16730*/  LDL.LU R39, [R1+0x428] ;  /* 0x0004280001277983 */ /* 0x000ea80000300800 */
[----:B------:R0:W-:Y:S02]  /*16740*/  STL [R1+0x13c4], R37 ;  /* 0x0013c42501007387 */ /* 0x0001e40000100800 */
[----:B0-----:R-:W-:-:S05]  /*16750*/  PRMT R37, R31, 0x3340, R226 ;  /* 0x000033401f257816 */ /* 0x001fca00000000e2 */
[----:B------:R0:W-:Y:S01]  /*16760*/  STL [R1+0x13c0], R37 ;  /* 0x0013c02501007387 */ /* 0x0001e20000100800 */
[----:B------:R-:W-:Y:S02]  /*16770*/  SHF.R.U32.HI R31, RZ, 0x8, R33 ;  /* 0x00000008ff1f7819 */ /* 0x000fe40000011621 */
[--C-:B0-----:R-:W-:Y:S02]  /*16780*/  PRMT R37, R33, 0x3340, R230.reuse ;  /* 0x0000334021257816 */ /* 0x101fe400000000e6 */
[----:B------:R-:W-:-:S03]  /*16790*/  SHF.R.U32.HI R230, RZ, 0x8, R230 ;  /* 0x00000008ffe67819 */ /* 0x000fc600000116e6 */
[----:B------:R0:W-:Y:S01]  /*167a0*/  STL [R1+0x13bc], R37 ;  /* 0x0013bc2501007387 */ /* 0x0001e20000100800 */
[----:B------:R-:W-:Y:S02]  /*167b0*/  SHF.R.U32.HI R33, RZ, 0x8, R182 ;  /* 0x00000008ff217819 */ /* 0x000fe400000116b6 */
[----:B------:R-:W-:Y:S02]  /*167c0*/  SHF.R.U32.HI R226, RZ, 0x8, R226 ;  /* 0x00000008ffe27819 */ /* 0x000fe400000116e2 */
[----:B------:R-:W-:Y:S02]  /*167d0*/  LOP3.LUT R31, R31, 0xffff, RZ, 0xc0, !PT ;  /* 0x0000ffff1f1f7812 */ /* 0x000fe400078ec0ff */
[--C-:B0-----:R-:W-:Y:S02]  /*167e0*/  PRMT R37, R182, 0x3340, R128.reuse ;  /* 0x00003340b6257816 */ /* 0x101fe40000000080 */
[----:B------:R-:W-:Y:S02]  /*167f0*/  SHF.R.U32.HI R128, RZ, 0x8, R128 ;  /* 0x00000008ff807819 */ /* 0x000fe40000011680 */
[----:B------:R-:W-:-:S02]  /*16800*/  LOP3.LUT R230, R230, 0xffff, RZ, 0xc0, !PT ;  /* 0x0000ffffe6e67812 */ /* 0x000fc400078ec0ff */
[----:B------:R-:W-:Y:S02]  /*16810*/  LOP3.LUT R33, R33, 0xffff, RZ, 0xc0, !PT ;  /* 0x0000ffff21217812 */ /* 0x000fe400078ec0ff */
[----:B------:R-:W-:Y:S01]  /*16820*/  LOP3.LUT R128, R128, 0xffff, RZ, 0xc0, !PT ;  /* 0x0000ffff80807812 */ /* 0x000fe200078ec0ff */
[----:B------:R0:W-:Y:S01]  /*16830*/  STL [R1+0x13b8], R37 ;  /* 0x0013b82501007387 */ /* 0x0001e20000100800 */
[----:B------:R-:W-:Y:S02]  /*16840*/  LOP3.LUT R226, R226, 0xffff, RZ, 0xc0, !PT ;  /* 0x0000ffffe2e27812 */ /* 0x000fe400078ec0ff */
[----:B------:R-:W-:Y:S02]  /*16850*/  PRMT R43, R31, 0x3340, R230 ;  /* 0x000033401f2b7816 */ /* 0x000fe400000000e6 */
[----:B------:R-:W-:Y:S02]  /*16860*/  PRMT R31, R35, 0x3340, R224 ;  /* 0x00003340231f7816 */ /* 0x000fe400000000e0 */
[----:B0-----:R-:W-:-:S02]  /*16870*/  PRMT R37, R33, 0x3340, R128 ;  /* 0x0000334021257816 */ /* 0x001fc40000000080 */
[----:B------:R-:W-:Y:S01]  /*16880*/  PRMT R33, R29, 0x3340, R226 ;  /* 0x000033401d217816 */ /* 0x000fe200000000e2 */
[----:B------:R0:W-:Y:S04]  /*16890*/  STL [R1+0x11dc], R43 ;  /* 0x0011dc2b01007387 */ /* 0x0001e80000100800 */
[----:B------:R-:W-:Y:S04]  /*168a0*/  STL [R1+0x11e0], R37 ;  /* 0x0011e02501007387 */ /* 0x000fe80000100800 */
[----:B------:R2:W-:Y:S01]  /*168b0*/  STL [R1+0x11e4], R31 ;  /* 0x0011e41f01007387 */ /* 0x0005e20000100800 */
[----:B---3--:R-:W-:-:S03]  /*168c0*/  LOP3.LUT R29, R41, 0xffff, RZ, 0xc0, !PT ;  /* 0x0000ffff291d7812 */ /* 0x008fc600078ec0ff */
[----:B------:R-:W-:Y:S04]  /*168d0*/  STL [R1+0x11e8], R33 ;  /* 0x0011e82101007387 */ /* 0x000fe80000100800 */
[----:B0-----:R-:W3:Y:S04]  /*168e0*/  LDL.LU R43, [R1+0x434] ;  /* 0x00043400012b7983 */ /* 0x001ee80000300800 */
[----:B------:R-:W4:Y:S01]  /*168f0*/  LDL.LU R41, [R1+0x430] ;  /* 0x0004300001297983 */ /* 0x000f220000300800 */
[----:B------:R-:W-:Y:S02]  /*16900*/  F2FP.SATFINITE.E5M2.F32.PACK_AB_MERGE_C R124, R125, R124, RZ ;  /* 0x0000007c7d7c723e */ /* 0x000fe400048060ff */
[----:B------:R-:W-:-:S02]  /*16910*/  LOP3.LUT R222, R222, 0xffff, RZ, 0xc0, !PT ;  /* 0x0000ffffdede7812 */ /* 0x000fc400078ec0ff */
[----:B------:R-:W-:Y:S02]  /*16920*/  LOP3.LUT R186, R186, 0xffff, RZ, 0xc0, !PT ;  /* 0x0000ffffbaba7812 */ /* 0x000fe400078ec0ff */
[----:B------:R-:W-:Y:S02]  /*16930*/  LOP3.LUT R124, R124, 0xffff, RZ, 0xc0, !PT ;  /* 0x0000ffff7c7c7812 */ /* 0x000fe400078ec0ff */
[----:B------:R-:W-:Y:S02]  /*16940*/  LOP3.LUT R220, R220, 0xffff, RZ, 0xc0, !PT ;  /* 0x0000ffffdcdc7812 */ /* 0x000fe400078ec0ff */
[----:B------:R-:W-:Y:S02]  /*16950*/  F2FP.SATFINITE.E5M2.F32.PACK_AB_MERGE_C R126, R127, R126, RZ ;  /* 0x0000007e7f7e723e */ /* 0x000fe400048060ff */
[----:B------:R-:W-:Y:S02]  /*16960*/  LOP3.LUT R184, R184, 0xffff, RZ, 0xc0, !PT ;  /* 0x0000ffffb8b87812 */ /* 0x000fe400078ec0ff */
[----:B------:R-:W-:-:S02]  /*16970*/  LOP3.LUT R126, R126, 0xffff, RZ, 0xc0, !PT ;  /* 0x0000ffff7e7e7812 */ /* 0x000fc400078ec0ff */
[----:B------:R-:W-:-:S04]  /*16980*/  SHF.R.U32.HI R35, RZ, 0x8, R186 ;  /* 0x00000008ff237819 */ /* 0x000fc800000116ba */
[----:B------:R-:W-:Y:S02]  /*16990*/  LOP3.LUT R35, R35, 0xffff, RZ, 0xc0, !PT ;  /* 0x0000ffff23237812 */ /* 0x000fe400078ec0ff */
[----:B------:R-:W-:Y:S02]  /*169a0*/  LOP3.LUT R216, R216, 0xffff, RZ, 0xc0, !PT ;  /* 0x0000ffffd8d87812 */ /* 0x000fe400078ec0ff */
[----:B------:R-:W-:Y:S02]  /*169b0*/  F2FP.SATFINITE.E5M2.F32.PACK_AB_MERGE_C R120, R121, R120, RZ ;  /* 0x000000787978723e */ /* 0x000fe400048060ff */
[----:B------:R-:W-:Y:S02]  /*169c0*/  LOP3.LUT R218, R218, 0xffff, RZ, 0xc0, !PT ;  /* 0x0000ffffdada7812 */ /* 0x000fe400078ec0ff */
[----:B------:R-:W-:Y:S02]  /*169d0*/  LOP3.LUT R188, R188, 0xffff, RZ, 0xc0, !PT ;  /* 0x0000ffffbcbc7812 */ /* 0x000fe400078ec0ff */
[----:B------:R-:W-:-:S02]  /*169e0*/  LOP3.LUT R120, R120, 0xffff, RZ, 0xc0, !PT ;  /* 0x0000ffff78787812 */ /* 0x000fc400078ec0ff */
[----:B------:R-:W-:Y:S02]  /*169f0*/  F2FP.SATFINITE.E5M2.F32.PACK_AB_MERGE_C R116, R117, R116, RZ ;  /* 0x000000747574723e */ /* 0x000fe400048060ff */
[----:B------:R-:W-:Y:S02]  /*16a00*/  LOP3.LUT R193, R193, 0xffff, RZ, 0xc0, !PT ;  /* 0x0000ffffc1c17812 */ /* 0x000fe400078ec0ff */
[----:B------:R-:W-:Y:S02]  /*16a10*/  LOP3.LUT R116, R116, 0xffff, RZ, 0xc0, !PT ;  /* 0x0000ffff74747812 */ /* 0x000fe400078ec0ff */
[----:B--2---:R-:W-:Y:S02]  /*16a20*/  LOP3.LUT R31, R39, 0xffff, RZ, 0xc0, !PT ;  /* 0x0000ffff271f7812 */ /* 0x004fe400078ec0ff */
[----:B------:R-:W-:Y:S02]  /*16a30*/  PRMT R39, R186, 0x3340, R124 ;  /* 0x00003340ba277816 */ /* 0x000fe4000000007c */
[----:B------:R-:W-:-:S05]  /*16a40*/  PRMT R37, R31, 0x3340, R222 ;  /* 0x000033401f257816 */ /* 0x000fca00000000de */
[----:B------:R-:W-:Y:S04]  /*16a50*/  STL [R1+0x13ac], R37 ;  /* 0x0013ac2501007387 */ /* 0x000fe80000100800 */
[----:B------:R0:W-:Y:S01]  /*16a60*/  STL [R1+0x13b4], R39 ;  /* 0x0013b42701007387 */ /* 0x0001e20000100800 */
[----:B------:R-:W-:Y:S02]  /*16a70*/  SHF.R.U32.HI R124, RZ, 0x8, R124 ;  /* 0x00000008ff7c7819 */ /* 0x000fe4000001167c */
[----:B0-----:R-:W-:Y:S02]  /*16a80*/  PRMT R39, R29, 0x3340, R220 ;  /* 0x000033401d277816 */ /* 0x001fe400000000dc */
[----:B------:R-:W-:-:S03]  /*16a90*/  SHF.R.U32.HI R37, RZ, 0x8, R29 ;  /* 0x00000008ff257819 */ /* 0x000fc6000001161d */
[----:B------:R0:W-:Y:S01]  /*16aa0*/  STL [R1+0x13a8], R39 ;  /* 0x0013a82701007387 */ /* 0x0001e20000100800 */
[----:B------:R-:W-:Y:S02]  /*16ab0*/  SHF.R.U32.HI R29, RZ, 0x8, R184 ;  /* 0x00000008ff1d7819 */ /* 0x000fe400000116b8 */
[----:B------:R-:W-:Y:S02]  /*16ac0*/  SHF.R.U32.HI R33, RZ, 0x8, R31 ;  /* 0x00000008ff217819 */ /* 0x000fe4000001161f */
[----:B------:R-:W-:Y:S02]  /*16ad0*/  SHF.R.U32.HI R220, RZ, 0x8, R220 ;  /* 0x00000008ffdc7819 */ /* 0x000fe400000116dc */
[--C-:B0-----:R-:W-:Y:S02]  /*16ae0*/  PRMT R39, R184, 0x3340, R126.reuse ;  /* 0x00003340b8277816 */ /* 0x101fe4000000007e */
[----:B------:R-:W-:Y:S02]  /*16af0*/  SHF.R.U32.HI R126, RZ, 0x8, R126 ;  /* 0x00000008ff7e7819 */ /* 0x000fe4000001167e */
[----:B------:R-:W-:Y:S01]  /*16b00*/  SHF.R.U32.HI R31, RZ, 0x8, R222 ;  /* 0x00000008ff1f7819 */ /* 0x000fe200000116de */
[----:B------:R0:W-:Y:S01]  /*16b10*/  STL [R1+0x13b0], R39 ;  /* 0x0013b02701007387 */ /* 0x0001e20000100800 */
[----:B------:R-:W-:-:S02]  /*16b20*/  LOP3.LUT R124, R124, 0xffff, RZ, 0xc0, !PT ;  /* 0x0000ffff7c7c7812 */ /* 0x000fc400078ec0ff */
[----:B------:R-:W-:Y:S02]  /*16b30*/  LOP3.LUT R37, R37, 0xffff, RZ, 0xc0, !PT ;  /* 0x0000ffff25257812 */ /* 0x000fe400078ec0ff */
[----:B------:R-:W-:Y:S02]  /*16b40*/  LOP3.LUT R220, R220, 0xffff, RZ, 0xc0, !PT ;  /* 0x0000ffffdcdc7812 */ /* 0x000fe400078ec0ff */
[----:B------:R-:W-:Y:S02]  /*16b50*/  LOP3.LUT R33, R33, 0xffff, RZ, 0xc0, !PT ;  /* 0x0000ffff21217812 */ /* 0x000fe400078ec0ff */
[----:B0-----:R-:W-:Y:S02]  /*16b60*/  LOP3.LUT R39, R29, 0xffff, RZ, 0xc0, !PT ;  /* 0x0000ffff1d277812 */ /* 0x001fe400078ec0ff */
[----:B------:R-:W-:Y:S02]  /*16b70*/  LOP3.LUT R29, R126, 0xffff, RZ, 0xc0, !PT ;  /* 0x0000ffff7e1d7812 */ /* 0x000fe400078ec0ff */
[----:B------:R-:W-:-:S02]  /*16b80*/  LOP3.LUT R31, R31, 0xffff, RZ, 0xc0, !PT ;  /* 0x0000ffff1f1f7812 */ /* 0x000fc400078ec0ff */
[----:B------:R-:W-:Y:S02]  /*16b90*/  PRMT R45, R35, 0x3340, R124 ;  /* 0x00003340232d7816 */ /* 0x000fe4000000007c */
[----:B------:R-:W-:Y:S02]  /*16ba0*/  PRMT R29, R39, 0x3340, R29 ;  /* 0x00003340271d7816 */ /* 0x000fe4000000001d */
[----:B------:R-:W-:Y:S02]  /*16bb0*/  PRMT R35, R37, 0x3340, R220 ;  /* 0x0000334025237816 */ /* 0x000fe400000000dc */
[----:B------:R-:W-:Y:S01]  /*16bc0*/  PRMT R33, R33, 0x3340, R31 ;  /* 0x0000334021217816 */ /* 0x000fe2000000001f */
[----:B------:R-:W-:Y:S04]  /*16bd0*/  STL [R1+0x11d4], R45 ;  /* 0x0011d42d01007387 */ /* 0x000fe80000100800 */
[----:B------:R3:W-:Y:S04]  /*16be0*/  STL [R1+0x11d8], R29 ;  /* 0x0011d81d01007387 */ /* 0x0007e80000100800 */
[----:B------:R0:W-:Y:S04]  /*16bf0*/  STL [R1+0x11cc], R35 ;  /* 0x0011cc2301007387 */ /* 0x0001e80000100800 */
[----:B------:R1:W-:Y:S01]  /*16c00*/  STL [R1+0x11d0], R33 ;  /* 0x0011d02101007387 */ /* 0x0003e20000100800 */
[----:B---3--:R-:W-:-:S03]  /*16c10*/  LOP3.LUT R29, R43, 0xffff, RZ, 0xc0, !PT ;  /* 0x0000ffff2b1d7812 */ /* 0x008fc600078ec0ff */
[----:B------:R-:W2:Y:S01]  /*16c20*/  LDL.LU R43, [R1+0x43c] ;  /* 0x00043c00012b7983 */ /* 0x000ea20000300800 */
[----:B----4-:R-:W-:-:S03]  /*16c30*/  LOP3.LUT R31, R41, 0xffff, RZ, 0xc0, !PT ;  /* 0x0000ffff291f7812 */ /* 0x010fc600078ec0ff */
[----:B------:R-:W3:Y:S01]  /*16c40*/  LDL.LU R41, [R1+0x438] ;  /* 0x0004380001297983 */ /* 0x000ee20000300800 */
[----:B0-----:R-:W-:Y:S02]  /*16c50*/  PRMT R35, R29, 0x3340, R216 ;  /* 0x000033401d237816 */ /* 0x001fe400000000d8 */
[----:B-1----:R-:W-:-:S03]  /*16c60*/  SHF.R.U32.HI R33, RZ, 0x8, R29 ;  /* 0x00000008ff217819 */ /* 0x002fc6000001161d */
[----:B------:R0:W-:Y:S01]  /*16c70*/  STL [R1+0x13a4], R35 ;  /* 0x0013a42301007387 */ /* 0x0001e20000100800 */
[--C-:B------:R-:W-:Y:S02]  /*16c80*/  PRMT R37, R188, 0x3340, R120.reuse ;  /* 0x00003340bc257816 */ /* 0x100fe40000000078 */
[----:B------:R-:W-:Y:S02]  /*16c90*/  SHF.R.U32.HI R29, RZ, 0x8, R31 ;  /* 0x00000008ff1d7819 */ /* 0x000fe4000001161f */
[----:B------:R-:W-:Y:S02]  /*16ca0*/  SHF.R.U32.HI R120, RZ, 0x8, R120 ;  /* 0x00000008ff787819 */ /* 0x000fe40000011678 */
[----:B0-----:R-:W-:Y:S02]  /*16cb0*/  PRMT R35, R31, 0x3340, R218 ;  /* 0x000033401f237816 */ /* 0x001fe400000000da */
[----:B------:R-:W-:Y:S02]  /*16cc0*/  SHF.R.U32.HI R31, RZ, 0x8, R188 ;  /* 0x00000008ff1f7819 */ /* 0x000fe400000116bc */
[----:B------:R-:W-:Y:S01]  /*16cd0*/  SHF.R.U32.HI R216, RZ, 0x8, R216 ;  /* 0x00000008ffd87819 */ /* 0x000fe200000116d8 */
[----:B------:R0:W-:Y:S01]  /*16ce0*/  STL [R1+0x13a0], R35 ;  /* 0x0013a02301007387 */ /* 0x0001e20000100800 */
[----:B------:R-:W-:-:S02]  /*16cf0*/  SHF.R.U32.HI R218, RZ, 0x8, R218 ;  /* 0x00000008ffda7819 */ /* 0x000fc400000116da */
[--C-:B------:R-:W-:Y:S01]  /*16d00*/  PRMT R39, R193, 0x3340, R116.reuse ;  /* 0x00003340c1277816 */ /* 0x100fe20000000074 */
[----:B------:R1:W-:Y:S01]  /*16d10*/  STL [R1+0x1398], R37 ;  /* 0x0013982501007387 */ /* 0x0003e20000100800 */
[----:B------:R-:W-:Y:S02]  /*16d20*/  SHF.R.U32.HI R116, RZ, 0x8, R116 ;  /* 0x00000008ff747819 */ /* 0x000fe40000011674 */
[----:B------:R-:W-:Y:S02]  /*16d30*/  LOP3.LUT R33, R33, 0xffff, RZ, 0xc0, !PT ;  /* 0x0000ffff21217812 */ /* 0x000fe400078ec0ff */
[----:B0-----:R-:W-:Y:S02]  /*16d40*/  SHF.R.U32.HI R35, RZ, 0x8, R193 ;  /* 0x00000008ff237819 */ /* 0x001fe400000116c1 */
[----:B------:R-:W-:Y:S02]  /*16d50*/  LOP3.LUT R216, R216, 0xffff, RZ, 0xc0, !PT ;  /* 0x0000ffffd8d87812 */ /* 0x000fe400078ec0ff */
[----:B-1----:R-:W-:-:S02]  /*16d60*/  LOP3.LUT R37, R31, 0xffff, RZ, 0xc0, !PT ;  /* 0x0000ffff1f257812 */ /* 0x002fc400078ec0ff */
[----:B------:R-:W-:Y:S01]  /*16d70*/  LOP3.LUT R31, R120, 0xffff, RZ, 0xc0, !PT ;  /* 0x0000ffff781f7812 */ /* 0x000fe200078ec0ff */
[----:B------:R0:W-:Y:S01]  /*16d80*/  STL [R1+0x139c], R39 ;  /* 0x00139c2701007387 */ /* 0x0001e20000100800 */
[----:B------:R-:W-:Y:S02]  /*16d90*/  LOP3.LUT R29, R29, 0xffff, RZ, 0xc0, !PT ;  /* 0x0000ffff1d1d7812 */ /* 0x000fe400078ec0ff */
[----:B------:R-:W-:Y:S02]  /*16da0*/  LOP3.LUT R218, R218, 0xffff, RZ, 0xc0, !PT ;  /* 0x0000ffffdada7812 */ /* 0x000fe400078ec0ff */
[----:B------:R-:W-:Y:S02]  /*16db0*/  LOP3.LUT R35, R35, 0xffff, RZ, 0xc0, !PT ;  /* 0x0000ffff23237812 */ /* 0x000fe400078ec0ff */
[----:B------:R-:W-:Y:S02]  /*16dc0*/  LOP3.LUT R116, R116, 0xffff, RZ, 0xc0, !PT ;  /* 0x0000ffff74747812 */ /* 0x000fe400078ec0ff */
[----:B0-----:R-:W-:-:S02]  /*16dd0*/  PRMT R39, R37, 0x3340, R31 ;  /* 0x0000334025277816 */ /* 0x001fc4000000001f */
[----:B------:R-:W-:Y:S02]  /*16de0*/  PRMT R37, R33, 0x3340, R216 ;  /* 0x0000334021257816 */ /* 0x000fe400000000d8 */
[----:B------:R-:W-:Y:S02]  /*16df0*/  PRMT R31, R29, 0x3340, R218 ;  /* 0x000033401d1f7816 */ /* 0x000fe400000000da */
[----:B------:R-:W-:Y:S01]  /*16e00*/  PRMT R33, R35, 0x3340, R116 ;  /* 0x0000334023217816 */ /* 0x000fe20000000074 */
[----:B------:R0:W-:Y:S04]  /*16e10*/  STL [R1+0x11bc], R39 ;  /* 0x0011bc2701007387 */ /* 0x0001e80000100800 */
[----:B------:R-:W-:Y:S04]  /*16e20*/  STL [R1+0x11c0], R37 ;  /* 0x0011c02501007387 */ /* 0x000fe80000100800 */
[----:B------:R3:W-:Y:S04]  /*16e30*/  STL [R1+0x11c4], R31 ;  /* 0x0011c41f01007387 */ /* 0x0007e80000100800 */
[----:B------:R1:W-:Y:S04]  /*16e40*/  STL [R1+0x11c8], R33 ;  /* 0x0011c82101007387 */ /* 0x0003e80000100800 */
[----:B------:R-:W4:Y:S04]  /*16e50*/  LDL.LU R47, [R1+0x444] ;  /* 0x00044400012f7983 */ /* 0x000f280000300800 */
[----:B------:R-:W4:Y:S01]  /*16e60*/  LDL.LU R45, [R1+0x440] ;  /* 0x00044000012d7983 */ /* 0x000f220000300800 */
[----:B------:R-:W-:-:S02]  /*16e70*/  F2FP.SATFINITE.E5M2.F32.PACK_AB_MERGE_C R112, R113, R112, RZ ;  /* 0x000000707170723e */ /* 0x000fc400048060ff */
[----:B------:R-:W-:Y:S02]  /*16e80*/  LOP3.LUT R214, R214, 0xffff, RZ, 0xc0, !PT ;  /* 0x0000ffffd6d67812 */ /* 0x000fe400078ec0ff */
[----:B------:R-:W-:Y:S02]  /*16e90*/  LOP3.LUT R195, R195, 0xffff, RZ, 0xc0, !PT ;  /* 0x0000ffffc3c37812 */ /* 0x000fe400078ec0ff */
[----:B------:R-:W-:Y:S02]  /*16ea0*/  LOP3.LUT R112, R112, 0xffff, RZ, 0xc0, !PT ;  /* 0x0000ffff70707812 */ /* 0x000fe400078ec0ff */
[----:B------:R-:W-:Y:S02]  /*16eb0*/  F2FP.SATFINITE.E5M2.F32.PACK_AB_MERGE_C R118, R119, R118, RZ ;  /* 0x000000767776723e */ /* 0x000fe400048060ff */
[----:B------:R-:W-:Y:S02]  /*16ec0*/  LOP3.LUT R191, R191, 0xffff, RZ, 0xc0, !PT ;  /* 0x0000ffffbfbf7812 */ /* 0x000fe400078ec0ff */
[----:B------:R-:W-:-:S02]  /*16ed0*/  LOP3.LUT R212, R212, 0xffff, RZ, 0xc0, !PT ;  /* 0x0000ffffd4d47812 */ /* 0x000fc400078ec0ff */
[----:B------:R-:W-:Y:S02]  /*16ee0*/  LOP3.LUT R118, R118, 0xffff, RZ, 0xc0, !PT ;  /* 0x0000ffff76767812 */ /* 0x000fe400078ec0ff */
[----:B0-----:R-:W-:Y:S02]  /*16ef0*/  SHF.R.U32.HI R39, RZ, 0x8, R191 ;  /* 0x00000008ff277819 */ /* 0x001fe400000116bf */
[----:B------:R-:W-:Y:S02]  /*16f00*/  SHF.R.U32.HI R35, RZ, 0x8, R214 ;  /* 0x00000008ff237819 */ /* 0x000fe400000116d6 */
[----:B------:R-:W-:Y:S02]  /*16f10*/  PRMT R49, R191, 0x3340, R118 ;  /* 0x00003340bf317816 */ /* 0x000fe40000000076 */
[----:B------:R-:W-:Y:S02]  /*16f20*/  LOP3.LUT R39, R39, 0xffff, RZ, 0xc0, !PT ;  /* 0x0000ffff27277812 */ /* 0x000fe400078ec0ff */
[----:B------:R-:W-:-:S02]  /*16f30*/  LOP3.LUT R35, R35, 0xffff, RZ, 0xc0, !PT ;  /* 0x0000ffff23237812 */ /* 0x000fc400078ec0ff */
[----:B---3--:R-:W-:Y:S02]  /*16f40*/  LOP3.LUT R31, R41, 0xffff, RZ, 0xc0, !PT ;  /* 0x0000ffff291f7812 */ /* 0x008fe400078ec0ff */
[----:B------:R-:W-:Y:S02]  /*16f50*/  PRMT R41, R195, 0x3340, R112 ;  /* 0x00003340c3297816 */ /* 0x000fe40000000070 */
[----:B------:R-:W-:Y:S02]  /*16f60*/  PRMT R37, R31, 0x3340, R214 ;  /* 0x000033401f257816 */ /* 0x000fe400000000d6 */
[----:B--2---:R-:W-:-:S03]  /*16f70*/  LOP3.LUT R29, R43, 0xffff, RZ, 0xc0, !PT ;  /* 0x0000ffff2b1d7812 */ /* 0x004fc600078ec0ff */
[----:B------:R-:W-:Y:S01]  /*16f80*/  STL [R1+0x1390], R37 ;  /* 0x0013902501007387 */ /* 0x000fe20000100800 */
[----:B------:R-:W-:-:S03]  /*16f90*/  SHF.R.U32.HI R43, RZ, 0x8, R118 ;  /* 0x00000008ff2b7819 */ /* 0x000fc60000011676 */
[----:B------:R0:W-:Y:S01]  /*16fa0*/  STL [R1+0x138c], R41 ;  /* 0x00138c2901007387 */ /* 0x0001e20000100800 */
[----:B-1----:R-:W-:Y:S02]  /*16fb0*/  SHF.R.U32.HI R33, RZ, 0x8, R31 ;  /* 0x00000008ff217819 */ /* 0x002fe4000001161f */
[----:B------:R-:W-:Y:S02]  /*16fc0*/  SHF.R.U32.HI R31, RZ, 0x8, R195 ;  /* 0x00000008ff1f7819 */ /* 0x000fe400000116c3 */
[----:B------:R-:W-:Y:S02]  /*16fd0*/  LOP3.LUT R43, R43, 0xffff, RZ, 0xc0, !PT ;  /* 0x0000ffff2b2b7812 */ /* 0x000fe400078ec0ff */
[----:B0-----:R-:W-:Y:S02]  /*16fe0*/  SHF.R.U32.HI R41, RZ, 0x8, R29 ;  /* 0x00000008ff297819 */ /* 0x001fe4000001161d */
[--C-:B------:R-:W-:Y:S02]  /*16ff0*/  PRMT R29, R29, 0x3340, R212.reuse ;  /* 0x000033401d1d7816 */ /* 0x100fe400000000d4 */
[----:B------:R-:W-:-:S02]  /*17000*/  SHF.R.U32.HI R212, RZ, 0x8, R212 ;  /* 0x00000008ffd47819 */ /* 0x000fc400000116d4 */
[----:B------:R-:W-:Y:S02]  /*17010*/  SHF.R.U32.HI R37, RZ, 0x8, R112 ;  /* 0x00000008ff257819 */ /* 0x000fe40000011670 */
[----:B------:R-:W-:Y:S02]  /*17020*/  LOP3.LUT R41, R41, 0xffff, RZ, 0xc0, !PT ;  /* 0x0000ffff29297812 */ /* 0x000fe400078ec0ff */
[----:B------:R-:W-:Y:S02]  /*17030*/  LOP3.LUT R212, R212, 0xffff, RZ, 0xc0, !PT ;  /* 0x0000ffffd4d47812 */ /* 0x000fe400078ec0ff */
[----:B------:R-:W-:Y:S01]  /*17040*/  LOP3.LUT R33, R33, 0xffff, RZ, 0xc0, !PT ;  /* 0x0000ffff21217812 */ /* 0x000fe200078ec0ff */
[----:B------:R-:W-:Y:S01]  /*17050*/  STL [R1+0x1394], R49 ;  /* 0x0013943101007387 */ /* 0x000fe20000100800 */
[----:B------:R-:W-:Y:S02]  /*17060*/  LOP3.LUT R31, R31, 0xffff, RZ, 0xc0, !PT ;  /* 0x0000ffff1f1f7812 */ /* 0x000fe400078ec0ff */
[----:B------:R-:W-:Y:S01]  /*17070*/  LOP3.LUT R37, R37, 0xffff, RZ, 0xc0, !PT ;  /* 0x0000ffff25257812 */ /* 0x000fe200078ec0ff */
[----:B------:R0:W-:Y:S01]  /*17080*/  STL [R1+0x1380], R29 ;  /* 0x0013801d01007387 */ /* 0x0001e20000100800 */
[----:B------:R-:W-:-:S02]  /*17090*/  PRMT R43, R39, 0x3340, R43 ;  /* 0x00003340272b7816 */ /* 0x000fc4000000002b */
[----:B------:R-:W-:-:S03]  /*170a0*/  PRMT R39, R41, 0x3340, R212 ;  /* 0x0000334029277816 */ /* 0x000fc600000000d4 */
[----:B------:R-:W-:Y:S01]  /*170b0*/  STL [R1+0x11b8], R43 ;  /* 0x0011b82b01007387 */ /* 0x000fe20000100800 */
[----:B0-----:R-:W-:Y:S02]  /*170c0*/  PRMT R29, R33, 0x3340, R35 ;  /* 0x00003340211d7816 */ /* 0x001fe40000000023 */
[----:B------:R-:W-:Y:S01]  /*170d0*/  PRMT R33, R31, 0x3340, R37 ;  /* 0x000033401f217816 */ /* 0x000fe20000000025 */
[----:B------:R-:W-:Y:S04]  /*170e0*/  STL [R1+0x11ac], R39 ;  /* 0x0011ac2701007387 */ /* 0x000fe80000100800 */
[----:B------:R0:W-:Y:S04]  /*170f0*/  STL [R1+0x11b0], R29 ;  /* 0x0011b01d01007387 */ /* 0x0001e80000100800 */
[----:B------:R-:W-:Y:S04]  /*17100*/  STL [R1+0x11b4], R33 ;  /* 0x0011b42101007387 */ /* 0x000fe80000100800 */
[----:B------:R-:W2:Y:S01]  /*17110*/  LDL.LU R49, [R1+0x454] ;  /* 0x0004540001317983 */ /* 0x000ea20000300800 */
[----:B----4-:R-:W-:-:S03]  /*17120*/  LOP3.LUT R31, R47, 0xffff, RZ, 0xc0, !PT ;  /* 0x0000ffff2f1f7812 */ /* 0x010fc600078ec0ff */
[----:B------:R-:W3:Y:S01]  /*17130*/  LDL.LU R47, [R1+0x44c] ;  /* 0x00044c00012f7983 */ /* 0x000ee20000300800 */
[----:B0-----:R-:W-:-:S03]  /*17140*/  LOP3.LUT R29, R45, 0xffff, RZ, 0xc0, !PT ;  /* 0x0000ffff2d1d7812 */ /* 0x001fc600078ec0ff */
[----:B------:R-:W4:Y:S01]  /*17150*/  LDL.LU R45, [R1+0x448] ;  /* 0x00044800012d7983 */ /* 0x000f220000300800 */
[----:B------:R-:W-:Y:S02]  /*17160*/  LOP3.LUT R208, R208, 0xffff, RZ, 0xc0, !PT ;  /* 0x0000ffffd0d07812 */ /* 0x000fe400078ec0ff */
[----:B------:R-:W-:Y:S02]  /*17170*/  F2FP.SATFINITE.E5M2.F32.PACK_AB_MERGE_C R108, R109, R108, RZ ;  /* 0x0000006c6d6c723e */ /* 0x000fe400048060ff */
[----:B------:R-:W-:Y:S02]  /*17180*/  SHF.R.U32.HI R41, RZ, 0x8, R31 ;  /* 0x00000008ff297819 */ /* 0x000fe4000001161f */
[----:B------:R-:W-:Y:S02]  /*17190*/  PRMT R31, R31, 0x3340, R208 ;  /* 0x000033401f1f7816 */ /* 0x000fe400000000d0 */
[----:B------:R-:W-:Y:S02]  /*171a0*/  LOP3.LUT R210, R210, 0xffff, RZ, 0xc0, !PT ;  /* 0x0000ffffd2d27812 */ /* 0x000fe400078ec0ff */
[----:B------:R-:W-:-:S02]  /*171b0*/  LOP3.LUT R199, R199, 0xffff, RZ, 0xc0, !PT ;  /* 0x0000ffffc7c77812 */ /* 0x000fc400078ec0ff */
[----:B------:R-:W-:Y:S01]  /*171c0*/  LOP3.LUT R108, R108, 0xffff, RZ, 0xc0, !PT ;  /* 0x0000ffff6c6c7812 */ /* 0x000fe200078ec0ff */
[----:B------:R0:W-:Y:S01]  /*171d0*/  STL [R1+0x1370], R31 ;  /* 0x0013701f01007387 */ /* 0x0001e20000100800 */
[----:B------:R-:W-:Y:S02]  /*171e0*/  F2FP.SATFINITE.E5M2.F32.PACK_AB_MERGE_C R110, R111, R110, RZ ;  /* 0x0000006e6f6e723e */ /* 0x000fe400048060ff */
[----:B------:R-:W-:Y:S02]  /*171f0*/  SHF.R.U32.HI R37, RZ, 0x8, R29 ;  /* 0x00000008ff257819 */ /* 0x000fe4000001161d */
[----:B------:R-:W-:Y:S02]  /*17200*/  PRMT R29, R29, 0x3340, R210 ;  /* 0x000033401d1d7816 */ /* 0x000fe400000000d2 */
[----:B------:R-:W-:Y:S02]  /*17210*/  LOP3.LUT R197, R197, 0xffff, RZ, 0xc0, !PT ;  /* 0x0000ffffc5c57812 */ /* 0x000fe400078ec0ff */
[----:B0-----:R-:W-:-:S02]  /*17220*/  PRMT R31, R199, 0x3340, R108 ;  /* 0x00003340c71f7816 */ /* 0x001fc4000000006c */
[----:B------:R-:W-:Y:S01]  /*17230*/  LOP3.LUT R110, R110, 0xffff, RZ, 0xc0, !PT ;  /* 0x0000ffff6e6e7812 */ /* 0x000fe200078ec0ff */
[----:B------:R0:W-:Y:S01]  /*17240*/  STL [R1+0x1374], R29 ;  /* 0x0013741d01007387 */ /* 0x0001e20000100800 */
[----:B------:R-:W-:Y:S02]  /*17250*/  SHF.R.U32.HI R43, RZ, 0x8, R208 ;  /* 0x00000008ff2b7819 */ /* 0x000fe400000116d0 */
[----:B------:R-:W-:Y:S01]  /*17260*/  SHF.R.U32.HI R39, RZ, 0x8, R210 ;  /* 0x00000008ff277819 */ /* 0x000fe200000116d2 */
[----:B------:R1:W-:Y:S01]  /*17270*/  STL [R1+0x1378], R31 ;  /* 0x0013781f01007387 */ /* 0x0003e20000100800 */
[----:B------:R-:W-:Y:S02]  /*17280*/  SHF.R.U32.HI R33, RZ, 0x8, R199 ;  /* 0x00000008ff217819 */ /* 0x000fe400000116c7 */
[----:B------:R-:W-:Y:S02]  /*17290*/  SHF.R.U32.HI R35, RZ, 0x8, R108 ;  /* 0x00000008ff237819 */ /* 0x000fe4000001166c */
[----:B------:R-:W-:-:S02]  /*172a0*/  LOP3.LUT R41, R41, 0xffff, RZ, 0xc0, !PT ;  /* 0x0000ffff29297812 */ /* 0x000fc400078ec0ff */
[----:B0-----:R-:W-:Y:S02]  /*172b0*/  SHF.R.U32.HI R29, RZ, 0x8, R197 ;  /* 0x00000008ff1d7819 */ /* 0x001fe400000116c5 */
[----:B------:R-:W-:Y:S02]  /*172c0*/  LOP3.LUT R43, R43, 0xffff, RZ, 0xc0, !PT ;  /* 0x0000ffff2b2b7812 */ /* 0x000fe400078ec0ff */
[----:B-1----:R-:W-:Y:S02]  /*172d0*/  SHF.R.U32.HI R31, RZ, 0x8, R110 ;  /* 0x00000008ff1f7819 */ /* 0x002fe4000001166e */
[----:B------:R-:W-:Y:S02]  /*172e0*/  LOP3.LUT R37, R37, 0xffff, RZ, 0xc0, !PT ;  /* 0x0000ffff25257812 */ /* 0x000fe400078ec0ff */
[----:B------:R-:W-:Y:S02]  /*172f0*/  LOP3.LUT R39, R39, 0xffff, RZ, 0xc0, !PT ;  /* 0x0000ffff27277812 */ /* 0x000fe400078ec0ff */
[----:B------:R-:W-:-:S02]  /*17300*/  LOP3.LUT R33, R33, 0xffff, RZ, 0xc0, !PT ;  /* 0x0000ffff21217812 */ /* 0x000fc400078ec0ff */
[----:B------:R-:W-:Y:S02]  /*17310*/  LOP3.LUT R35, R35, 0xffff, RZ, 0xc0, !PT ;  /* 0x0000ffff23237812 */ /* 0x000fe400078ec0ff */
[----:B------:R-:W-:Y:S02]  /*17320*/  PRMT R51, R197, 0x3340, R110 ;  /* 0x00003340c5337816 */ /* 0x000fe4000000006e */
[----:B------:R-:W-:Y:S02]  /*17330*/  LOP3.LUT R29, R29, 0xffff, RZ, 0xc0, !PT ;  /* 0x0000ffff1d1d7812 */ /* 0x000fe400078ec0ff */
[----:B------:R-:W-:Y:S02]  /*17340*/  LOP3.LUT R31, R31, 0xffff, RZ, 0xc0, !PT ;  /* 0x0000ffff1f1f7812 */ /* 0x000fe400078ec0ff */
[----:B------:R-:W-:Y:S02]  /*17350*/  PRMT R41, R41, 0x3340, R43 ;  /* 0x0000334029297816 */ /* 0x000fe4000000002b */
[----:B------:R-:W-:-:S02]  /*17360*/  PRMT R37, R37, 0x3340, R39 ;  /* 0x0000334025257816 */ /* 0x000fc40000000027 */
[----:B------:R-:W-:Y:S01]  /*17370*/  PRMT R33, R33, 0x3340, R35 ;  /* 0x0000334021217816 */ /* 0x000fe20000000023 */
[----:B------:R-:W-:Y:S01]  /*17380*/  STL [R1+0x137c], R51 ;  /* 0x00137c3301007387 */ /* 0x000fe20000100800 */
[----:B------:R-:W-:-:S03]  /*17390*/  PRMT R29, R29, 0x3340, R31 ;  /* 0x000033401d1d7816 */ /* 0x000fc6000000001f */
[----:B------:R-:W-:Y:S04]  /*173a0*/  STL [R1+0x119c], R41 ;  /* 0x00119c2901007387 */ /* 0x000fe80000100800 */
[----:B------:R-:W-:Y:S04]  /*173b0*/  STL [R1+0x11a0], R37 ;  /* 0x0011a02501007387 */ /* 0x000fe80000100800 */
[----:B------:R3:W-:Y:S04]  /*173c0*/  STL [R1+0x11a4], R33 ;  /* 0x0011a42101007387 */ /* 0x0007e80000100800 */
[----:B------:R-:W-:Y:S01]  /*173d0*/  STL [R1+0x11a8], R29 ;  /* 0x0011a81d01007387 */ /* 0x000fe20000100800 */
[----:B---3--:R-:W-:-:S03]  /*173e0*/  LOP3.LUT R33, R47, 0xffff, RZ, 0xc0, !PT ;  /* 0x0000ffff2f217812 */ /* 0x008fc600078ec0ff */
[----:B------:R-:W3:Y:S01]  /*173f0*/  LDL.LU R47, [R1+0x45c] ;  /* 0x00045c00012f7983 */ /* 0x000ee20000300800 */
[----:B----4-:R-:W-:-:S03]  /*17400*/  LOP3.LUT R35, R45, 0xffff, RZ, 0xc0, !PT ;  /* 0x0000ffff2d237812 */ /* 0x010fc600078ec0ff */
[----:B------:R-:W4:Y:S01]  /*17410*/  LDL.LU R45, [R1+0x450] ;  /* 0x00045000012d7983 */ /* 0x000f220000300800 */
[----:B--2---:R-:W-:Y:S02]  /*17420*/  LOP3.LUT R31, R49, 0xffff, RZ, 0xc0, !PT ;  /* 0x0000ffff311f7812 */ /* 0x004fe400078ec0ff */
[----:B------:R-:W-:Y:S02]  /*17430*/  LOP3.LUT R200, R200, 0xffff, RZ, 0xc0, !PT ;  /* 0x0000ffffc8c87812 */ /* 0x000fe400078ec0ff */
[----:B------:R-:W-:Y:S02]  /*17440*/  LOP3.LUT R206, R206, 0xffff, RZ, 0xc0, !PT ;  /* 0x0000ffffcece7812 */ /* 0x000fe400078ec0ff */
[----:B------:R-:W-:Y:S02]  /*17450*/  PRMT R39, R31, 0x3340, R200 ;  /* 0x000033401f277816 */ /* 0x000fe400000000c8 */
[----:B------:R-:W-:Y:S02]  /*17460*/  SHF.R.U32.HI R37, RZ, 0x8, R35 ;  /* 0x00000008ff257819 */ /* 0x000fe40000011623 */
[----:B------:R-:W-:-:S02]  /*17470*/  PRMT R35, R35, 0x3340, R206 ;  /* 0x0000334023237816 */ /* 0x000fc400000000ce */
[----:B------:R-:W-:Y:S01]  /*17480*/  LOP3.LUT R204, R204, 0xffff, RZ, 0xc0, !PT ;  /* 0x0000ffffcccc7812 */ /* 0x000fe200078ec0ff */
[----:B------:R-:W-:Y:S01]  /*17490*/  STL [R1+0x136c], R39 ;  /* 0x00136c2701007387 */ /* 0x000fe20000100800 */
[----:B------:R-:W-:-:S03]  /*174a0*/  F2FP.SATFINITE.E5M2.F32.PACK_AB_MERGE_C R104, R105, R104, RZ ;  /* 0x000000686968723e */ /* 0x000fc600048060ff */
[----:B------:R0:W-:Y:S01]  /*174b0*/  STL [R1+0x1364], R35 ;  /* 0x0013642301007387 */ /* 0x0001e20000100800 */
[----:B------:R-:W-:Y:S02]  /*174c0*/  LOP3.LUT R201, R201, 0xffff, RZ, 0xc0, !PT ;  /* 0x0000ffffc9c97812 */ /* 0x000fe400078ec0ff */
[----:B------:R-:W-:Y:S02]  /*174d0*/  LOP3.LUT R104, R104, 0xffff, RZ, 0xc0, !PT ;  /* 0x0000ffff68687812 */ /* 0x000fe400078ec0ff */
[----:B------:R-:W-:Y:S02]  /*174e0*/  SHF.R.U32.HI R41, RZ, 0x8, R33 ;  /* 0x00000008ff297819 */ /* 0x000fe40000011621 */
[--C-:B0-----:R-:W-:Y:S02]  /*174f0*/  PRMT R35, R33, 0x3340, R204.reuse ;  /* 0x0000334021237816 */ /* 0x101fe400000000cc */
[----:B------:R-:W-:Y:S02]  /*17500*/  SHF.R.U32.HI R43, RZ, 0x8, R204 ;  /* 0x00000008ff2b7819 */ /* 0x000fe400000116cc */
[----:B------:R-:W-:Y:S01]  /*17510*/  SHF.R.U32.HI R39, RZ, 0x8, R206 ;  /* 0x00000008ff277819 */ /* 0x000fe200000116ce */
[----:B------:R0:W-:Y:S01]  /*17520*/  STL [R1+0x1360], R35 ;  /* 0x0013602301007387 */ /* 0x0001e20000100800 */
[----:B------:R-:W-:-:S02]  /*17530*/  SHF.R.U32.HI R29, RZ, 0x8, R31 ;  /* 0x00000008ff1d7819 */ /* 0x000fc4000001161f */
[----:B------:R-:W-:Y:S02]  /*17540*/  SHF.R.U32.HI R33, RZ, 0x8, R201 ;  /* 0x00000008ff217819 */ /* 0x000fe400000116c9 */
[----:B------:R-:W-:Y:S02]  /*17550*/  SHF.R.U32.HI R31, RZ, 0x8, R200 ;  /* 0x00000008ff1f7819 */ /* 0x000fe400000116c8 */
[----:B------:R-:W-:Y:S02]  /*17560*/  LOP3.LUT R41, R41, 0xffff, RZ, 0xc0, !PT ;  /* 0x0000ffff29297812 */ /* 0x000fe400078ec0ff */
[----:B0-----:R-:W-:Y:S02]  /*17570*/  SHF.R.U32.HI R35, RZ, 0x8, R104 ;  /* 0x00000008ff237819 */ /* 0x001fe40000011668 */
[----:B------:R-:W-:Y:S02]  /*17580*/  LOP3.LUT R43, R43, 0xffff, RZ, 0xc0, !PT ;  /* 0x0000ffff2b2b7812 */ /* 0x000fe400078ec0ff */
[----:B------:R-:W-:-:S02]  /*17590*/  LOP3.LUT R37, R37, 0xffff, RZ, 0xc0, !PT ;  /* 0x0000ffff25257812 */ /* 0x000fc400078ec0ff */
[----:B------:R-:W-:Y:S02]  /*175a0*/  LOP3.LUT R39, R39, 0xffff, RZ, 0xc0, !PT ;  /* 0x0000ffff27277812 */ /* 0x000fe400078ec0ff */
[----:B------:R-:W-:Y:S02]  /*175b0*/  LOP3.LUT R33, R33, 0xffff, RZ, 0xc0, !PT ;  /* 0x0000ffff21217812 */ /* 0x000fe400078ec0ff */
[----:B------:R-:W-:Y:S02]  /*175c0*/  LOP3.LUT R35, R35, 0xffff, RZ, 0xc0, !PT ;  /* 0x0000ffff23237812 */ /* 0x000fe400078ec0ff */
[----:B------:R-:W-:Y:S02]  /*175d0*/  PRMT R49, R201, 0x3340, R104 ;  /* 0x00003340c9317816 */ /* 0x000fe40000000068 */
[----:B------:R-:W-:Y:S02]  /*175e0*/  LOP3.LUT R29, R29, 0xffff, RZ, 0xc0, !PT ;  /* 0x0000ffff1d1d7812 */ /* 0x000fe400078ec0ff */
[----:B------:R-:W-:-:S02]  /*175f0*/  LOP3.LUT R31, R31, 0xffff, RZ, 0xc0, !PT ;  /* 0x0000ffff1f1f7812 */ /* 0x000fc400078ec0ff */
[----:B------:R-:W-:Y:S02]  /*17600*/  PRMT R41, R41, 0x3340, R43 ;  /* 0x0000334029297816 */ /* 0x000fe4000000002b */
[----:B------:R-:W-:Y:S02]  /*17610*/  PRMT R37, R37, 0x3340, R39 ;  /* 0x0000334025257816 */ /* 0x000fe40000000027 */
[----:B------:R-:W-:Y:S01]  /*17620*/  PRMT R35, R33, 0x3340, R35 ;  /* 0x0000334021237816 */ /* 0x000fe20000000023 */
[----:B------:R-:W-:Y:S01]  /*17630*/  STL [R1+0x1368], R49 ;  /* 0x0013683101007387 */ /* 0x000fe20000100800 */
[----:B------:R-:W-:-:S03]  /*17640*/  PRMT R33, R29, 0x3340, R31 ;  /* 0x000033401d217816 */ /* 0x000fc6000000001f */
[----:B------:R0:W-:Y:S04]  /*17650*/  STL [R1+0x118c], R41 ;  /* 0x00118c2901007387 */ /* 0x0001e80000100800 */
[----:B------:R-:W-:Y:S04]  /*17660*/  STL [R1+0x1190], R37 ;  /* 0x0011902501007387 */ /* 0x000fe80000100800 */
[----:B------:R-:W-:Y:S04]  /*17670*/  STL [R1+0x1194], R35 ;  /* 0x0011942301007387 */ /* 0x000fe80000100800 */
[----:B------:R1:W-:Y:S01]  /*17680*/  STL [R1+0x1198], R33 ;  /* 0x0011982101007387 */ /* 0x0003e20000100800 */
[----:B---3--:R-:W-:-:S03]  /*17690*/  LOP3.LUT R31, R47, 0xffff, RZ, 0xc0, !PT ;  /* 0x0000ffff2f1f7812 */ /* 0x008fc600078ec0ff */
[----:B------:R-:W2:Y:S01]  /*176a0*/  LDL.LU R47, [R1+0x624] ;  /* 0x00062400012f7983 */ /* 0x000ea20000300800 */
[----:B----4-:R-:W-:-:S03]  /*176b0*/  LOP3.LUT R29, R45, 0xffff, RZ, 0xc0, !PT ;  /* 0x0000ffff2d1d7812 */ /* 0x010fc600078ec0ff */
[----:B------:R-:W3:Y:S01]  /*176c0*/  LDL.LU R45, [R1+0x620] ;  /* 0x00062000012d7983 */ /* 0x000ee20000300800 */
[----:B------:R-:W-:Y:S02]  /*176d0*/  F2FP.SATFINITE.E5M2.F32.PACK_AB_MERGE_C R100, R101, R100, RZ ;  /* 0x000000646564723e */ /* 0x000fe400048060ff */
[----:B------:R-:W-:Y:S02]  /*176e0*/  LOP3.LUT R202, R202, 0xffff, RZ, 0xc0, !PT ;  /* 0x0000ffffcaca7812 */ /* 0x000fe400078ec0ff */
[----:B------:R-:W-:Y:S02]  /*176f0*/  LOP3.LUT R205, R205, 0xffff, RZ, 0xc0, !PT ;  /* 0x0000ffffcdcd7812 */ /* 0x000fe400078ec0ff */
[----:B------:R-:W-:Y:S02]  /*17700*/  LOP3.LUT R100, R100, 0xffff, RZ, 0xc0, !PT ;  /* 0x0000ffff64647812 */ /* 0x000fe400078ec0ff */
[----:B0-----:R-:W-:Y:S02]  /*17710*/  SHF.R.U32.HI R41, RZ, 0x8, R29 ;  /* 0x00000008ff297819 */ /* 0x001fe4000001161d */
[----:B------:R-:W-:-:S02]  /*17720*/  PRMT R29, R29, 0x3340, R202 ;  /* 0x000033401d1d7816 */ /* 0x000fc400000000ca */
[----:B-1----:R-:W-:Y:S02]  /*17730*/  PRMT R33, R205, 0x3340, R100 ;  /* 0x00003340cd217816 */ /* 0x002fe40000000064 */
[----:B------:R-:W-:Y:S01]  /*17740*/  LOP3.LUT R196, R196, 0xffff, RZ, 0xc0, !PT ;  /* 0x0000ffffc4c47812 */ /* 0x000fe200078ec0ff */
[----:B------:R-:W-:Y:S01]  /*17750*/  STL [R1+0x1350], R29 ;  /* 0x0013501d01007387 */ /* 0x000fe20000100800 */
[----:B------:R-:W-:-:S03]  /*17760*/  F2FP.SATFINITE.E5M2.F32.PACK_AB_MERGE_C R102, R103, R102, RZ ;  /* 0x000000666766723e */ /* 0x000fc600048060ff */
[----:B------:R0:W-:Y:S01]  /*17770*/  STL [R1+0x1354], R33 ;  /* 0x0013542101007387 */ /* 0x0001e20000100800 */
[----:B------:R-:W-:Y:S02]  /*17780*/  LOP3.LUT R203, R203, 0xffff, RZ, 0xc0, !PT ;  /* 0x0000ffffcbcb7812 */ /* 0x000fe400078ec0ff */
[----:B------:R-:W-:Y:S02]  /*17790*/  LOP3.LUT R102, R102, 0xffff, RZ, 0xc0, !PT ;  /* 0x0000ffff66667812 */ /* 0x000fe400078ec0ff */
[----:B------:R-:W-:Y:S02]  /*177a0*/  SHF.R.U32.HI R43, RZ, 0x8, R202 ;  /* 0x00000008ff2b7819 */ /* 0x000fe400000116ca */
[----:B0-----:R-:W-:Y:S02]  /*177b0*/  PRMT R33, R31, 0x3340, R196 ;  /* 0x000033401f217816 */ /* 0x001fe400000000c4 */
        /* <DEDUP_REMOVED lines=19> */
[----:B------:R0:W-:Y:S01]  /*178f0*/  STL [R1+0x135c], R49 ;  /* 0x00135c3101007387 */ /* 0x0001e20000100800 */
[----:B------:R-:W-:-:S03]  /*17900*/  PRMT R33, R29, 0x3340, R39 ;  /* 0x000033401d217816 */ /* 0x000fc60000000027 */
[----:B------:R-:W-:Y:S04]  /*17910*/  STL [R1+0x1180], R41 ;  /* 0x0011802901007387 */ /* 0x000fe80000100800 */
[----:B------:R1:W-:Y:S04]  /*17920*/  STL [R1+0x1184], R37 ;  /* 0x0011842501007387 */ /* 0x0003e80000100800 */
[----:B------:R-:W-:Y:S04]  /*17930*/  STL [R1+0x1188], R35 ;  /* 0x0011882301007387 */ /* 0x000fe80000100800 */
[----:B------:R-:W-:Y:S04]  /*17940*/  STL [R1+0x117c], R33 ;  /* 0x00117c2101007387 */ /* 0x000fe80000100800 */
[----:B0-----:R-:W4:Y:S01]  /*17950*/  LDL.LU R49, [R1+0x464] ;  /* 0x0004640001317983 */ /* 0x001f220000300800 */
[----:B--2---:R-:W-:-:S03]  /*17960*/  LOP3.LUT R31, R47, 0xffff, RZ, 0xc0, !PT ;  /* 0x0000ffff2f1f7812 */ /* 0x004fc600078ec0ff */
[----:B------:R-:W2:Y:S01]  /*17970*/  LDL.LU R47, [R1+0x460] ;  /* 0x00046000012f7983 */ /* 0x000ea20000300800 */
[----:B---3--:R-:W-:-:S03]  /*17980*/  LOP3.LUT R29, R45, 0xffff, RZ, 0xc0, !PT ;  /* 0x0000ffff2d1d7812 */ /* 0x008fc600078ec0ff */
[----:B------:R-:W3:Y:S01]  /*17990*/  LDL.LU R45, [R1+0x458] ;  /* 0x00045800012d7983 */ /* 0x000ee20000300800 */
[----:B------:R-:W-:Y:S02]  /*179a0*/  LOP3.LUT R166, R166, 0xffff, RZ, 0xc0, !PT ;  /* 0x0000ffffa6a67812 */ /* 0x000fe400078ec0ff */
[----:B-1----:R-:W-:Y:S02]  /*179b0*/  SHF.R.U32.HI R37, RZ, 0x8, R31 ;  /* 0x00000008ff257819 */ /* 0x002fe4000001161f */
[----:B------:R-:W-:Y:S02]  /*179c0*/  PRMT R31, R31, 0x3340, R166 ;  /* 0x000033401f1f7816 */ /* 0x000fe400000000a6 */
[----:B------:R-:W-:Y:S02]  /*179d0*/  LOP3.LUT R164, R164, 0xffff, RZ, 0xc0, !PT ;  /* 0x0000ffffa4a47812 */ /* 0x000fe400078ec0ff */
[----:B------:R-:W-:Y:S02]  /*179e0*/  LOP3.LUT R243, R243, 0xffff, RZ, 0xc0, !PT ;  /* 0x0000fffff3f37812 */ /* 0x000fe400078ec0ff */
[----:B------:R-:W-:Y:S01]  /*179f0*/  LOP3.LUT R24, R24, 0xffff, RZ, 0xc0, !PT ;  /* 0x0000ffff18187812 */ /* 0x000fe200078ec0ff */
[----:B------:R0:W-:Y:S01]  /*17a00*/  STL [R1+0x12b8], R31 ;  /* 0x0012b81f01007387 */ /* 0x0001e20000100800 */
[----:B------:R-:W-:-:S02]  /*17a10*/  LOP3.LUT R241, R241, 0xffff, RZ, 0xc0, !PT ;  /* 0x0000fffff1f17812 */ /* 0x000fc400078ec0ff */
[----:B------:R-:W-:Y:S02]  /*17a20*/  PRMT R41, R243, 0x3340, R24 ;  /* 0x00003340f3297816 */ /* 0x000fe40000000018 */
[----:B------:R-:W-:Y:S02]  /*17a30*/  LOP3.LUT R26, R26, 0xffff, RZ, 0xc0, !PT ;  /* 0x0000ffff1a1a7812 */ /* 0x000fe400078ec0ff */
[----:B0-----:R-:W-:Y:S02]  /*17a40*/  PRMT R31, R29, 0x3340, R164 ;  /* 0x000033401d1f7816 */ /* 0x001fe400000000a4 */
[----:B------:R-:W-:Y:S02]  /*17a50*/  SHF.R.U32.HI R39, RZ, 0x8, R166 ;  /* 0x00000008ff277819 */ /* 0x000fe400000116a6 */
[----:B------:R-:W-:Y:S01]  /*17a60*/  SHF.R.U32.HI R33, RZ, 0x8, R29 ;  /* 0x00000008ff217819 */ /* 0x000fe2000001161d */
[----:B------:R0:W-:Y:S01]  /*17a70*/  STL [R1+0x12bc], R31 ;  /* 0x0012bc1f01007387 */ /* 0x0001e20000100800 */
[----:B------:R-:W-:-:S02]  /*17a80*/  SHF.R.U32.HI R35, RZ, 0x8, R164 ;  /* 0x00000008ff237819 */ /* 0x000fc400000116a4 */
[----:B------:R-:W-:Y:S01]  /*17a90*/  SHF.R.U32.HI R29, RZ, 0x8, R243 ;  /* 0x00000008ff1d7819 */ /* 0x000fe200000116f3 */
[----:B------:R1:W-:Y:S01]  /*17aa0*/  STL [R1+0x12c4], R41 ;  /* 0x0012c42901007387 */ /* 0x0003e20000100800 */
[----:B------:R-:W-:Y:S02]  /*17ab0*/  LOP3.LUT R37, R37, 0xffff, RZ, 0xc0, !PT ;  /* 0x0000ffff25257812 */ /* 0x000fe400078ec0ff */
[----:B------:R-:W-:Y:S02]  /*17ac0*/  LOP3.LUT R39, R39, 0xffff, RZ, 0xc0, !PT ;  /* 0x0000ffff27277812 */ /* 0x000fe400078ec0ff */
[----:B0-----:R-:W-:Y:S02]  /*17ad0*/  SHF.R.U32.HI R31, RZ, 0x8, R24 ;  /* 0x00000008ff1f7819 */ /* 0x001fe40000011618 */
[----:B------:R-:W-:Y:S02]  /*17ae0*/  SHF.R.U32.HI R24, RZ, 0x8, R241 ;  /* 0x00000008ff187819 */ /* 0x000fe400000116f1 */
[----:B-1----:R-:W-:-:S02]  /*17af0*/  PRMT R41, R241, 0x3340, R26 ;  /* 0x00003340f1297816 */ /* 0x002fc4000000001a */
[----:B------:R-:W-:Y:S02]  /*17b00*/  SHF.R.U32.HI R26, RZ, 0x8, R26 ;  /* 0x00000008ff1a7819 */ /* 0x000fe4000001161a */
        /* <DEDUP_REMOVED lines=8> */
[----:B------:R-:W-:Y:S01]  /*17b90*/  PRMT R29, R29, 0x3340, R31 ;  /* 0x000033401d1d7816 */ /* 0x000fe2000000001f */
[----:B------:R-:W-:Y:S01]  /*17ba0*/  STL [R1+0x12f0], R41 ;  /* 0x0012f02901007387 */ /* 0x000fe20000100800 */
[----:B------:R-:W-:-:S03]  /*17bb0*/  PRMT R24, R24, 0x3340, R26 ;  /* 0x0000334018187816 */ /* 0x000fc6000000001a */
[----:B------:R-:W-:Y:S04]  /*17bc0*/  STL [R1+0x10d0], R37 ;  /* 0x0010d02501007387 */ /* 0x000fe80000100800 */
[----:B------:R-:W-:Y:S04]  /*17bd0*/  STL [R1+0x10d4], R33 ;  /* 0x0010d42101007387 */ /* 0x000fe80000100800 */
[----:B------:R-:W-:Y:S04]  /*17be0*/  STL [R1+0x10dc], R29 ;  /* 0x0010dc1d01007387 */ /* 0x000fe80000100800 */
[----:B------:R3:W-:Y:S01]  /*17bf0*/  STL [R1+0x1114], R24 ;  /* 0x0011141801007387 */ /* 0x0007e20000100800 */
[----:B--2---:R-:W-:-:S03]  /*17c00*/  LOP3.LUT R26, R47, 0xffff, RZ, 0xc0, !PT ;  /* 0x0000ffff2f1a7812 */ /* 0x004fc600078ec0ff */
[----:B------:R-:W2:Y:S01]  /*17c10*/  LDL.LU R47, [R1+0x61c] ;  /* 0x00061c00012f7983 */ /* 0x000ea20000300800 */
[----:B---3--:R-:W-:-:S03]  /*17c20*/  LOP3.LUT R24, R45, 0xffff, RZ, 0xc0, !PT ;  /* 0x0000ffff2d187812 */ /* 0x008fc600078ec0ff */
[----:B------:R-:W3:Y:S01]  /*17c30*/  LDL.LU R45, [R1+0x618] ;  /* 0x00061800012d7983 */ /* 0x000ee20000300800 */
[----:B------:R-:W-:Y:S02]  /*17c40*/  F2FP.SATFINITE.E5M2.F32.PACK_AB_MERGE_C R96, R97, R96, RZ ;  /* 0x000000606160723e */ /* 0x000fe400048060ff */
[----:B----4-:R-:W-:Y:S02]  /*17c50*/  LOP3.LUT R31, R49, 0xffff, RZ, 0xc0, !PT ;  /* 0x0000ffff311f7812 */ /* 0x010fe400078ec0ff */
[----:B------:R-:W-:Y:S02]  /*17c60*/  LOP3.LUT R192, R192, 0xffff, RZ, 0xc0, !PT ;  /* 0x0000ffffc0c07812 */ /* 0x000fe400078ec0ff */
[----:B------:R-:W-:Y:S02]  /*17c70*/  LOP3.LUT R198, R198, 0xffff, RZ, 0xc0, !PT ;  /* 0x0000ffffc6c67812 */ /* 0x000fe400078ec0ff */
[----:B------:R-:W-:Y:S02]  /*17c80*/  LOP3.LUT R207, R207, 0xffff, RZ, 0xc0, !PT ;  /* 0x0000ffffcfcf7812 */ /* 0x000fe400078ec0ff */
[----:B------:R-:W-:-:S02]  /*17c90*/  LOP3.LUT R96, R96, 0xffff, RZ, 0xc0, !PT ;  /* 0x0000ffff60607812 */ /* 0x000fc400078ec0ff */
[----:B------:R-:W-:Y:S02]  /*17ca0*/  PRMT R33, R31, 0x3340, R192 ;  /* 0x000033401f217816 */ /* 0x000fe400000000c0 */
[----:B------:R-:W-:Y:S02]  /*17cb0*/  SHF.R.U32.HI R37, RZ, 0x8, R24 ;  /* 0x00000008ff257819 */ /* 0x000fe40000011618 */
[----:B------:R-:W-:Y:S02]  /*17cc0*/  PRMT R24, R24, 0x3340, R198 ;  /* 0x0000334018187816 */ /* 0x000fe400000000c6 */
[----:B------:R-:W-:Y:S01]  /*17cd0*/  PRMT R41, R207, 0x3340, R96 ;  /* 0x00003340cf297816 */ /* 0x000fe20000000060 */
[----:B------:R0:W-:Y:S01]  /*17ce0*/  STL [R1+0x1344], R33 ;  /* 0x0013442101007387 */ /* 0x0001e20000100800 */
[----:B------:R-:W-:Y:S02]  /*17cf0*/  LOP3.LUT R194, R194, 0xffff, RZ, 0xc0, !PT ;  /* 0x0000ffffc2c27812 */ /* 0x000fe400078ec0ff */
[----:B------:R-:W-:Y:S01]  /*17d00*/  SHF.R.U32.HI R39, RZ, 0x8, R198 ;  /* 0x00000008ff277819 */ /* 0x000fe200000116c6 */
[----:B------:R1:W-:Y:S01]  /*17d10*/  STL [R1+0x133c], R24 ;  /* 0x00133c1801007387 */ /* 0x0003e20000100800 */
[----:B------:R-:W-:-:S02]  /*17d20*/  SHF.R.U32.HI R29, RZ, 0x8, R31 ;  /* 0x00000008ff1d7819 */ /* 0x000fc4000001161f */
[----:B------:R-:W-:Y:S01]  /*17d30*/  SHF.R.U32.HI R35, RZ, 0x8, R96 ;  /* 0x00000008ff237819 */ /* 0x000fe20000011660 */
[----:B------:R4:W-:Y:S01]  /*17d40*/  STL [R1+0x1340], R41 ;  /* 0x0013402901007387 */ /* 0x0009e20000100800 */
[----:B------:R-:W-:Y:S02]  /*17d50*/  SHF.R.U32.HI R31, RZ, 0x8, R192 ;  /* 0x00000008ff1f7819 */ /* 0x000fe400000116c0 */
[----:B0-----:R-:W-:Y:S02]  /*17d60*/  SHF.R.U32.HI R33, RZ, 0x8, R207 ;  /* 0x00000008ff217819 */ /* 0x001fe400000116cf */
[----:B-1----:R-:W-:Y:S02]  /*17d70*/  SHF.R.U32.HI R24, RZ, 0x8, R26 ;  /* 0x00000008ff187819 */ /* 0x002fe4000001161a */
[----:B------:R-:W-:Y:S02]  /*17d80*/  LOP3.LUT R37, R37, 0xffff, RZ, 0xc0, !PT ;  /* 0x0000ffff25257812 */ /* 0x000fe400078ec0ff */
[----:B----4-:R-:W-:-:S02]  /*17d90*/  PRMT R41, R26, 0x3340, R194 ;  /* 0x000033401a297816 */ /* 0x010fc400000000c2 */
[----:B------:R-:W-:Y:S02]  /*17da0*/  SHF.R.U32.HI R26, RZ, 0x8, R194 ;  /* 0x00000008ff1a7819 */ /* 0x000fe400000116c2 */
[----:B------:R-:W-:Y:S02]  /*17db0*/  LOP3.LUT R39, R39, 0xffff, RZ, 0xc0, !PT ;  /* 0x0000ffff27277812 */ /* 0x000fe400078ec0ff */
[----:B------:R-:W-:Y:S02]  /*17dc0*/  LOP3.LUT R33, R33, 0xffff, RZ, 0xc0, !PT ;  /* 0x0000ffff21217812 */ /* 0x000fe400078ec0ff */
[----:B------:R-:W-:Y:S02]  /*17dd0*/  LOP3.LUT R35, R35, 0xffff, RZ, 0xc0, !PT ;  /* 0x0000ffff23237812 */ /* 0x000fe400078ec0ff */
[----:B------:R-:W-:Y:S02]  /*17de0*/  LOP3.LUT R29, R29, 0xffff, RZ, 0xc0, !PT ;  /* 0x0000ffff1d1d7812 */ /* 0x000fe400078ec0ff */
[----:B------:R-:W-:-:S02]  /*17df0*/  LOP3.LUT R31, R31, 0xffff, RZ, 0xc0, !PT ;  /* 0x0000ffff1f1f7812 */ /* 0x000fc400078ec0ff */
[----:B------:R-:W-:Y:S02]  /*17e00*/  LOP3.LUT R24, R24, 0xffff, RZ, 0xc0, !PT ;  /* 0x0000ffff18187812 */ /* 0x000fe400078ec0ff */
        /* <DEDUP_REMOVED lines=15> */
[----:B------:R-:W-:Y:S02]  /*17f00*/  LOP3.LUT R162, R162, 0xffff, RZ, 0xc0, !PT ;  /* 0x0000ffffa2a27812 */ /* 0x000fe400078ec0ff */
[----:B------:R-:W-:Y:S02]  /*17f10*/  LOP3.LUT R160, R160, 0xffff, RZ, 0xc0, !PT ;  /* 0x0000ffffa0a07812 */ /* 0x000fe400078ec0ff */
[----:B------:R-:W-:Y:S02]  /*17f20*/  LOP3.LUT R211, R211, 0xffff, RZ, 0xc0, !PT ;  /* 0x0000ffffd3d37812 */ /* 0x000fe400078ec0ff */
[----:B------:R-:W-:Y:S02]  /*17f30*/  LOP3.LUT R92, R92, 0xffff, RZ, 0xc0, !PT ;  /* 0x0000ffff5c5c7812 */ /* 0x000fe400078ec0ff */
[----:B0-----:R-:W-:-:S02]  /*17f40*/  LOP3.LUT R26, R28, 0xffff, RZ, 0xc0, !PT ;  /* 0x0000ffff1c1a7812 */ /* 0x001fc400078ec0ff */
[----:B------:R-:W-:Y:S02]  /*17f50*/  SHF.R.U32.HI R31, RZ, 0x8, R29 ;  /* 0x00000008ff1f7819 */ /* 0x000fe4000001161d */
[----:B------:R-:W-:Y:S02]  /*17f60*/  PRMT R29, R29, 0x3340, R162 ;  /* 0x000033401d1d7816 */ /* 0x000fe400000000a2 */
[----:B------:R-:W-:Y:S02]  /*17f70*/  SHF.R.U32.HI R28, RZ, 0x8, R24 ;  /* 0x00000008ff1c7819 */ /* 0x000fe40000011618 */
[----:B------:R-:W-:Y:S02]  /*17f80*/  PRMT R24, R24, 0x3340, R160 ;  /* 0x0000334018187816 */ /* 0x000fe400000000a0 */
[----:B------:R-:W-:Y:S01]  /*17f90*/  PRMT R39, R211, 0x3340, R92 ;  /* 0x00003340d3277816 */ /* 0x000fe2000000005c */
[----:B------:R0:W-:Y:S01]  /*17fa0*/  STL [R1+0x12dc], R29 ;  /* 0x0012dc1d01007387 */ /* 0x0001e20000100800 */
[----:B------:R-:W-:-:S02]  /*17fb0*/  LOP3.LUT R239, R239, 0xffff, RZ, 0xc0, !PT ;  /* 0x0000ffffefef7812 */ /* 0x000fc400078ec0ff */
[----:B------:R-:W-:Y:S01]  /*17fc0*/  SHF.R.U32.HI R35, RZ, 0x8, R211 ;  /* 0x00000008ff237819 */ /* 0x000fe200000116d3 */
[----:B------:R1:W-:Y:S01]  /*17fd0*/  STL [R1+0x12e8], R24 ;  /* 0x0012e81801007387 */ /* 0x0003e20000100800 */
[----:B------:R-:W-:Y:S02]  /*17fe0*/  SHF.R.U32.HI R37, RZ, 0x8, R92 ;  /* 0x00000008ff257819 */ /* 0x000fe4000001165c */
[----:B------:R-:W-:Y:S01]  /*17ff0*/  SHF.R.U32.HI R33, RZ, 0x8, R162 ;  /* 0x00000008ff217819 */ /* 0x000fe200000116a2 */
[----:B------:R4:W-:Y:S01]  /*18000*/  STL [R1+0x1338], R39 ;  /* 0x0013382701007387 */ /* 0x0009e20000100800 */
[----:B0-----:R-:W-:Y:S02]  /*18010*/  SHF.R.U32.HI R29, RZ, 0x8, R160 ;  /* 0x00000008ff1d7819 */ /* 0x001fe400000116a0 */
[----:B------:R-:W-:Y:S02]  /*18020*/  LOP3.LUT R35, R35, 0xffff, RZ, 0xc0, !PT ;  /* 0x0000ffff23237812 */ /* 0x000fe400078ec0ff */
[----:B-1----:R-:W-:-:S02]  /*18030*/  SHF.R.U32.HI R24, RZ, 0x8, R239 ;  /* 0x00000008ff187819 */ /* 0x002fc400000116ef */
[----:B------:R-:W-:Y:S02]  /*18040*/  LOP3.LUT R37, R37, 0xffff, RZ, 0xc0, !PT ;  /* 0x0000ffff25257812 */ /* 0x000fe400078ec0ff */
[--C-:B----4-:R-:W-:Y:S02]  /*18050*/  PRMT R39, R239, 0x3340, R26.reuse ;  /* 0x00003340ef277816 */ /* 0x110fe4000000001a */
[----:B------:R-:W-:Y:S02]  /*18060*/  SHF.R.U32.HI R26, RZ, 0x8, R26 ;  /* 0x00000008ff1a7819 */ /* 0x000fe4000001161a */
[----:B------:R-:W-:Y:S02]  /*18070*/  LOP3.LUT R31, R31, 0xffff, RZ, 0xc0, !PT ;  /* 0x0000ffff1f1f7812 */ /* 0x000fe400078ec0ff */
[----:B------:R-:W-:Y:S02]  /*18080*/  LOP3.LUT R33, R33, 0xffff, RZ, 0xc0, !PT ;  /* 0x0000ffff21217812 */ /* 0x000fe400078ec0ff */
[----:B------:R-:W-:-:S02]  /*18090*/  LOP3.LUT R28, R28, 0xffff, RZ, 0xc0, !PT ;  /* 0x0000ffff1c1c7812 */ /* 0x000fc400078ec0ff */
[----:B------:R-:W-:Y:S02]  /*180a0*/  LOP3.LUT R29, R29, 0xffff, RZ, 0xc0, !PT ;  /* 0x0000ffff1d1d7812 */ /* 0x000fe400078ec0ff */
        /* <DEDUP_REMOVED lines=8> */
[----:B------:R0:W-:Y:S04]  /*18130*/  STL [R1+0x10f4], R31 ;  /* 0x0010f41f01007387 */ /* 0x0001e80000100800 */
[----:B------:R-:W-:Y:S04]  /*18140*/  STL [R1+0x10f8], R29 ;  /* 0x0010f81d01007387 */ /* 0x000fe80000100800 */
[----:B------:R-:W-:Y:S01]  /*18150*/  STL [R1+0x1104], R28 ;  /* 0x0011041c01007387 */ /* 0x000fe20000100800 */
[----:B--2---:R-:W-:-:S03]  /*18160*/  LOP3.LUT R24, R47, 0xffff, RZ, 0xc0, !PT ;  /* 0x0000ffff2f187812 */ /* 0x004fc600078ec0ff */
[----:B------:R-:W2:Y:S01]  /*18170*/  LDL.LU R47, [R1+0x614] ;  /* 0x00061400012f7983 */ /* 0x000ea20000300800 */
[----:B---3--:R-:W-:-:S03]  /*18180*/  LOP3.LUT R26, R45, 0xffff, RZ, 0xc0, !PT ;  /* 0x0000ffff2d1a7812 */ /* 0x008fc600078ec0ff */
[----:B------:R-:W3:Y:S01]  /*18190*/  LDL.LU R45, [R1+0x610] ;  /* 0x00061000012d7983 */ /* 0x000ee20000300800 */
[----:B------:R-:W-:Y:S02]  /*181a0*/  LOP3.LUT R187, R187, 0xffff, RZ, 0xc0, !PT ;  /* 0x0000ffffbbbb7812 */ /* 0x000fe400078ec0ff */
[----:B------:R-:W-:Y:S02]  /*181b0*/  LOP3.LUT R189, R189, 0xffff, RZ, 0xc0, !PT ;  /* 0x0000ffffbdbd7812 */ /* 0x000fe400078ec0ff */
[----:B0-----:R-:W-:Y:S02]  /*181c0*/  PRMT R31, R24, 0x3340, R187 ;  /* 0x00003340181f7816 */ /* 0x001fe400000000bb */
[----:B------:R-:W-:-:S03]  /*181d0*/  LOP3.LUT R237, R237, 0xffff, RZ, 0xc0, !PT ;  /* 0x0000ffffeded7812 */ /* 0x000fc600078ec0ff */
[----:B------:R0:W-:Y:S01]  /*181e0*/  STL [R1+0x132c], R31 ;  /* 0x00132c1f01007387 */ /* 0x0001e20000100800 */
[----:B------:R-:W-:Y:S02]  /*181f0*/  LOP3.LUT R30, R30, 0xffff, RZ, 0xc0, !PT ;  /* 0x0000ffff1e1e7812 */ /* 0x000fe400078ec0ff */
[----:B------:R-:W-:Y:S02]  /*18200*/  F2FP.SATFINITE.E5M2.F32.PACK_AB_MERGE_C R94, R95, R94, RZ ;  /* 0x0000005e5f5e723e */ /* 0x000fe400048060ff */
[----:B0-----:R-:W-:Y:S02]  /*18210*/  PRMT R31, R26, 0x3340, R189 ;  /* 0x000033401a1f7816 */ /* 0x001fe400000000bd */
[----:B------:R-:W-:-:S03]  /*18220*/  LOP3.LUT R209, R209, 0xffff, RZ, 0xc0, !PT ;  /* 0x0000ffffd1d17812 */ /* 0x000fc600078ec0ff */
[----:B------:R0:W-:Y:S01]  /*18230*/  STL [R1+0x1330], R31 ;  /* 0x0013301f01007387 */ /* 0x0001e20000100800 */
[----:B------:R-:W-:Y:S02]  /*18240*/  LOP3.LUT R94, R94, 0xffff, RZ, 0xc0, !PT ;  /* 0x0000ffff5e5e7812 */ /* 0x000fe400078ec0ff */
[----:B------:R-:W-:Y:S02]  /*18250*/  SHF.R.U32.HI R33, RZ, 0x8, R237 ;  /* 0x00000008ff217819 */ /* 0x000fe400000116ed */
[--C-:B------:R-:W-:Y:S02]  /*18260*/  SHF.R.U32.HI R35, RZ, 0x8, R30.reuse ;  /* 0x00000008ff237819 */ /* 0x100fe4000001161e */
        /* <DEDUP_REMOVED lines=25> */
[----:B------:R1:W-:Y:S01]  /*18400*/  STL [R1+0x1158], R28 ;  /* 0x0011581c01007387 */ /* 0x0003e20000100800 */
[----:B--2---:R-:W-:-:S03]  /*18410*/  LOP3.LUT R26, R47, 0xffff, RZ, 0xc0, !PT ;  /* 0x0000ffff2f1a7812 */ /* 0x004fc600078ec0ff */
[----:B------:R-:W2:Y:S01]  /*18420*/  LDL.LU R47, [R1+0x474] ;  /* 0x00047400012f7983 */ /* 0x000ea20000300800 */
[----:B---3--:R-:W-:-:S03]  /*18430*/  LOP3.LUT R24, R45, 0xffff, RZ, 0xc0, !PT ;  /* 0x0000ffff2d187812 */ /* 0x008fc600078ec0ff */
[----:B------:R-:W3:Y:S01]  /*18440*/  LDL.LU R45, [R1+0x470] ;  /* 0x00047000012d7983 */ /* 0x000ee20000300800 */
[----:B------:R-:W-:Y:S02]  /*18450*/  LOP3.LUT R158, R158, 0xffff, RZ, 0xc0, !PT ;  /* 0x0000ffff9e9e7812 */ /* 0x000fe400078ec0ff */
[----:B0-----:R-:W-:Y:S02]  /*18460*/  SHF.R.U32.HI R30, RZ, 0x8, R26 ;  /* 0x00000008ff1e7819 */ /* 0x001fe4000001161a */
[----:B------:R-:W-:Y:S02]  /*18470*/  PRMT R26, R26, 0x3340, R158 ;  /* 0x000033401a1a7816 */ /* 0x000fe4000000009e */
[----:B------:R-:W-:Y:S02]  /*18480*/  LOP3.LUT R156, R156, 0xffff, RZ, 0xc0, !PT ;  /* 0x0000ffff9c9c7812 */ /* 0x000fe400078ec0ff */
[----:B------:R-:W-:Y:S02]  /*18490*/  LOP3.LUT R213, R213, 0xffff, RZ, 0xc0, !PT ;  /* 0x0000ffffd5d57812 */ /* 0x000fe400078ec0ff */
[----:B------:R-:W-:Y:S01]  /*184a0*/  LOP3.LUT R88, R88, 0xffff, RZ, 0xc0, !PT ;  /* 0x0000ffff58587812 */ /* 0x000fe200078ec0ff */
[----:B------:R0:W-:Y:S01]  /*184b0*/  STL [R1+0x12b0], R26 ;  /* 0x0012b01a01007387 */ /* 0x0001e20000100800 */
[----:B-1----:R-:W-:-:S02]  /*184c0*/  SHF.R.U32.HI R28, RZ, 0x8, R24 ;  /* 0x00000008ff1c7819 */ /* 0x002fc40000011618 */
[----:B------:R-:W-:Y:S02]  /*184d0*/  PRMT R24, R24, 0x3340, R156 ;  /* 0x0000334018187816 */ /* 0x000fe4000000009c */
[----:B------:R-:W-:Y:S02]  /*184e0*/  LOP3.LUT R235, R235, 0xffff, RZ, 0xc0, !PT ;  /* 0x0000ffffebeb7812 */ /* 0x000fe400078ec0ff */
[----:B------:R-:W-:Y:S02]  /*184f0*/  LOP3.LUT R32, R32, 0xffff, RZ, 0xc0, !PT ;  /* 0x0000ffff20207812 */ /* 0x000fe400078ec0ff */
[--C-:B0-----:R-:W-:Y:S01]  /*18500*/  PRMT R26, R213, 0x3340, R88.reuse ;  /* 0x00003340d51a7816 */ /* 0x101fe20000000058 */
[----:B------:R0:W-:Y:S01]  /*18510*/  STL [R1+0x12c0], R24 ;  /* 0x0012c01801007387 */ /* 0x0001e20000100800 */
[----:B------:R-:W-:Y:S02]  /*18520*/  SHF.R.U32.HI R35, RZ, 0x8, R213 ;  /* 0x00000008ff237819 */ /* 0x000fe400000116d5 */
[----:B------:R-:W-:Y:S01]  /*18530*/  SHF.R.U32.HI R33, RZ, 0x8, R88 ;  /* 0x00000008ff217819 */ /* 0x000fe20000011658 */
[----:B------:R1:W-:Y:S01]  /*18540*/  STL [R1+0x1328], R26 ;  /* 0x0013281a01007387 */ /* 0x0003e20000100800 */
[----:B------:R-:W-:-:S02]  /*18550*/  SHF.R.U32.HI R31, RZ, 0x8, R158 ;  /* 0x00000008ff1f7819 */ /* 0x000fc4000001169e */
[----:B------:R-:W-:Y:S02]  /*18560*/  SHF.R.U32.HI R29, RZ, 0x8, R156 ;  /* 0x00000008ff1d7819 */ /* 0x000fe4000001169c */
[--C-:B------:R-:W-:Y:S02]  /*18570*/  PRMT R37, R235, 0x3340, R32.reuse ;  /* 0x00003340eb257816 */ /* 0x100fe40000000020 */
[----:B0-----:R-:W-:Y:S02]  /*18580*/  SHF.R.U32.HI R24, RZ, 0x8, R235 ;  /* 0x00000008ff187819 */ /* 0x001fe400000116eb */
[----:B------:R-:W-:Y:S02]  /*18590*/  LOP3.LUT R33, R33, 0xffff, RZ, 0xc0, !PT ;  /* 0x0000ffff21217812 */ /* 0x000fe400078ec0ff */
[----:B-1----:R-:W-:Y:S02]  /*185a0*/  SHF.R.U32.HI R26, RZ, 0x8, R32 ;  /* 0x00000008ff1a7819 */ /* 0x002fe40000011620 */
        /* <DEDUP_REMOVED lines=38> */
[----:B------:R-:W-:Y:S02]  /*18810*/  LOP3.LUT R32, R32, 0xffff, RZ, 0xc0, !PT ;  /* 0x0000ffff20207812 */ /* 0x000fe400078ec0ff */
[----:B0-----:R-:W-:Y:S02]  /*18820*/  SHF.R.U32.HI R24, RZ, 0x8, R217 ;  /* 0x00000008ff187819 */ /* 0x001fe400000116d9 */
[----:B------:R-:W-:Y:S02]  /*18830*/  LOP3.LUT R33, R33, 0xffff, RZ, 0xc0, !PT ;  /* 0x0000ffff21217812 */ /* 0x000fe400078ec0ff */
[----:B-1----:R-:W-:Y:S02]  /*18840*/  SHF.R.U32.HI R26, RZ, 0x8, R84 ;  /* 0x00000008ff1a7819 */ /* 0x002fe40000011654 */
        /* <DEDUP_REMOVED lines=14> */
[----:B------:R1:W-:Y:S04]  /*18930*/  STL [R1+0x1148], R29 ;  /* 0x0011481d01007387 */ /* 0x0003e80000100800 */
[----:B------:R4:W-:Y:S01]  /*18940*/  STL [R1+0x114c], R28 ;  /* 0x00114c1c01007387 */ /* 0x0009e20000100800 */
[----:B------:R-:W-:-:S02]  /*18950*/  LOP3.LUT R154, R154, 0xffff, RZ, 0xc0, !PT ;  /* 0x0000ffff9a9a7812 */ /* 0x000fc400078ec0ff */
[----:B------:R-:W-:Y:S02]  /*18960*/  LOP3.LUT R152, R152, 0xffff, RZ, 0xc0, !PT ;  /* 0x0000ffff98987812 */ /* 0x000fe400078ec0ff */
[----:B------:R-:W-:Y:S02]  /*18970*/  LOP3.LUT R215, R215, 0xffff, RZ, 0xc0, !PT ;  /* 0x0000ffffd7d77812 */ /* 0x000fe400078ec0ff */
[----:B------:R-:W-:Y:S02]  /*18980*/  LOP3.LUT R86, R86, 0xffff, RZ, 0xc0, !PT ;  /* 0x0000ffff56567812 */ /* 0x000fe400078ec0ff */
[----:B------:R-:W-:Y:S02]  /*18990*/  LOP3.LUT R231, R231, 0xffff, RZ, 0xc0, !PT ;  /* 0x0000ffffe7e77812 */ /* 0x000fe400078ec0ff */
[----:B------:R-:W-:Y:S02]  /*189a0*/  LOP3.LUT R36, R36, 0xffff, RZ, 0xc0, !PT ;  /* 0x0000ffff24247812 */ /* 0x000fe400078ec0ff */
[----:B0-----:R-:W-:-:S02]  /*189b0*/  SHF.R.U32.HI R32, RZ, 0x8, R215 ;  /* 0x00000008ff207819 */ /* 0x001fc400000116d7 */
[----:B------:R-:W-:Y:S02]  /*189c0*/  SHF.R.U32.HI R33, RZ, 0x8, R86 ;  /* 0x00000008ff217819 */ /* 0x000fe40000011656 */
[----:B------:R-:W-:Y:S02]  /*189d0*/  SHF.R.U32.HI R31, RZ, 0x8, R154 ;  /* 0x00000008ff1f7819 */ /* 0x000fe4000001169a */
[----:B-1----:R-:W-:Y:S02]  /*189e0*/  SHF.R.U32.HI R29, RZ, 0x8, R152 ;  /* 0x00000008ff1d7819 */ /* 0x002fe40000011698 */
[----:B------:R-:W-:Y:S02]  /*189f0*/  LOP3.LUT R32, R32, 0xffff, RZ, 0xc0, !PT ;  /* 0x0000ffff20207812 */ /* 0x000fe400078ec0ff */
[----:B------:R-:W-:Y:S02]  /*18a00*/  LOP3.LUT R33, R33, 0xffff, RZ, 0xc0, !PT ;  /* 0x0000ffff21217812 */ /* 0x000fe400078ec0ff */
[----:B------:R-:W-:-:S02]  /*18a10*/  LOP3.LUT R31, R31, 0xffff, RZ, 0xc0, !PT ;  /* 0x0000ffff1f1f7812 */ /* 0x000fc400078ec0ff */
[----:B------:R-:W-:Y:S02]  /*18a20*/  LOP3.LUT R29, R29, 0xffff, RZ, 0xc0, !PT ;  /* 0x0000ffff1d1d7812 */ /* 0x000fe400078ec0ff */
[----:B------:R-:W-:Y:S02]  /*18a30*/  PRMT R34, R231, 0x3340, R36 ;  /* 0x00003340e7227816 */ /* 0x000fe40000000024 */
[----:B------:R-:W-:Y:S02]  /*18a40*/  PRMT R32, R32, 0x3340, R33 ;  /* 0x0000334020207816 */ /* 0x000fe40000000021 */
[----:B--2---:R-:W-:Y:S02]  /*18a50*/  LOP3.LUT R26, R47, 0xffff, RZ, 0xc0, !PT ;  /* 0x0000ffff2f1a7812 */ /* 0x004fe400078ec0ff */
[----:B------:R-:W2:Y:S02]  /*18a60*/  LDL.LU R47, [R1+0x47c] ;  /* 0x00047c00012f7983 */ /* 0x000ea40000300800 */
[----:B------:R-:W-:-:S02]  /*18a70*/  SHF.R.U32.HI R30, RZ, 0x8, R26 ;  /* 0x00000008ff1e7819 */ /* 0x000fc4000001161a */
[----:B---3--:R-:W-:Y:S02]  /*18a80*/  LOP3.LUT R24, R45, 0xffff, RZ, 0xc0, !PT ;  /* 0x0000ffff2d187812 */ /* 0x008fe400078ec0ff */
[----:B------:R-:W-:Y:S01]  /*18a90*/  PRMT R26, R26, 0x3340, R154 ;  /* 0x000033401a1a7816 */ /* 0x000fe2000000009a */
[----:B------:R-:W3:Y:S01]  /*18aa0*/  LDL.LU R45, [R1+0x478] ;  /* 0x00047800012d7983 */ /* 0x000ee20000300800 */
[----:B----4-:R-:W-:Y:S02]  /*18ab0*/  SHF.R.U32.HI R28, RZ, 0x8, R24 ;  /* 0x00000008ff1c7819 */ /* 0x010fe40000011618 */
[----:B------:R-:W-:Y:S01]  /*18ac0*/  PRMT R24, R24, 0x3340, R152 ;  /* 0x0000334018187816 */ /* 0x000fe20000000098 */
[----:B------:R0:W-:Y:S04]  /*18ad0*/  STL [R1+0x12a4], R26 ;  /* 0x0012a41a01007387 */ /* 0x0001e80000100800 */
[----:B------:R1:W-:Y:S01]  /*18ae0*/  STL [R1+0x12a8], R24 ;  /* 0x0012a81801007387 */ /* 0x0003e20000100800 */
[----:B0-----:R-:W-:-:S02]  /*18af0*/  PRMT R26, R215, 0x3340, R86 ;  /* 0x00003340d71a7816 */ /* 0x001fc40000000056 */
[----:B------:R-:W-:Y:S02]  /*18b00*/  LOP3.LUT R30, R30, 0xffff, RZ, 0xc0, !PT ;  /* 0x0000ffff1e1e7812 */ /* 0x000fe400078ec0ff */
[----:B-1----:R-:W-:Y:S01]  /*18b10*/  SHF.R.U32.HI R24, RZ, 0x8, R231 ;  /* 0x00000008ff187819 */ /* 0x002fe200000116e7 */
[----:B------:R0:W-:Y:S01]  /*18b20*/  STL [R1+0x1318], R26 ;  /* 0x0013181a01007387 */ /* 0x0001e20000100800 */
[----:B------:R-:W-:Y:S02]  /*18b30*/  LOP3.LUT R28, R28, 0xffff, RZ, 0xc0, !PT ;  /* 0x0000ffff1c1c7812 */ /* 0x000fe400078ec0ff */
[----:B------:R-:W-:Y:S02]  /*18b40*/  LOP3.LUT R24, R24, 0xffff, RZ, 0xc0, !PT ;  /* 0x0000ffff18187812 */ /* 0x000fe400078ec0ff */
[----:B0-----:R-:W-:Y:S02]  /*18b50*/  SHF.R.U32.HI R26, RZ, 0x8, R36 ;  /* 0x00000008ff1a7819 */ /* 0x001fe40000011624 */
[----:B------:R-:W-:-:S02]  /*18b60*/  PRMT R30, R30, 0x3340, R31 ;  /* 0x000033401e1e7816 */ /* 0x000fc4000000001f */
[----:B------:R-:W-:Y:S02]  /*18b70*/  LOP3.LUT R26, R26, 0xffff, RZ, 0xc0, !PT ;  /* 0x0000ffff1a1a7812 */ /* 0x000fe400078ec0ff */
[----:B------:R-:W-:Y:S01]  /*18b80*/  PRMT R29, R28, 0x3340, R29 ;  /* 0x000033401c1d7816 */ /* 0x000fe2000000001d */
[----:B------:R-:W-:Y:S01]  /*18b90*/  STL [R1+0x12ac], R34 ;  /* 0x0012ac2201007387 */ /* 0x000fe20000100800 */
[----:B------:R-:W-:-:S03]  /*18ba0*/  PRMT R28, R24, 0x3340, R26 ;  /* 0x00003340181c7816 */ /* 0x000fc6000000001a */
[----:B------:R0:W-:Y:S04]  /*18bb0*/  STL [R1+0x1140], R32 ;  /* 0x0011402001007387 */ /* 0x0001e80000100800 */
[----:B------:R-:W-:Y:S04]  /*18bc0*/  STL [R1+0x10c0], R30 ;  /* 0x0010c01e01007387 */ /* 0x000fe80000100800 */
[----:B------:R1:W-:Y:S04]  /*18bd0*/  STL [R1+0x10c4], R29 ;  /* 0x0010c41d01007387 */ /* 0x0003e80000100800 */
[----:B------:R-:W-:Y:S04]  /*18be0*/  STL [R1+0x10c8], R28 ;  /* 0x0010c81c01007387 */ /* 0x000fe80000100800 */
[----:B------:R-:W4:Y:S01]  /*18bf0*/  LDL.LU R49, [R1+0x600] ;  /* 0x0006000001317983 */ /* 0x000f220000300800 */
        /* <DEDUP_REMOVED lines=19> */
[----:B------:R-:W-:Y:S02]  /*18d30*/  PRMT R26, R26, 0x3340, R179 ;  /* 0x000033401a1a7816 */ /* 0x000fe400000000b3 */
[----:B---3--:R-:W-:-:S03]  /*18d40*/  LOP3.LUT R24, R45, 0xffff, RZ, 0xc0, !PT ;  /* 0x0000ffff2d187812 */ /* 0x008fc600078ec0ff */
[----:B------:R0:W-:Y:S02]  /*18d50*/  STL [R1+0x130c], R26 ;  /* 0x00130c1a01007387 */ /* 0x0001e40000100800 */
[----:B0-----:R-:W-:-:S05]  /*18d60*/  PRMT R26, R229, 0x3340, R38 ;  /* 0x00003340e51a7816 */ /* 0x001fca0000000026 */
[----:B------:R0:W-:Y:S01]  /*18d70*/  STL [R1+0x129c], R26 ;  /* 0x00129c1a01007387 */ /* 0x0001e20000100800 */
[----:B------:R-:W-:Y:S02]  /*18d80*/  SHF.R.U32.HI R28, RZ, 0x8, R24 ;  /* 0x00000008ff1c7819 */ /* 0x000fe40000011618 */
[----:B0-----:R-:W-:Y:S02]  /*18d90*/  PRMT R26, R24, 0x3340, R181 ;  /* 0x00003340181a7816 */ /* 0x001fe400000000b5 */
[----:B------:R-:W-:-:S03]  /*18da0*/  SHF.R.U32.HI R24, RZ, 0x8, R219 ;  /* 0x00000008ff187819 */ /* 0x000fc600000116db */
[----:B------:R0:W-:Y:S01]  /*18db0*/  STL [R1+0x1310], R26 ;  /* 0x0013101a01007387 */ /* 0x0001e20000100800 */
[----:B------:R-:W-:Y:S02]  /*18dc0*/  LOP3.LUT R30, R30, 0xffff, RZ, 0xc0, !PT ;  /* 0x0000ffff1e1e7812 */ /* 0x000fe400078ec0ff */
[----:B------:R-:W-:Y:S02]  /*18dd0*/  LOP3.LUT R28, R28, 0xffff, RZ, 0xc0, !PT ;  /* 0x0000ffff1c1c7812 */ /* 0x000fe400078ec0ff */
[----:B------:R-:W-:Y:S02]  /*18de0*/  LOP3.LUT R24, R24, 0xffff, RZ, 0xc0, !PT ;  /* 0x0000ffff18187812 */ /* 0x000fe400078ec0ff */
[----:B0-----:R-:W-:Y:S02]  /*18df0*/  SHF.R.U32.HI R26, RZ, 0x8, R80 ;  /* 0x00000008ff1a7819 */ /* 0x001fe40000011650 */
[----:B------:R-:W-:Y:S02]  /*18e00*/  PRMT R30, R30, 0x3340, R31 ;  /* 0x000033401e1e7816 */ /* 0x000fe4000000001f */
[----:B------:R-:W-:-:S02]  /*18e10*/  LOP3.LUT R26, R26, 0xffff, RZ, 0xc0, !PT ;  /* 0x0000ffff1a1a7812 */ /* 0x000fc400078ec0ff */
[----:B------:R-:W-:Y:S01]  /*18e20*/  PRMT R28, R28, 0x3340, R29 ;  /* 0x000033401c1c7816 */ /* 0x000fe2000000001d */
[----:B------:R-:W-:Y:S01]  /*18e30*/  STL [R1+0x1314], R34 ;  /* 0x0013142201007387 */ /* 0x000fe20000100800 */
[----:B------:R-:W-:-:S03]  /*18e40*/  PRMT R24, R24, 0x3340, R26 ;  /* 0x0000334018187816 */ /* 0x000fc6000000001a */
[----:B------:R-:W-:Y:S04]  /*18e50*/  STL [R1+0x10b8], R32 ;  /* 0x0010b82001007387 */ /* 0x000fe80000100800 */
[----:B------:R-:W-:Y:S04]  /*18e60*/  STL [R1+0x1130], R30 ;  /* 0x0011301e01007387 */ /* 0x000fe80000100800 */
[----:B------:R-:W-:Y:S04]  /*18e70*/  STL [R1+0x1134], R28 ;  /* 0x0011341c01007387 */ /* 0x000fe80000100800 */
[----:B------:R4:W-:Y:S02]  /*18e80*/  STL [R1+0x1138], R24 ;  /* 0x0011381801007387 */ /* 0x0009e40000100800 */
[----:B----4-:R-:W-:-:S02]  /*18e90*/  LOP3.LUT R24, R49, 0xffff, RZ, 0xc0, !PT ;  /* 0x0000ffff31187812 */ /* 0x010fc400078ec0ff */
[----:B------:R-:W3:Y:S01]  /*18ea0*/  LDL.LU R49, [R1+0x60c] ;  /* 0x00060c0001317983 */ /* 0x000ee20000300800 */
[----:B------:R-:W-:Y:S02]  /*18eb0*/  LOP3.LUT R175, R175, 0xffff, RZ, 0xc0, !PT ;  /* 0x0000ffffafaf7812 */ /* 0x000fe400078ec0ff */
[----:B------:R-:W-:-:S04]  /*18ec0*/  LOP3.LUT R29, R22, 0xffff, RZ, 0xc0, !PT ;  /* 0x0000ffff161d7812 */ /* 0x000fc800078ec0ff */
[----:B------:R-:W-:Y:S02]  /*18ed0*/  PRMT R30, R24, 0x3340, R29 ;  /* 0x00003340181e7816 */ /* 0x000fe4000000001d */
[----:B--2---:R-:W-:-:S04]  /*18ee0*/  LOP3.LUT R28, R47, 0xffff, RZ, 0xc0, !PT ;  /* 0x0000ffff2f1c7812 */ /* 0x004fc800078ec0ff */
[--C-:B------:R-:W-:Y:S02]  /*18ef0*/  PRMT R22, R28, 0x3340, R175.reuse ;  /* 0x000033401c167816 */ /* 0x100fe400000000af */
[----:B------:R-:W-:Y:S02]  /*18f00*/  SHF.R.U32.HI R26, RZ, 0x8, R28 ;  /* 0x00000008ff1a7819 */ /* 0x000fe4000001161c */
[----:B------:R-:W-:Y:S01]  /*18f10*/  SHF.R.U32.HI R28, RZ, 0x8, R175 ;  /* 0x00000008ff1c7819 */ /* 0x000fe200000116af */
[----:B------:R0:W-:Y:S01]  /*18f20*/  STL [R1+0x1308], R22 ;  /* 0x0013081601007387 */ /* 0x0001e20000100800 */
[----:B------:R-:W-:Y:S02]  /*18f30*/  LOP3.LUT R26, R26, 0xffff, RZ, 0xc0, !PT ;  /* 0x0000ffff1a1a7812 */ /* 0x000fe400078ec0ff */
[----:B------:R-:W-:Y:S02]  /*18f40*/  LOP3.LUT R28, R28, 0xffff, RZ, 0xc0, !PT ;  /* 0x0000ffff1c1c7812 */ /* 0x000fe400078ec0ff */
[----:B0-----:R-:W-:-:S02]  /*18f50*/  SHF.R.U32.HI R22, RZ, 0x8, R24 ;  /* 0x00000008ff167819 */ /* 0x001fc40000011618 */
[----:B------:R-:W-:Y:S02]  /*18f60*/  SHF.R.U32.HI R24, RZ, 0x8, R29 ;  /* 0x00000008ff187819 */ /* 0x000fe4000001161d */
[----:B------:R-:W-:Y:S02]  /*18f70*/  LOP3.LUT R22, R22, 0xffff, RZ, 0xc0, !PT ;  /* 0x0000ffff16167812 */ /* 0x000fe400078ec0ff */
[----:B------:R-:W-:Y:S02]  /*18f80*/  LOP3.LUT R24, R24, 0xffff, RZ, 0xc0, !PT ;  /* 0x0000ffff18187812 */ /* 0x000fe400078ec0ff */
[----:B------:R-:W-:Y:S02]  /*18f90*/  PRMT R26, R26, 0x3340, R28 ;  /* 0x000033401a1a7816 */ /* 0x000fe4000000001c */
[----:B------:R-:W-:Y:S01]  /*18fa0*/  PRMT R22, R22, 0x3340, R24 ;  /* 0x0000334016167816 */ /* 0x000fe20000000018 */
[----:B------:R-:W-:Y:S04]  /*18fb0*/  STL [R1+0x1298], R30 ;  /* 0x0012981e01007387 */ /* 0x000fe80000100800 */
[----:B------:R-:W-:Y:S04]  /*18fc0*/  STL [R1+0x112c], R26 ;  /* 0x00112c1a01007387 */ /* 0x000fe80000100800 */
[----:B------:R3:W-:Y:S02]  /*18fd0*/  STL [R1+0x10b0], R22 ;  /* 0x0010b01601007387 */ /* 0x0007e40000100800 */
[----:B---3--:R-:W-:-:S02]  /*18fe0*/  LOP3.LUT R22, R49, 0xffff, RZ, 0xc0, !PT ;  /* 0x0000ffff31167812 */ /* 0x008fc400078ec0ff */
[----:B------:R-:W2:Y:S01]  /*18ff0*/  LDL.LU R49, [R1+0x484] ;  /* 0x0004840001317983 */ /* 0x000ea20000300800 */
[----:B------:R-:W-:Y:S02]  /*19000*/  LOP3.LUT R20, R20, 0xffff, RZ, 0xc0, !PT ;  /* 0x0000ffff14147812 */ /* 0x000fe400078ec0ff */
[----:B------:R-:W-:Y:S02]  /*19010*/  SHF.R.U32.HI R24, RZ, 0x8, R22 ;  /* 0x00000008ff187819 */ /* 0x000fe40000011616 */
[--C-:B------:R-:W-:Y:S02]  /*19020*/  PRMT R22, R22, 0x3340, R20.reuse ;  /* 0x0000334016167816 */ /* 0x100fe40000000014 */
[----:B------:R-:W-:Y:S02]  /*19030*/  SHF.R.U32.HI R26, RZ, 0x8, R20 ;  /* 0x00000008ff1a7819 */ /* 0x000fe40000011614 */
[----:B------:R-:W-:Y:S02]  /*19040*/  LOP3.LUT R227, R227, 0xffff, RZ, 0xc0, !PT ;  /* 0x0000ffffe3e37812 */ /* 0x000fe400078ec0ff */
[----:B------:R-:W-:Y:S01]  /*19050*/  LOP3.LUT R40, R40, 0xffff, RZ, 0xc0, !PT ;  /* 0x0000ffff28287812 */ /* 0x000fe200078ec0ff */
[----:B------:R0:W-:Y:S01]  /*19060*/  STL [R1+0x128c], R22 ;  /* 0x00128c1601007387 */ /* 0x0001e20000100800 */
[----:B------:R-:W-:-:S02]  /*19070*/  LOP3.LUT R24, R24, 0xffff, RZ, 0xc0, !PT ;  /* 0x0000ffff18187812 */ /* 0x000fc400078ec0ff */
[----:B------:R-:W-:Y:S02]  /*19080*/  LOP3.LUT R26, R26, 0xffff, RZ, 0xc0, !PT ;  /* 0x0000ffff1a1a7812 */ /* 0x000fe400078ec0ff */
[----:B------:R-:W-:Y:S02]  /*19090*/  SHF.R.U32.HI R20, RZ, 0x8, R227 ;  /* 0x00000008ff147819 */ /* 0x000fe400000116e3 */
[--C-:B------:R-:W-:Y:S02]  /*190a0*/  PRMT R28, R227, 0x3340, R40.reuse ;  /* 0x00003340e31c7816 */ /* 0x100fe40000000028 */
[----:B0-----:R-:W-:Y:S02]  /*190b0*/  SHF.R.U32.HI R22, RZ, 0x8, R40 ;  /* 0x00000008ff167819 */ /* 0x001fe40000011628 */
[----:B------:R-:W-:Y:S02]  /*190c0*/  PRMT R24, R24, 0x3340, R26 ;  /* 0x0000334018187816 */ /* 0x000fe4000000001a */
[----:B------:R-:W-:-:S02]  /*190d0*/  LOP3.LUT R20, R20, 0xffff, RZ, 0xc0, !PT ;  /* 0x0000ffff14147812 */ /* 0x000fc400078ec0ff */
[----:B------:R-:W-:Y:S02]  /*190e0*/  LOP3.LUT R22, R22, 0xffff, RZ, 0xc0, !PT ;  /* 0x0000ffff16167812 */ /* 0x000fe400078ec0ff */
[----:B------:R-:W-:Y:S02]  /*190f0*/  LOP3.LUT R225, R225, 0xffff, RZ, 0xc0, !PT ;  /* 0x0000ffffe1e17812 */ /* 0x000fe400078ec0ff */
[----:B------:R-:W-:Y:S01]  /*19100*/  LOP3.LUT R42, R42, 0xffff, RZ, 0xc0, !PT ;  /* 0x0000ffff2a2a7812 */ /* 0x000fe200078ec0ff */
[----:B------:R-:W-:Y:S01]  /*19110*/  STL [R1+0x1294], R28 ;  /* 0x0012941c01007387 */ /* 0x000fe20000100800 */
[----:B------:R-:W-:Y:S02]  /*19120*/  PRMT R20, R20, 0x3340, R22 ;  /* 0x0000334014147816 */ /* 0x000fe40000000016 */
[----:B------:R-:W-:Y:S01]  /*19130*/  SHF.R.U32.HI R26, RZ, 0x8, R42 ;  /* 0x00000008ff1a7819 */ /* 0x000fe2000001162a */
[----:B------:R0:W-:Y:S01]  /*19140*/  STL [R1+0x10a4], R24 ;  /* 0x0010a41801007387 */ /* 0x0001e20000100800 */
[----:B------:R-:W-:-:S02]  /*19150*/  LOP3.LUT R177, R177, 0xffff, RZ, 0xc0, !PT ;  /* 0x0000ffffb1b17812 */ /* 0x000fc400078ec0ff */
[----:B------:R-:W-:Y:S01]  /*19160*/  LOP3.LUT R26, R26, 0xffff, RZ, 0xc0, !PT ;  /* 0x0000ffff1a1a7812 */ /* 0x000fe200078ec0ff */
[----:B------:R1:W-:Y:S01]  /*19170*/  STL [R1+0x10a8], R20 ;  /* 0x0010a81401007387 */ /* 0x0003e20000100800 */
[----:B0-----:R-:W-:-:S04]  /*19180*/  SHF.R.U32.HI R24, RZ, 0x8, R225 ;  /* 0x00000008ff187819 */ /* 0x001fc800000116e1 */
[----:B------:R-:W-:Y:S02]  /*19190*/  LOP3.LUT R24, R24, 0xffff, RZ, 0xc0, !PT ;  /* 0x0000ffff18187812 */ /* 0x000fe400078ec0ff */
[----:B-1----:R-:W-:Y:S02]  /*191a0*/  PRMT R20, R225, 0x3340, R42 ;  /* 0x00003340e1147816 */ /* 0x002fe4000000002a */
[----:B------:R-:W-:-:S03]  /*191b0*/  PRMT R24, R24, 0x3340, R26 ;  /* 0x0000334018187816 */ /* 0x000fc6000000001a */
[----:B------:R0:W-:Y:S01]  /*191c0*/  STL [R1+0x1280], R20 ;  /* 0x0012801401007387 */ /* 0x0001e20000100800 */
[----:B--2---:R-:W-:-:S04]  /*191d0*/  LOP3.LUT R22, R49, 0xffff, RZ, 0xc0, !PT ;  /* 0x0000ffff31167812 */ /* 0x004fc800078ec0ff */
[----:B------:R-:W-:-:S05]  /*191e0*/  PRMT R28, R22, 0x3340, R177 ;  /* 0x00003340161c7816 */ /* 0x000fca00000000b1 */
[----:B------:R-:W-:Y:S04]  /*191f0*/  STL [R1+0x1304], R28 ;  /* 0x0013041c01007387 */ /* 0x000fe80000100800 */
[----:B------:R1:W-:Y:S04]  /*19200*/  STL [R1+0x1098], R24 ;  /* 0x0010981801007387 */ /* 0x0003e80000100800 */
[----:B------:R-:W2:Y:S04]  /*19210*/  LDL.LU R51, [R1+0x62c] ;  /* 0x00062c0001337983 */ /* 0x000ea80000300800 */
[----:B------:R-:W3:Y:S01]  /*19220*/  LDL.LU R49, [R1+0x628] ;  /* 0x0006280001317983 */ /* 0x000ee20000300800 */
[----:B0-----:R-:W-:-:S02]  /*19230*/  SHF.R.U32.HI R20, RZ, 0x8, R22 ;  /* 0x00000008ff147819 */ /* 0x001fc40000011616 */
[----:B------:R-:W-:Y:S02]  /*19240*/  SHF.R.U32.HI R22, RZ, 0x8, R177 ;  /* 0x00000008ff167819 */ /* 0x000fe400000116b1 */
[----:B------:R-:W-:Y:S02]  /*19250*/  LOP3.LUT R20, R20, 0xffff, RZ, 0xc0, !PT ;  /* 0x0000ffff14147812 */ /* 0x000fe400078ec0ff */
[----:B------:R-:W-:Y:S02]  /*19260*/  LOP3.LUT R22, R22, 0xffff, RZ, 0xc0, !PT ;  /* 0x0000ffff16167812 */ /* 0x000fe400078ec0ff */
[----:B------:R-:W-:Y:S02]  /*19270*/  LOP3.LUT R223, R223, 0xffff, RZ, 0xc0, !PT ;  /* 0x0000ffffdfdf7812 */ /* 0x000fe400078ec0ff */
[----:B------:R-:W-:Y:S02]  /*19280*/  PRMT R20, R20, 0x3340, R22 ;  /* 0x0000334014147816 */ /* 0x000fe40000000016 */
[----:B------:R-:W-:-:S03]  /*19290*/  LOP3.LUT R76, R76, 0xffff, RZ, 0xc0, !PT ;  /* 0x0000ffff4c4c7812 */ /* 0x000fc600078ec0ff */
[----:B------:R0:W-:Y:S01]  /*192a0*/  STL [R1+0x1128], R20 ;  /* 0x0011281401007387 */ /* 0x0001e20000100800 */
[----:B------:R-:W-:Y:S02]  /*192b0*/  LOP3.LUT R221, R221, 0xffff, RZ, 0xc0, !PT ;  /* 0x0000ffffdddd7812 */ /* 0x000fe400078ec0ff */
[----:B------:R-:W-:Y:S02]  /*192c0*/  LOP3.LUT R78, R78, 0xffff, RZ, 0xc0, !PT ;  /* 0x0000ffff4e4e7812 */ /* 0x000fe400078ec0ff */
[----:B-1----:R-:W-:Y:S02]  /*192d0*/  SHF.R.U32.HI R24, RZ, 0x8, R223 ;  /* 0x00000008ff187819 */ /* 0x002fe400000116df */
[--C-:B0-----:R-:W-:Y:S02]  /*192e0*/  PRMT R20, R223, 0x3340, R76.reuse ;  /* 0x00003340df147816 */ /* 0x101fe4000000004c */
[----:B------:R-:W-:Y:S02]  /*192f0*/  SHF.R.U32.HI R26, RZ, 0x8, R76 ;  /* 0x00000008ff1a7819 */ /* 0x000fe4000001164c */
[----:B------:R-:W-:Y:S01]  /*19300*/  SHF.R.U32.HI R22, RZ, 0x8, R78 ;  /* 0x00000008ff167819 */ /* 0x000fe2000001164e */
[----:B------:R0:W-:Y:S01]  /*19310*/  STL [R1+0x12fc], R20 ;  /* 0x0012fc1401007387 */ /* 0x0001e20000100800 */
[----:B------:R-:W-:-:S02]  /*19320*/  LOP3.LUT R24, R24, 0xffff, RZ, 0xc0, !PT ;  /* 0x0000ffff18187812 */ /* 0x000fc400078ec0ff */
[----:B------:R-:W-:Y:S02]  /*19330*/  LOP3.LUT R26, R26, 0xffff, RZ, 0xc0, !PT ;  /* 0x0000ffff1a1a7812 */ /* 0x000fe400078ec0ff */
[----:B------:R-:W-:Y:S02]  /*19340*/  LOP3.LUT R22, R22, 0xffff, RZ, 0xc0, !PT ;  /* 0x0000ffff16167812 */ /* 0x000fe400078ec0ff */
[----:B0-----:R-:W-:Y:S02]  /*19350*/  SHF.R.U32.HI R20, RZ, 0x8, R221 ;  /* 0x00000008ff147819 */ /* 0x001fe400000116dd */
[----:B------:R-:W-:Y:S02]  /*19360*/  PRMT R28, R221, 0x3340, R78 ;  /* 0x00003340dd1c7816 */ /* 0x000fe4000000004e */
[----:B------:R-:W-:Y:S02]  /*19370*/  LOP3.LUT R20, R20, 0xffff, RZ, 0xc0, !PT ;  /* 0x0000ffff14147812 */ /* 0x000fe400078ec0ff */
[----:B------:R-:W-:-:S02]  /*19380*/  PRMT R24, R24, 0x3340, R26 ;  /* 0x0000334018187816 */ /* 0x000fc4000000001a */
[----:B------:R-:W-:Y:S01]  /*19390*/  PRMT R20, R20, 0x3340, R22 ;  /* 0x0000334014147816 */ /* 0x000fe20000000016 */
[----:B------:R-:W-:Y:S04]  /*193a0*/  STL [R1+0x1300], R28 ;  /* 0x0013001c01007387 */ /* 0x000fe80000100800 */
[----:B------:R3:W-:Y:S04]  /*193b0*/  STL [R1+0x1120], R24 ;  /* 0x0011201801007387 */ /* 0x0007e80000100800 */
[----:B------:R0:W-:Y:S01]  /*193c0*/  STL [R1+0x1124], R20 ;  /* 0x0011241401007387 */ /* 0x0001e20000100800 */
[----:B--2---:R-:W-:-:S03]  /*193d0*/  LOP3.LUT R22, R51, 0xffff, RZ, 0xc0, !PT ;  /* 0x0000ffff33167812 */ /* 0x004fc600078ec0ff */
[----:B------:R-:W2:Y:S01]  /*193e0*/  LDL.LU R51, [R1+0x204] ;  /* 0x0002040001337983 */ /* 0x000ea20000300800 */
[----:B---3--:R-:W-:-:S03]  /*193f0*/  LOP3.LUT R24, R49, 0xffff, RZ, 0xc0, !PT ;  /* 0x0000ffff31187812 */ /* 0x008fc600078ec0ff */
[----:B------:R-:W3:Y:S01]  /*19400*/  LDL.LU R49, [R1+0x200] ;  /* 0x0002000001317983 */ /* 0x000ee20000300800 */
[----:B------:R-:W-:Y:S02]  /*19410*/  LOP3.LUT R26, R9, 0xffff, RZ, 0xc0, !PT ;  /* 0x0000ffff091a7812 */ /* 0x000fe400078ec0ff */
[----:B------:R-:W-:Y:S02]  /*19420*/  LOP3.LUT R9, R8, 0xffff, RZ, 0xc0, !PT ;  /* 0x0000ffff08097812 */ /* 0x000fe400078ec0ff */
[----:B------:R-:W-:Y:S02]  /*19430*/  PRMT R8, R22, 0x3340, R26 ;  /* 0x0000334016087816 */ /* 0x000fe4000000001a */
[----:B0-----:R-:W-:-:S03]  /*19440*/  SHF.R.U32.HI R20, RZ, 0x8, R22 ;  /* 0x00000008ff147819 */ /* 0x001fc60000011616 */
[----:B------:R0:W-:Y:S01]  /*19450*/  STL [R1+0x1284], R8 ;  /* 0x0012840801007387 */ /* 0x0001e20000100800 */
[----:B------:R-:W-:Y:S02]  /*19460*/  SHF.R.U32.HI R22, RZ, 0x8, R26 ;  /* 0x00000008ff167819 */ /* 0x000fe4000001161a */
[----:B------:R-:W-:Y:S02]  /*19470*/  LOP3.LUT R20, R20, 0xffff, RZ, 0xc0, !PT ;  /* 0x0000ffff14147812 */ /* 0x000fe400078ec0ff */
[----:B------:R-:W-:Y:S02]  /*19480*/  LOP3.LUT R22, R22, 0xffff, RZ, 0xc0, !PT ;  /* 0x0000ffff16167812 */ /* 0x000fe400078ec0ff */
[----:B0-----:R-:W-:Y:S02]  /*19490*/  SHF.R.U32.HI R8, RZ, 0x8, R24 ;  /* 0x00000008ff087819 */ /* 0x001fe40000011618 */
[--C-:B------:R-:W-:Y:S02]  /*194a0*/  PRMT R24, R24, 0x3340, R9.reuse ;  /* 0x0000334018187816 */ /* 0x100fe40000000009 */
[----:B------:R-:W-:-:S02]  /*194b0*/  SHF.R.U32.HI R9, RZ, 0x8, R9 ;  /* 0x00000008ff097819 */ /* 0x000fc40000011609 */
[----:B------:R-:W-:Y:S02]  /*194c0*/  LOP3.LUT R8, R8, 0xffff, RZ, 0xc0, !PT ;  /* 0x0000ffff08087812 */ /* 0x000fe400078ec0ff */
[----:B------:R-:W-:Y:S02]  /*194d0*/  LOP3.LUT R9, R9, 0xffff, RZ, 0xc0, !PT ;  /* 0x0000ffff09097812 */ /* 0x000fe400078ec0ff */
[----:B------:R-:W-:Y:S02]  /*194e0*/  PRMT R20, R20, 0x3340, R22 ;  /* 0x0000334014147816 */ /* 0x000fe40000000016 */
[----:B------:R-:W-:Y:S01]  /*194f0*/  PRMT R8, R8, 0x3340, R9 ;  /* 0x0000334008087816 */ /* 0x000fe20000000009 */
[----:B------:R-:W-:Y:S04]  /*19500*/  STL [R1+0x1288], R24 ;  /* 0x0012881801007387 */ /* 0x000fe80000100800 */
[----:B------:R-:W-:Y:S04]  /*19510*/  STL [R1+0x109c], R20 ;  /* 0x00109c1401007387 */ /* 0x000fe80000100800 */
[----:B------:R2:W-:Y:S01]  /*19520*/  STL [R1+0x10a0], R8 ;  /* 0x0010a00801007387 */ /* 0x0005e20000100800 */
[----:B---3--:R-:W-:-:S03]  /*19530*/  LOP3.LUT R9, R49, 0xffff, RZ, 0xc0, !PT ;  /* 0x0000ffff31097812 */ /* 0x008fc600078ec0ff */
[----:B------:R-:W3:Y:S01]  /*19540*/  LDL.LU R49, [R1+0x48c] ;  /* 0x00048c0001317983 */ /* 0x000ee20000300800 */
[----:B--2---:R-:W-:Y:S02]  /*19550*/  LOP3.LUT R8, R51, 0xffff, RZ, 0xc0, !PT ;  /* 0x0000ffff33087812 */ /* 0x004fe400078ec0ff */
[----:B------:R-:W-:Y:S01]  /*19560*/  LOP3.LUT R44, R44, 0xffff, RZ, 0xc0, !PT ;  /* 0x0000ffff2c2c7812 */ /* 0x000fe200078ec0ff */
[----:B------:R-:W2:Y:S01]  /*19570*/  LDL.LU R51, [R1+0x488] ;  /* 0x0004880001337983 */ /* 0x000ea20000300800 */
[----:B------:R-:W-:Y:S02]  /*19580*/  SHF.R.U32.HI R20, RZ, 0x8, R8 ;  /* 0x00000008ff147819 */ /* 0x000fe40000011608 */
[--C-:B------:R-:W-:Y:S02]  /*19590*/  PRMT R8, R8, 0x3340, R44.reuse ;  /* 0x0000334008087816 */ /* 0x100fe4000000002c */
[----:B------:R-:W-:Y:S02]  /*195a0*/  LOP3.LUT R46, R46, 0xffff, RZ, 0xc0, !PT ;  /* 0x0000ffff2e2e7812 */ /* 0x000fe400078ec0ff */
[----:B------:R-:W-:Y:S01]  /*195b0*/  SHF.R.U32.HI R22, RZ, 0x8, R44 ;  /* 0x00000008ff167819 */ /* 0x000fe2000001162c */
[----:B------:R0:W-:Y:S01]  /*195c0*/  STL [R1+0x1270], R8 ;  /* 0x0012700801007387 */ /* 0x0001e20000100800 */
[----:B------:R-:W-:-:S02]  /*195d0*/  PRMT R24, R9, 0x3340, R46 ;  /* 0x0000334009187816 */ /* 0x000fc4000000002e */
[----:B------:R-:W-:Y:S02]  /*195e0*/  LOP3.LUT R20, R20, 0xffff, RZ, 0xc0, !PT ;  /* 0x0000ffff14147812 */ /* 0x000fe400078ec0ff */
[----:B------:R-:W-:Y:S02]  /*195f0*/  LOP3.LUT R22, R22, 0xffff, RZ, 0xc0, !PT ;  /* 0x0000ffff16167812 */ /* 0x000fe400078ec0ff */
[----:B0-----:R-:W-:Y:S02]  /*19600*/  SHF.R.U32.HI R8, RZ, 0x8, R9 ;  /* 0x00000008ff087819 */ /* 0x001fe40000011609 */
[----:B------:R-:W-:Y:S02]  /*19610*/  SHF.R.U32.HI R9, RZ, 0x8, R46 ;  /* 0x00000008ff097819 */ /* 0x000fe4000001162e */
[----:B------:R-:W-:Y:S02]  /*19620*/  LOP3.LUT R8, R8, 0xffff, RZ, 0xc0, !PT ;  /* 0x0000ffff08087812 */ /* 0x000fe400078ec0ff */
[----:B------:R-:W-:-:S02]  /*19630*/  LOP3.LUT R9, R9, 0xffff, RZ, 0xc0, !PT ;  /* 0x0000ffff09097812 */ /* 0x000fc400078ec0ff */
[----:B------:R-:W-:Y:S02]  /*19640*/  PRMT R20, R20, 0x3340, R22 ;  /* 0x0000334014147816 */ /* 0x000fe40000000016 */
[----:B------:R-:W-:Y:S01]  /*19650*/  PRMT R8, R8, 0x3340, R9 ;  /* 0x0000334008087816 */ /* 0x000fe20000000009 */
[----:B------:R-:W-:Y:S04]  /*19660*/  STL [R1+0x127c], R24 ;  /* 0x00127c1801007387 */ /* 0x000fe80000100800 */
[----:B------:R-:W-:Y:S04]  /*19670*/  STL [R1+0x1090], R20 ;  /* 0x0010901401007387 */ /* 0x000fe80000100800 */
[----:B------:R3:W-:Y:S02]  /*19680*/  STL [R1+0x1094], R8 ;  /* 0x0010940801007387 */ /* 0x0007e40000100800 */
[----:B---3--:R-:W-:-:S02]  /*19690*/  LOP3.LUT R8, R49, 0xffff, RZ, 0xc0, !PT ;  /* 0x0000ffff31087812 */ /* 0x008fc400078ec0ff */
[----:B------:R-:W3:Y:S01]  /*196a0*/  LDL.LU R49, [R1+0x490] ;  /* 0x0004900001317983 */ /* 0x000ee20000300800 */
[----:B------:R-:W-:Y:S02]  /*196b0*/  LOP3.LUT R171, R171, 0xffff, RZ, 0xc0, !PT ;  /* 0x0000ffffabab7812 */ /* 0x000fe400078ec0ff */
[----:B------:R-:W-:Y:S02]  /*196c0*/  SHF.R.U32.HI R20, RZ, 0x8, R8 ;  /* 0x00000008ff147819 */ /* 0x000fe40000011608 */
[--C-:B------:R-:W-:Y:S02]  /*196d0*/  PRMT R8, R8, 0x3340, R171.reuse ;  /* 0x0000334008087816 */ /* 0x100fe400000000ab */
[----:B--2---:R-:W-:Y:S02]  /*196e0*/  LOP3.LUT R9, R51, 0xffff, RZ, 0xc0, !PT ;  /* 0x0000ffff33097812 */ /* 0x004fe400078ec0ff */
[----:B------:R-:W-:Y:S01]  /*196f0*/  LOP3.LUT R173, R173, 0xffff, RZ, 0xc0, !PT ;  /* 0x0000ffffadad7812 */ /* 0x000fe200078ec0ff */
[----:B------:R0:W-:Y:S01]  /*19700*/  STL [R1+0x12e4], R8 ;  /* 0x0012e40801007387 */ /* 0x0001e20000100800 */
[----:B------:R-:W-:-:S02]  /*19710*/  SHF.R.U32.HI R22, RZ, 0x8, R171 ;  /* 0x00000008ff167819 */ /* 0x000fc400000116ab */
[----:B------:R-:W-:Y:S02]  /*19720*/  PRMT R24, R9, 0x3340, R173 ;  /* 0x0000334009187816 */ /* 0x000fe400000000ad */
[----:B------:R-:W-:Y:S02]  /*19730*/  LOP3.LUT R20, R20, 0xffff, RZ, 0xc0, !PT ;  /* 0x0000ffff14147812 */ /* 0x000fe400078ec0ff */
[----:B0-----:R-:W-:Y:S02]  /*19740*/  SHF.R.U32.HI R8, RZ, 0x8, R9 ;  /* 0x00000008ff087819 */ /* 0x001fe40000011609 */
[----:B------:R-:W-:Y:S02]  /*19750*/  SHF.R.U32.HI R9, RZ, 0x8, R173 ;  /* 0x00000008ff097819 */ /* 0x000fe400000116ad */
[----:B------:R-:W-:Y:S02]  /*19760*/  LOP3.LUT R22, R22, 0xffff, RZ, 0xc0, !PT ;  /* 0x0000ffff16167812 */ /* 0x000fe400078ec0ff */
[----:B------:R-:W-:-:S02]  /*19770*/  LOP3.LUT R8, R8, 0xffff, RZ, 0xc0, !PT ;  /* 0x0000ffff08087812 */ /* 0x000fc400078ec0ff */
[----:B------:R-:W-:Y:S02]  /*19780*/  LOP3.LUT R9, R9, 0xffff, RZ, 0xc0, !PT ;  /* 0x0000ffff09097812 */ /* 0x000fe400078ec0ff */
[----:B------:R-:W-:Y:S02]  /*19790*/  PRMT R20, R20, 0x3340, R22 ;  /* 0x0000334014147816 */ /* 0x000fe40000000016 */
[----:B------:R-:W-:Y:S01]  /*197a0*/  PRMT R8, R8, 0x3340, R9 ;  /* 0x0000334008087816 */ /* 0x000fe20000000009 */
[----:B------:R-:W-:Y:S04]  /*197b0*/  STL [R1+0x12e0], R24 ;  /* 0x0012e01801007387 */ /* 0x000fe80000100800 */
[----:B------:R-:W-:Y:S04]  /*197c0*/  STL [R1+0x1118], R20 ;  /* 0x0011181401007387 */ /* 0x000fe80000100800 */
[----:B------:R0:W-:Y:S04]  /*197d0*/  STL [R1+0x111c], R8 ;  /* 0x00111c0801007387 */ /* 0x0001e80000100800 */
[----:B------:R-:W2:Y:S01]  /*197e0*/  LDL.LU R51, [R1+0x630] ;  /* 0x0006300001337983 */ /* 0x000ea20000300800 */
[----:B---3--:R-:W-:-:S03]  /*197f0*/  LOP3.LUT R9, R49, 0xffff, RZ, 0xc0, !PT ;  /* 0x0000ffff31097812 */ /* 0x008fc600078ec0ff */
[----:B------:R-:W3:Y:S01]  /*19800*/  LDL.LU R49, [R1+0x494] ;  /* 0x0004940001317983 */ /* 0x000ee20000300800 */
[----:B------:R-:W-:Y:S02]  /*19810*/  LOP3.LUT R252, R252, 0xffff, RZ, 0xc0, !PT ;  /* 0x0000fffffcfc7812 */ /* 0x000fe400078ec0ff */
[----:B------:R-:W-:Y:S02]  /*19820*/  LOP3.LUT R72, R72, 0xffff, RZ, 0xc0, !PT ;  /* 0x0000ffff48487812 */ /* 0x000fe400078ec0ff */
[----:B------:R-:W-:Y:S02]  /*19830*/  LOP3.LUT R167, R167, 0xffff, RZ, 0xc0, !PT ;  /* 0x0000ffffa7a77812 */ /* 0x000fe400078ec0ff */
[----:B0-----:R-:W-:Y:S02]  /*19840*/  PRMT R8, R252, 0x3340, R72 ;  /* 0x00003340fc087816 */ /* 0x001fe40000000048 */
[----:B------:R-:W-:Y:S02]  /*19850*/  SHF.R.U32.HI R20, RZ, 0x8, R252 ;  /* 0x00000008ff147819 */ /* 0x000fe400000116fc */
        /* <DEDUP_REMOVED lines=17> */
[----:B------:R-:W-:Y:S02]  /*19970*/  LOP3.LUT R22, R10, 0xffff, RZ, 0xc0, !PT ;  /* 0x0000ffff0a167812 */ /* 0x000fe400078ec0ff */
[----:B------:R-:W-:Y:S02]  /*19980*/  SHF.R.U32.HI R10, RZ, 0x8, R8 ;  /* 0x00000008ff0a7819 */ /* 0x000fe40000011608 */
[--C-:B------:R-:W-:Y:S02]  /*19990*/  PRMT R8, R8, 0x3340, R20.reuse ;  /* 0x0000334008087816 */ /* 0x100fe40000000014 */
[----:B--2---:R-:W-:Y:S02]  /*199a0*/  LOP3.LUT R9, R51, 0xffff, RZ, 0xc0, !PT ;  /* 0x0000ffff33097812 */ /* 0x004fe400078ec0ff */
[----:B------:R-:W2:Y:S01]  /*199b0*/  LDL.LU R51, [R1+0x210] ;  /* 0x0002100001337983 */ /* 0x000ea20000300800 */
[----:B------:R-:W-:-:S02]  /*199c0*/  SHF.R.U32.HI R20, RZ, 0x8, R20 ;  /* 0x00000008ff147819 */ /* 0x000fc40000011614 */
[--C-:B------:R-:W-:Y:S01]  /*199d0*/  PRMT R24, R9, 0x3340, R22.reuse ;  /* 0x0000334009187816 */ /* 0x100fe20000000016 */
[----:B------:R0:W-:Y:S01]  /*199e0*/  STL [R1+0x12b4], R8 ;  /* 0x0012b40801007387 */ /* 0x0001e20000100800 */
[----:B------:R-:W-:Y:S02]  /*199f0*/  LOP3.LUT R10, R10, 0xffff, RZ, 0xc0, !PT ;  /* 0x0000ffff0a0a7812 */ /* 0x000fe400078ec0ff */
[----:B------:R-:W-:Y:S02]  /*19a00*/  LOP3.LUT R20, R20, 0xffff, RZ, 0xc0, !PT ;  /* 0x0000ffff14147812 */ /* 0x000fe400078ec0ff */
[----:B0-----:R-:W-:Y:S02]  /*19a10*/  SHF.R.U32.HI R8, RZ, 0x8, R9 ;  /* 0x00000008ff087819 */ /* 0x001fe40000011609 */
[----:B------:R-:W-:Y:S02]  /*19a20*/  SHF.R.U32.HI R9, RZ, 0x8, R22 ;  /* 0x00000008ff097819 */ /* 0x000fe40000011616 */
[----:B------:R-:W-:-:S02]  /*19a30*/  LOP3.LUT R8, R8, 0xffff, RZ, 0xc0, !PT ;  /* 0x0000ffff08087812 */ /* 0x000fc400078ec0ff */
[----:B------:R-:W-:Y:S02]  /*19a40*/  LOP3.LUT R9, R9, 0xffff, RZ, 0xc0, !PT ;  /* 0x0000ffff09097812 */ /* 0x000fe400078ec0ff */
        /* <DEDUP_REMOVED lines=10> */
[----:B------:R-:W-:Y:S02]  /*19af0*/  LOP3.LUT R48, R48, 0xffff, RZ, 0xc0, !PT ;  /* 0x0000ffff30307812 */ /* 0x000fe400078ec0ff */
[----:B--2---:R-:W-:Y:S01]  /*19b00*/  LOP3.LUT R9, R51, 0xffff, RZ, 0xc0, !PT ;  /* 0x0000ffff33097812 */ /* 0x004fe200078ec0ff */
[----:B------:R0:W-:Y:S01]  /*19b10*/  STL [R1+0x1264], R8 ;  /* 0x0012640801007387 */ /* 0x0001e20000100800 */
[----:B------:R-:W-:-:S02]  /*19b20*/  SHF.R.U32.HI R20, RZ, 0x8, R21 ;  /* 0x00000008ff147819 */ /* 0x000fc40000011615 */
[--C-:B------:R-:W-:Y:S02]  /*19b30*/  PRMT R21, R9, 0x3340, R48.reuse ;  /* 0x0000334009157816 */ /* 0x100fe40000000030 */
        /* <DEDUP_REMOVED lines=16> */
[----:B------:R-:W-:Y:S02]  /*19c40*/  LOP3.LUT R9, R3, 0xffff, RZ, 0xc0, !PT ;  /* 0x0000ffff03097812 */ /* 0x000fe400078ec0ff */
[----:B------:R-:W-:Y:S01]  /*19c50*/  LOP3.LUT R68, R68, 0xffff, RZ, 0xc0, !PT ;  /* 0x0000ffff44447812 */ /* 0x000fe200078ec0ff */
[----:B------:R-:W3:Y:S01]  /*19c60*/  LDL.LU R3, [R1+0x1598] ;  /* 0x0015980001037983 */ /* 0x000ee20000300800 */
        /* <DEDUP_REMOVED lines=14> */
[----:B0-----:R-:W-:-:S02]  /*19d50*/  LOP3.LUT R8, R2, 0xffff, RZ, 0xc0, !PT ;  /* 0x0000ffff02087812 */ /* 0x001fc400078ec0ff */
[----:B------:R-:W4:Y:S04]  /*19d60*/  LDL.LU R2, [R1+0x1594] ;  /* 0x0015940001027983 */ /* 0x000f280000300800 */
[----:B------:R-:W3:Y:S01]  /*19d70*/  LDL.LU R51, [R1+0x63c] ;  /* 0x00063c0001337983 */ /* 0x000ee20000300800 */
[----:B--2---:R-:W-:-:S03]  /*19d80*/  LOP3.LUT R9, R49, 0xffff, RZ, 0xc0, !PT ;  /* 0x0000ffff31097812 */ /* 0x004fc600078ec0ff */
[----:B------:R-:W2:Y:S01]  /*19d90*/  LDL.LU R49, [R1+0x638] ;  /* 0x0006380001317983 */ /* 0x000ea20000300800 */
[----:B------:R-:W-:Y:S02]  /*19da0*/  LOP3.LUT R70, R70, 0xffff, RZ, 0xc0, !PT ;  /* 0x0000ffff46467812 */ /* 0x000fe400078ec0ff */
        /* <DEDUP_REMOVED lines=17> */
[----:B--2---:R-:W-:-:S02]  /*19ec0*/  LOP3.LUT R8, R49, 0xffff, RZ, 0xc0, !PT ;  /* 0x0000ffff31087812 */ /* 0x004fc400078ec0ff */
[----:B------:R-:W2:Y:S01]  /*19ed0*/  LDL.LU R49, [R1+0x220] ;  /* 0x0002200001317983 */ /* 0x000ea20000300800 */
[----:B---3--:R-:W-:Y:S02]  /*19ee0*/  LOP3.LUT R9, R51, 0xffff, RZ, 0xc0, !PT ;  /* 0x0000ffff33097812 */ /* 0x008fe400078ec0ff */
[----:B------:R-:W-:Y:S01]  /*19ef0*/  LOP3.LUT R23, R23, 0xffff, RZ, 0xc0, !PT ;  /* 0x0000ffff17177812 */ /* 0x000fe200078ec0ff */
[----:B------:R-:W3:Y:S01]  /*19f00*/  LDL.LU R51, [R1+0x21c] ;  /* 0x00021c0001337983 */ /* 0x000ee20000300800 */
[----:B------:R-:W-:Y:S02]  /*19f10*/  SHF.R.U32.HI R10, RZ, 0x8, R9 ;  /* 0x00000008ff0a7819 */ /* 0x000fe40000011609 */
[----:B------:R-:W-:Y:S02]  /*19f20*/  LOP3.LUT R153, R153, 0xffff, RZ, 0xc0, !PT ;  /* 0x0000ffff99997812 */ /* 0x000fe400078ec0ff */
[----:B------:R-:W-:Y:S02]  /*19f30*/  PRMT R9, R9, 0x3340, R23 ;  /* 0x0000334009097816 */ /* 0x000fe40000000017 */
[----:B------:R-:W-:-:S02]  /*19f40*/  SHF.R.U32.HI R21, RZ, 0x8, R8 ;  /* 0x00000008ff157819 */ /* 0x000fc40000011608 */
[----:B------:R-:W-:Y:S01]  /*19f50*/  PRMT R8, R8, 0x3340, R153 ;  /* 0x0000334008087816 */ /* 0x000fe20000000099 */
[----:B------:R0:W-:Y:S01]  /*19f60*/  STL [R1+0x124c], R9 ;  /* 0x00124c0901007387 */ /* 0x0001e20000100800 */
[----:B------:R-:W-:Y:S02]  /*19f70*/  SHF.R.U32.HI R20, RZ, 0x8, R23 ;  /* 0x00000008ff147819 */ /* 0x000fe40000011617 */
[----:B------:R-:W-:Y:S01]  /*19f80*/  LOP3.LUT R10, R10, 0xffff, RZ, 0xc0, !PT ;  /* 0x0000ffff0a0a7812 */ /* 0x000fe200078ec0ff */
[----:B------:R1:W-:Y:S01]  /*19f90*/  STL [R1+0x1248], R8 ;  /* 0x0012480801007387 */ /* 0x0003e20000100800 */
[----:B------:R-:W-:Y:S02]  /*19fa0*/  LOP3.LUT R20, R20, 0xffff, RZ, 0xc0, !PT ;  /* 0x0000ffff14147812 */ /* 0x000fe400078ec0ff */
[----:B0-----:R-:W-:Y:S02]  /*19fb0*/  SHF.R.U32.HI R9, RZ, 0x8, R153 ;  /* 0x00000008ff097819 */ /* 0x001fe40000011699 */
[----:B-1----:R-:W-:-:S02]  /*19fc0*/  LOP3.LUT R8, R21, 0xffff, RZ, 0xc0, !PT ;  /* 0x0000ffff15087812 */ /* 0x002fc400078ec0ff */
[----:B------:R-:W-:Y:S02]  /*19fd0*/  LOP3.LUT R9, R9, 0xffff, RZ, 0xc0, !PT ;  /* 0x0000ffff09097812 */ /* 0x000fe400078ec0ff */
[----:B------:R-:W-:Y:S02]  /*19fe0*/  PRMT R10, R10, 0x3340, R20 ;  /* 0x000033400a0a7816 */ /* 0x000fe40000000014 */
[----:B------:R-:W-:-:S03]  /*19ff0*/  PRMT R8, R8, 0x3340, R9 ;  /* 0x0000334008087816 */ /* 0x000fc60000000009 */
[----:B------:R2:W-:Y:S04]  /*1a000*/  STL [R1+0x1068], R10 ;  /* 0x0010680a01007387 */ /* 0x0005e80000100800 */
[----:B------:R-:W-:Y:S01]  /*1a010*/  STL [R1+0x106c], R8 ;  /* 0x00106c0801007387 */ /* 0x000fe20000100800 */
[----:B--2---:R-:W-:-:S03]  /*1a020*/  LOP3.LUT R10, R49, 0xffff, RZ, 0xc0, !PT ;  /* 0x0000ffff310a7812 */ /* 0x004fc600078ec0ff */
[----:B------:R-:W2:Y:S01]  /*1a030*/  LDL.LU R49, [R1+0x49c] ;  /* 0x00049c0001317983 */ /* 0x000ea20000300800 */
[----:B------:R-:W-:Y:S02]  /*1a040*/  LOP3.LUT R52, R52, 0xffff, RZ, 0xc0, !PT ;  /* 0x0000ffff34347812 */ /* 0x000fe400078ec0ff */
[----:B---3--:R-:W-:Y:S02]  /*1a050*/  LOP3.LUT R9, R51, 0xffff, RZ, 0xc0, !PT ;  /* 0x0000ffff33097812 */ /* 0x008fe400078ec0ff */
        /* <DEDUP_REMOVED lines=15> */
[----:B------:R-:W-:Y:S04]  /*1a150*/  STL [R1+0x105c], R20 ;  /* 0x00105c1401007387 */ /* 0x000fe80000100800 */
[----:B------:R0:W-:Y:S02]  /*1a160*/  STL [R1+0x1060], R9 ;  /* 0x0010600901007387 */ /* 0x0001e40000100800 */
[----:B0-----:R-:W-:Y:S02]  /*1a170*/  LOP3.LUT R9, R5, 0xffff, RZ, 0xc0, !PT ;  /* 0x0000ffff05097812 */ /* 0x001fe400078ec0ff */
[----:B------:R-:W3:Y:S04]  /*1a180*/  LDL.LU R5, [R1+0x1590] ;  /* 0x0015900001057983 */ /* 0x000ee80000300800 */
[----:B------:R-:W4:Y:S01]  /*1a190*/  LDL.LU R51, [R1+0x644] ;  /* 0x0006440001337983 */ /* 0x000f220000300800 */
[----:B------:R-:W-:Y:S01]  /*1a1a0*/  IMAD R45, R4, UR5, RZ ;  /* 0x00000005042d7c24 */ /* 0x000fe2000f8e02ff */
[----:B------:R-:W-:-:S03]  /*1a1b0*/  ULDC UR5, c[0x0][0x248] ;  /* 0x0000920000057ab9 */ /* 0x000fc60000000800 */
[----:B------:R-:W-:Y:S01]  /*1a1c0*/  VIADD R47, R45, UR6 ;  /* 0x000000062d2f7c36 */ /* 0x000fe20008000000 */
[----:B------:R-:W-:-:S03]  /*1a1d0*/  ULDC UR6, c[0x0][0x248] ;  /* 0x0000920000067ab9 */ /* 0x000fc60000000800 */
[----:B------:R-:W-:Y:S01]  /*1a1e0*/  VIADD R131, R47, UR7 ;  /* 0x000000072f837c36 */ /* 0x000fe20008000000 */
[----:B------:R-:W-:Y:S01]  /*1a1f0*/  ULDC UR7, c[0x0][0x248] ;  /* 0x0000920000077ab9 */ /* 0x000fe20000000800 */
[----:B--2---:R-:W-:Y:S02]  /*1a200*/  LOP3.LUT R10, R49, 0xffff, RZ, 0xc0, !PT ;  /* 0x0000ffff310a7812 */ /* 0x004fe400078ec0ff */
[----:B------:R-:W2:Y:S01]  /*1a210*/  LDL.LU R49, [R1+0x640] ;  /* 0x0006400001317983 */ /* 0x000ea20000300800 */
[----:B------:R-:W-:Y:S01]  /*1a220*/  VIADD R132, R131, UR8 ;  /* 0x0000000883847c36 */ /* 0x000fe20008000000 */
[----:B------:R-:W-:-:S03]  /*1a230*/  ULDC UR8, c[0x0][0x248] ;  /* 0x0000920000087ab9 */ /* 0x000fc60000000800 */
        /* <DEDUP_REMOVED lines=9> */
[----:B------:R-:W-:Y:S01]  /*1a2d0*/  LOP3.LUT R165, R165, 0xffff, RZ, 0xc0, !PT ;  /* 0x0000ffffa5a57812 */ /* 0x000fe200078ec0ff */
[----:B------:R-:W-:Y:S02]  /*1a2e0*/  ULDC UR5, c[0x0][0x248] ;  /* 0x0000920000057ab9 */ /* 0x000fe40000000800 */
[----:B------:R-:W-:Y:S01]  /*1a2f0*/  VIADD R138, R137, UR7 ;  /* 0x00000007898a7c36 */ /* 0x000fe20008000000 */
[----:B------:R-:W-:Y:S01]  /*1a300*/  SHF.R.U32.HI R20, RZ, 0x8, R10 ;  /* 0x00000008ff147819 */ /* 0x000fe2000001160a */
[----:B------:R-:W-:Y:S02]  /*1a310*/  ULDC UR7, c[0x0][0x248] ;  /* 0x0000920000077ab9 */ /* 0x000fe40000000800 */
[----:B------:R-:W-:Y:S01]  /*1a320*/  VIADD R139, R138, UR8 ;  /* 0x000000088a8b7c36 */ /* 0x000fe20008000000 */
[----:B------:R-:W-:Y:S01]  /*1a330*/  LOP3.LUT R64, R64, 0xffff, RZ, 0xc0, !PT ;  /* 0x0000ffff40407812 */ /* 0x000fe200078ec0ff */
[----:B------:R-:W-:-:S02]  /*1a340*/  ULDC UR8, c[0x0][0x248] ;  /* 0x0000920000087ab9 */ /* 0x000fc40000000800 */
[----:B------:R-:W-:Y:S01]  /*1a350*/  VIADD R140, R139, UR6 ;  /* 0x000000068b8c7c36 */ /* 0x000fe20008000000 */
[----:B------:R-:W-:Y:S01]  /*1a360*/  PRMT R10, R10, 0x3340, R165 ;  /* 0x000033400a0a7816 */ /* 0x000fe200000000a5 */
[----:B------:R-:W-:Y:S02]  /*1a370*/  ULDC UR6, c[0x0][0x248] ;  /* 0x0000920000067ab9 */ /* 0x000fe40000000800 */
[----:B------:R-:W-:Y:S01]  /*1a380*/  VIADD R141, R140, UR9 ;  /* 0x000000098c8d7c36 */ /* 0x000fe20008000000 */
[----:B------:R-:W-:Y:S01]  /*1a390*/  SHF.R.U32.HI R28, RZ, 0x8, R9 ;  /* 0x00000008ff1c7819 */ /* 0x000fe20000011609 */
[----:B------:R0:W-:Y:S01]  /*1a3a0*/  STL [R1+0x1240], R10 ;  /* 0x0012400a01007387 */ /* 0x0001e20000100800 */
[----:B------:R-:W-:Y:S01]  /*1a3b0*/  SHF.R.U32.HI R24, RZ, 0x8, R165 ;  /* 0x00000008ff187819 */ /* 0x000fe200000116a5 */
[----:B------:R-:W-:Y:S01]  /*1a3c0*/  VIADD R142, R141, UR5 ;  /* 0x000000058d8e7c36 */ /* 0x000fe20008000000 */
[----:B------:R-:W-:Y:S01]  /*1a3d0*/  ULDC UR5, c[0x0][0x248] ;  /* 0x0000920000057ab9 */ /* 0x000fe20000000800 */
[--C-:B------:R-:W-:Y:S01]  /*1a3e0*/  PRMT R9, R9, 0x3340, R64.reuse ;  /* 0x0000334009097816 */ /* 0x100fe20000000040 */
[----:B------:R-:W-:Y:S01]  /*1a3f0*/  ULDC UR9, c[0x0][0x248] ;  /* 0x0000920000097ab9 */ /* 0x000fe20000000800 */
[----:B------:R-:W-:Y:S01]  /*1a400*/  VIADD R143, R142, UR5 ;  /* 0x000000058e8f7c36 */ /* 0x000fe20008000000 */
[----:B------:R-:W-:Y:S01]  /*1a410*/  ULDC UR5, c[0x0][0x248] ;  /* 0x0000920000057ab9 */ /* 0x000fe20000000800 */
[----:B0-----:R-:W-:-:S02]  /*1a420*/  SHF.R.U32.HI R10, RZ, 0x8, R64 ;  /* 0x00000008ff0a7819 */ /* 0x001fc40000011640 */
[----:B------:R-:W-:Y:S01]  /*1a430*/  VIADD R144, R143, UR6 ;  /* 0x000000068f907c36 */ /* 0x000fe20008000000 */
[----:B------:R0:W-:Y:S01]  /*1a440*/  STL [R1+0x1238], R9 ;  /* 0x0012380901007387 */ /* 0x0001e20000100800 */
[----:B------:R-:W-:Y:S01]  /*1a450*/  LOP3.LUT R20, R20, 0xffff, RZ, 0xc0, !PT ;  /* 0x0000ffff14147812 */ /* 0x000fe200078ec0ff */
[----:B------:R-:W-:Y:S01]  /*1a460*/  ULDC UR6, c[0x0][0x248] ;  /* 0x0000920000067ab9 */ /* 0x000fe20000000800 */
[----:B------:R-:W-:Y:S01]  /*1a470*/  LOP3.LUT R24, R24, 0xffff, RZ, 0xc0, !PT ;  /* 0x0000ffff18187812 */ /* 0x000fe200078ec0ff */
[----:B------:R-:W-:Y:S01]  /*1a480*/  VIADD R145, R144, UR5 ;  /* 0x0000000590917c36 */ /* 0x000fe20008000000 */
[----:B------:R-:W-:Y:S01]  /*1a490*/  LOP3.LUT R10, R10, 0xffff, RZ, 0xc0, !PT ;  /* 0x0000ffff0a0a7812 */ /* 0x000fe200078ec0ff */
[----:B------:R-:W-:Y:S01]  /*1a4a0*/  ULDC UR5, c[0x0][0x248] ;  /* 0x0000920000057ab9 */ /* 0x000fe20000000800 */
[----:B------:R-:W-:Y:S02]  /*1a4b0*/  PRMT R20, R20, 0x3340, R24 ;  /* 0x0000334014147816 */ /* 0x000fe40000000018 */
[----:B0-----:R-:W-:Y:S01]  /*1a4c0*/  LOP3.LUT R9, R28, 0xffff, RZ, 0xc0, !PT ;  /* 0x0000ffff1c097812 */ /* 0x001fe200078ec0ff */
[----:B------:R-:W-:-:S02]  /*1a4d0*/  VIADD R146, R145, UR7 ;  /* 0x0000000791927c36 */ /* 0x000fc40008000000 */
[----:B------:R-:W-:Y:S01]  /*1a4e0*/  STL [R1+0x1084], R20 ;  /* 0x0010841401007387 */ /* 0x000fe20000100800 */
[----:B------:R-:W-:Y:S01]  /*1a4f0*/  ULDC UR7, c[0x0][0x248] ;  /* 0x0000920000077ab9 */ /* 0x000fe20000000800 */
[----:B------:R-:W-:Y:S01]  /*1a500*/  PRMT R9, R9, 0x3340, R10 ;  /* 0x0000334009097816 */ /* 0x000fe2000000000a */
[----:B------:R-:W-:Y:S01]  /*1a510*/  VIADD R147, R146, UR8 ;  /* 0x0000000892937c36 */ /* 0x000fe20008000000 */
[----:B------:R-:W-:-:S03]  /*1a520*/  ULDC UR8, c[0x0][0x248] ;  /* 0x0000920000087ab9 */ /* 0x000fc60000000800 */
[----:B------:R4:W-:Y:S01]  /*1a530*/  STL [R1+0x1088], R9 ;  /* 0x0010880901007387 */ /* 0x0009e20000100800 */
[----:B------:R-:W-:Y:S01]  /*1a540*/  VIADD R148, R147, UR6 ;  /* 0x0000000693947c36 */ /* 0x000fe20008000000 */
[----:B------:R-:W-:Y:S01]  /*1a550*/  ULDC UR6, c[0x0][0x248] ;  /* 0x0000920000067ab9 */ /* 0x000fe20000000800 */
[----:B----4-:R-:W-:Y:S02]  /*1a560*/  LOP3.LUT R9, R51, 0xffff, RZ, 0xc0, !PT ;  /* 0x0000ffff33097812 */ /* 0x010fe400078ec0ff */
[----:B------:R-:W4:Y:S01]  /*1a570*/  LDL.LU R51, [R1+0x64c] ;  /* 0x00064c0001337983 */ /* 0x000f220000300800 */
        /* <DEDUP_REMOVED lines=130> */
[----:B------:R-:W-:-:S03]  /*1ada0*/  ULDC UR6, c[0x0][0x248] ;  /* 0x0000920000067ab9 */ /* 0x000fc60000000800 */
[----:B------:R-:W-:Y:S01]  /*1adb0*/  VIADD R167, R219, UR9 ;  /* 0x00000009dba77c36 */ /* 0x000fe20008000000 */
[----:B------:R-:W-:Y:S01]  /*1adc0*/  SHF.R.U32.HI R20, RZ, 0x8, R9 ;  /* 0x00000008ff147819 */ /* 0x000fe20000011609 */
[----:B------:R-:W-:Y:S02]  /*1add0*/  ULDC UR9, c[0x0][0x248] ;  /* 0x0000920000097ab9 */ /* 0x000fe40000000800 */
[----:B------:R-:W-:Y:S01]  /*1ade0*/  VIADD R186, R167, UR5 ;  /* 0x00000005a7ba7c36 */ /* 0x000fe20008000000 */
[----:B------:R-:W-:-:S03]  /*1adf0*/  ULDC UR5, c[0x0][0x248] ;  /* 0x0000920000057ab9 */ /* 0x000fc60000000800 */
[----:B------:R-:W-:Y:S01]  /*1ae00*/  VIADD R182, R186, UR5 ;  /* 0x00000005bab67c36 */ /* 0x000fe20008000000 */
[----:B------:R-:W-:-:S03]  /*1ae10*/  ULDC UR5, c[0x0][0x248] ;  /* 0x0000920000057ab9 */ /* 0x000fc60000000800 */
[----:B------:R-:W-:Y:S01]  /*1ae20*/  VIADD R178, R182, UR6 ;  /* 0x00000006b6b27c36 */ /* 0x000fe20008000000 */
[--C-:B------:R-:W-:Y:S01]  /*1ae30*/  SHF.R.U32.HI R48, RZ, 0x8, R159.reuse ;  /* 0x00000008ff307819 */ /* 0x100fe2000001169f */
[----:B------:R-:W-:Y:S02]  /*1ae40*/  ULDC UR6, c[0x0][0x248] ;  /* 0x0000920000067ab9 */ /* 0x000fe40000000800 */
[----:B------:R-:W-:Y:S01]  /*1ae50*/  VIADD R46, R178, UR5 ;  /* 0x00000005b22e7c36 */ /* 0x000fe20008000000 */
[----:B------:R-:W-:Y:S01]  /*1ae60*/  PRMT R9, R9, 0x3340, R159 ;  /* 0x0000334009097816 */ /* 0x000fe2000000009f */
[----:B------:R-:W-:Y:S02]  /*1ae70*/  ULDC UR5, c[0x0][0x248] ;  /* 0x0000920000057ab9 */ /* 0x000fe40000000800 */
[----:B------:R-:W-:Y:S01]  /*1ae80*/  VIADD R43, R46, UR7 ;  /* 0x000000072e2b7c36 */ /* 0x000fe20008000000 */
[----:B------:R-:W-:Y:S02]  /*1ae90*/  LOP3.LUT R161, R161, 0xffff, RZ, 0xc0, !PT ;  /* 0x0000ffffa1a17812 */ /* 0x000fe400078ec0ff */
[----:B------:R-:W-:Y:S01]  /*1aea0*/  LOP3.LUT R20, R20, 0xffff, RZ, 0xc0, !PT ;  /* 0x0000ffff14147812 */ /* 0x000fe200078ec0ff */
[----:B------:R-:W-:Y:S01]  /*1aeb0*/  VIADD R42, R43, UR8 ;  /* 0x000000082b2a7c36 */ /* 0x000fe20008000000 */
[----:B------:R-:W-:Y:S01]  /*1aec0*/  LOP3.LUT R48, R48, 0xffff, RZ, 0xc0, !PT ;  /* 0x0000ffff30307812 */ /* 0x000fe200078ec0ff */
[----:B------:R0:W-:Y:S01]  /*1aed0*/  STL [R1+0x1230], R9 ;  /* 0x0012300901007387 */ /* 0x0001e20000100800 */
[--C-:B------:R-:W-:Y:S01]  /*1aee0*/  PRMT R24, R10, 0x3340, R161.reuse ;  /* 0x000033400a187816 */ /* 0x100fe200000000a1 */
[----:B------:R-:W-:Y:S01]  /*1aef0*/  VIADD R41, R42, UR6 ;  /* 0x000000062a297c36 */ /* 0x000fe20008000000 */
[----:B------:R-:W-:Y:S01]  /*1af00*/  PRMT R48, R20, 0x3340, R48 ;  /* 0x0000334014307816 */ /* 0x000fe20000000030 */
[----:B------:R-:W-:Y:S01]  /*1af10*/  ULDC UR6, c[0x0][0x248] ;  /* 0x0000920000067ab9 */ /* 0x000fe20000000800 */
[----:B------:R-:W-:Y:S01]  /*1af20*/  LOP3.LUT R155, R155, 0xffff, RZ, 0xc0, !PT ;  /* 0x0000ffff9b9b7812 */ /* 0x000fe200078ec0ff */
[----:B------:R-:W-:Y:S01]  /*1af30*/  VIADD R39, R41, UR9 ;  /* 0x0000000929277c36 */ /* 0x000fe20008000000 */
[----:B------:R-:W-:Y:S01]  /*1af40*/  LOP3.LUT R157, R157, 0xffff, RZ, 0xc0, !PT ;  /* 0x0000ffff9d9d7812 */ /* 0x000fe200078ec0ff */
[----:B------:R-:W-:Y:S01]  /*1af50*/  ULDC UR7, c[0x0][0x248] ;  /* 0x0000920000077ab9 */ /* 0x000fe20000000800 */
[----:B------:R-:W-:Y:S01]  /*1af60*/  ULDC UR8, c[0x0][0x248] ;  /* 0x0000920000087ab9 */ /* 0x000fe20000000800 */
[----:B0-----:R-:W-:Y:S01]  /*1af70*/  SHF.R.U32.HI R9, RZ, 0x8, R10 ;  /* 0x00000008ff097819 */ /* 0x001fe2000001160a */
[----:B------:R-:W-:Y:S01]  /*1af80*/  STL [R1+0x122c], R24 ;  /* 0x00122c1801007387 */ /* 0x000fe20000100800 */
[----:B------:R-:W-:Y:S01]  /*1af90*/  SHF.R.U32.HI R10, RZ, 0x8, R161 ;  /* 0x00000008ff0a7819 */ /* 0x000fe200000116a1 */
[----:B------:R-:W-:Y:S01]  /*1afa0*/  VIADD R38, R39, UR5 ;  /* 0x0000000527267c36 */ /* 0x000fe20008000000 */
[----:B------:R-:W-:Y:S01]  /*1afb0*/  LOP3.LUT R9, R9, 0xffff, RZ, 0xc0, !PT ;  /* 0x0000ffff09097812 */ /* 0x000fe200078ec0ff */
[----:B------:R4:W-:Y:S01]  /*1afc0*/  STL [R1+0x107c], R48 ;  /* 0x00107c3001007387 */ /* 0x0009e20000100800 */
[----:B------:R-:W-:Y:S01]  /*1afd0*/  LOP3.LUT R10, R10, 0xffff, RZ, 0xc0, !PT ;  /* 0x0000ffff0a0a7812 */ /* 0x000fe200078ec0ff */
[----:B------:R-:W-:Y:S01]  /*1afe0*/  ULDC UR5, c[0x0][0x248] ;  /* 0x0000920000057ab9 */ /* 0x000fe20000000800 */
[----:B------:R-:W-:Y:S01]  /*1aff0*/  SHF.R.U32.HI R50, RZ, 0x8, R155 ;  /* 0x00000008ff327819 */ /* 0x000fe2000001169b */
[----:B------:R-:W-:Y:S01]  /*1b000*/  VIADD R37, R38, UR5 ;  /* 0x0000000526257c36 */ /* 0x000fe20008000000 */
[----:B------:R-:W-:Y:S01]  /*1b010*/  PRMT R9, R9, 0x3340, R10 ;  /* 0x0000334009097816 */ /* 0x000fe2000000000a */
[----:B------:R-:W-:Y:S01]  /*1b020*/  ULDC UR5, c[0x0][0x248] ;  /* 0x0000920000057ab9 */ /* 0x000fe20000000800 */
[----:B------:R-:W-:Y:S01]  /*1b030*/  ULDC UR9, c[0x0][0x248] ;  /* 0x0000920000097ab9 */ /* 0x000fe20000000800 */
[----:B----4-:R-:W-:Y:S01]  /*1b040*/  LOP3.LUT R48, R51, 0xffff, RZ, 0xc0, !PT ;  /* 0x0000ffff33307812 */ /* 0x010fe200078ec0ff */
[----:B------:R-:W-:Y:S01]  /*1b050*/  VIADD R35, R37, UR6 ;  /* 0x0000000625237c36 */ /* 0x000fe20008000000 */
[----:B------:R-:W-:Y:S01]  /*1b060*/  STL [R1+0x1080], R9 ;  /* 0x0010800901007387 */ /* 0x000fe20000100800 */
[----:B------:R-:W-:Y:S01]  /*1b070*/  LOP3.LUT R50, R50, 0xffff, RZ, 0xc0, !PT ;  /* 0x0000ffff32327812 */ /* 0x000fe200078ec0ff */
[----:B------:R-:W-:Y:S01]  /*1b080*/  ULDC UR6, c[0x0][0x248] ;  /* 0x0000920000067ab9 */ /* 0x000fe20000000800 */
        /* <DEDUP_REMOVED lines=25> */
[----:B------:R-:W-:Y:S02]  /*1b220*/  SHF.R.U32.HI R49, RZ, 0x8, R48 ;  /* 0x00000008ff317819 */ /* 0x000fe40000011630 */
[----:B------:R-:W-:Y:S02]  /*1b230*/  PRMT R48, R48, 0x3340, R155 ;  /* 0x0000334030307816 */ /* 0x000fe4000000009b */
[----:B------:R-:W-:Y:S02]  /*1b240*/  SHF.R.U32.HI R51, RZ, 0x8, R10 ;  /* 0x00000008ff337819 */ /* 0x000fe4000001160a */
[----:B------:R-:W-:Y:S01]  /*1b250*/  PRMT R10, R10, 0x3340, R157 ;  /* 0x000033400a0a7816 */ /* 0x000fe2000000009d */
[----:B------:R0:W-:Y:S01]  /*1b260*/  STL [R1+0x121c], R48 ;  /* 0x00121c3001007387 */ /* 0x0001e20000100800 */
[----:B------:R-:W-:-:S03]  /*1b270*/  LOP3.LUT R49, R49, 0xffff, RZ, 0xc0, !PT ;  /* 0x0000ffff31317812 */ /* 0x000fc600078ec0ff */
[----:B------:R1:W-:Y:S01]  /*1b280*/  STL [R1+0x1218], R10 ;  /* 0x0012180a01007387 */ /* 0x0003e20000100800 */
[----:B0-----:R-:W-:Y:S02]  /*1b290*/  SHF.R.U32.HI R48, RZ, 0x8, R157 ;  /* 0x00000008ff307819 */ /* 0x001fe4000001169d */
[----:B-1----:R-:W-:Y:S02]  /*1b2a0*/  LOP3.LUT R10, R51, 0xffff, RZ, 0xc0, !PT ;  /* 0x0000ffff330a7812 */ /* 0x002fe400078ec0ff */
[----:B------:R-:W-:Y:S02]  /*1b2b0*/  LOP3.LUT R48, R48, 0xffff, RZ, 0xc0, !PT ;  /* 0x0000ffff30307812 */ /* 0x000fe400078ec0ff */
[----:B------:R-:W-:Y:S02]  /*1b2c0*/  PRMT R49, R49, 0x3340, R50 ;  /* 0x0000334031317816 */ /* 0x000fe40000000032 */
[----:B------:R-:W-:Y:S02]  /*1b2d0*/  PRMT R10, R10, 0x3340, R48 ;  /* 0x000033400a0a7816 */ /* 0x000fe40000000030 */
[----:B---3--:R-:W-:Y:S01]  /*1b2e0*/  LOP3.LUT R48, R5, 0xffff, RZ, 0xc0, !PT ;  /* 0x0000ffff05307812 */ /* 0x008fe200078ec0ff */
[----:B------:R-:W-:Y:S04]  /*1b2f0*/  STL [R1+0x1038], R49 ;  /* 0x0010383101007387 */ /* 0x000fe80000100800 */
[----:B------:R0:W-:Y:S04]  /*1b300*/  STL [R1+0x1040], R10 ;  /* 0x0010400a01007387 */ /* 0x0001e80000100800 */
        /* <DEDUP_REMOVED lines=67> */
[----:B0-----:R-:W-:Y:S01]  /*1b740*/  LOP3.LUT R10, R2, 0xffff, RZ, 0xc0, !PT ;  /* 0x0000ffff020a7812 */ /* 0x001fe200078ec0ff */
[----:B------:R-:W-:Y:S01]  /*1b750*/  ULDC UR9, c[0x0][0x248] ;  /* 0x0000920000097ab9 */ /* 0x000fe20000000800 */
[----:B------:R-:W-:Y:S01]  /*1b760*/  SHF.R.U32.HI R49, RZ, 0x8, R48 ;  /* 0x00000008ff317819 */ /* 0x000fe20000011630 */
[----:B------:R-:W-:Y:S01]  /*1b770*/  VIADD R116, R117, UR5 ;  /* 0x0000000575747c36 */ /* 0x000fe20008000000 */
[----:B------:R-:W-:Y:S01]  /*1b780*/  ULDC UR5, c[0x0][0x248] ;  /* 0x0000920000057ab9 */ /* 0x000fe20000000800 */
[----:B------:R-:W-:Y:S01]  /*1b790*/  LOP3.LUT R58, R58, 0xffff, RZ, 0xc0, !PT ;  /* 0x0000ffff3a3a7812 */ /* 0x000fe200078ec0ff */
[----:B------:R-:W3:Y:S01]  /*1b7a0*/  LDL.LU R2, [R1+0x1588] ;  /* 0x0015880001027983 */ /* 0x000ee20000300800 */
[----:B------:R-:W-:Y:S01]  /*1b7b0*/  VIADD R115, R116, UR5 ;  /* 0x0000000574737c36 */ /* 0x000fe20008000000 */
[----:B------:R-:W-:-:S03]  /*1b7c0*/  ULDC UR5, c[0x0][0x248] ;  /* 0x0000920000057ab9 */ /* 0x000fc60000000800 */
        /* <DEDUP_REMOVED lines=8> */
[----:B------:R-:W-:Y:S01]  /*1b850*/  PRMT R10, R10, 0x3340, R58 ;  /* 0x000033400a0a7816 */ /* 0x000fe2000000003a */
[----:B------:R-:W-:Y:S01]  /*1b860*/  ULDC UR5, c[0x0][0x248] ;  /* 0x0000920000057ab9 */ /* 0x000fe20000000800 */
[----:B------:R-:W-:Y:S01]  /*1b870*/  LOP3.LUT R49, R49, 0xffff, RZ, 0xc0, !PT ;  /* 0x0000ffff31317812 */ /* 0x000fe200078ec0ff */
[----:B------:R-:W-:Y:S01]  /*1b880*/  VIADD R111, R112, UR8 ;  /* 0x00000008706f7c36 */ /* 0x000fe20008000000 */
[----:B------:R-:W-:-:S02]  /*1b890*/  LOP3.LUT R50, R50, 0xffff, RZ, 0xc0, !PT ;  /* 0x0000ffff32327812 */ /* 0x000fc400078ec0ff */
[----:B0-----:R-:W-:Y:S01]  /*1b8a0*/  SHF.R.U32.HI R48, RZ, 0x8, R58 ;  /* 0x00000008ff307819 */ /* 0x001fe2000001163a */
[----:B------:R-:W-:Y:S01]  /*1b8b0*/  VIADD R110, R111, UR6 ;  /* 0x000000066f6e7c36 */ /* 0x000fe20008000000 */
[----:B------:R0:W-:Y:S01]  /*1b8c0*/  STL [R1+0x11fc], R10 ;  /* 0x0011fc0a01007387 */ /* 0x0001e20000100800 */
[----:B------:R-:W-:Y:S01]  /*1b8d0*/  F2FP.SATFINITE.E5M2.F32.PACK_AB_MERGE_C R27, R107, R106, RZ ;  /* 0x0000006a6b1b723e */ /* 0x000fe200048060ff */
[----:B------:R-:W-:Y:S01]  /*1b8e0*/  ULDC UR6, c[0x0][0x248] ;  /* 0x0000920000067ab9 */ /* 0x000fe20000000800 */
[----:B------:R-:W-:Y:S01]  /*1b8f0*/  VIADD R109, R110, UR9 ;  /* 0x000000096e6d7c36 */ /* 0x000fe20008000000 */
[----:B------:R-:W-:Y:S01]  /*1b900*/  LOP3.LUT R48, R48, 0xffff, RZ, 0xc0, !PT ;  /* 0x0000ffff30307812 */ /* 0x000fe200078ec0ff */
[----:B------:R-:W-:Y:S01]  /*1b910*/  ULDC UR7, c[0x0][0x248] ;  /* 0x0000920000077ab9 */ /* 0x000fe20000000800 */
[----:B------:R-:W-:Y:S01]  /*1b920*/  PRMT R49, R49, 0x3340, R50 ;  /* 0x0000334031317816 */ /* 0x000fe20000000032 */
[----:B------:R-:W-:Y:S01]  /*1b930*/  VIADD R108, R109, UR5 ;  /* 0x000000056d6c7c36 */ /* 0x000fe20008000000 */
[----:B------:R-:W-:Y:S01]  /*1b940*/  ULDC UR5, c[0x0][0x248] ;  /* 0x0000920000057ab9 */ /* 0x000fe20000000800 */
[----:B------:R-:W-:Y:S01]  /*1b950*/  LOP3.LUT R60, R60, 0xffff, RZ, 0xc0, !PT ;  /* 0x0000ffff3c3c7812 */ /* 0x000fe200078ec0ff */
[----:B------:R-:W-:Y:S01]  /*1b960*/  ULDC UR8, c[0x0][0x248] ;  /* 0x0000920000087ab9 */ /* 0x000fe20000000800 */
[----:B0-----:R-:W-:Y:S01]  /*1b970*/  LOP3.LUT R10, R51, 0xffff, RZ, 0xc0, !PT ;  /* 0x0000ffff330a7812 */ /* 0x001fe200078ec0ff */
[----:B------:R-:W-:Y:S01]  /*1b980*/  VIADD R107, R108, UR5 ;  /* 0x000000056c6b7c36 */ /* 0x000fe20008000000 */
[----:B------:R0:W-:Y:S01]  /*1b990*/  STL [R1+0x1030], R49 ;  /* 0x0010303101007387 */ /* 0x0001e20000100800 */
[----:B------:R-:W-:Y:S01]  /*1b9a0*/  ULDC UR5, c[0x0][0x248] ;  /* 0x0000920000057ab9 */ /* 0x000fe20000000800 */
[----:B------:R-:W-:Y:S01]  /*1b9b0*/  PRMT R10, R10, 0x3340, R48 ;  /* 0x000033400a0a7816 */ /* 0x000fe20000000030 */
[----:B------:R-:W-:Y:S01]  /*1b9c0*/  ULDC UR9, c[0x0][0x248] ;  /* 0x0000920000097ab9 */ /* 0x000fe20000000800 */
[----:B------:R-:W-:Y:S01]  /*1b9d0*/  LOP3.LUT R48, R3, 0xffff, RZ, 0xc0, !PT ;  /* 0x0000ffff03307812 */ /* 0x000fe200078ec0ff */
[----:B------:R-:W-:Y:S01]  /*1b9e0*/  VIADD R106, R107, UR6 ;  /* 0x000000066b6a7c36 */ /* 0x000fe20008000000 */
[----:B------:R-:W-:Y:S01]  /*1b9f0*/  LOP3.LUT R62, R62, 0xffff, RZ, 0xc0, !PT ;  /* 0x0000ffff3e3e7812 */ /* 0x000fe200078ec0ff */
[----:B------:R1:W-:Y:S01]  /*1ba00*/  STL [R1+0x1034], R10 ;  /* 0x0010340a01007387 */ /* 0x0003e20000100800 */
[----:B------:R-:W-:-:S02]  /*1ba10*/  SHF.R.U32.HI R50, RZ, 0x8, R60 ;  /* 0x00000008ff327819 */ /* 0x000fc4000001163c */
[----:B0-----:R-:W-:Y:S01]  /*1ba20*/  SHF.R.U32.HI R49, RZ, 0x8, R48 ;  /* 0x00000008ff317819 */ /* 0x001fe20000011630 */
[----:B------:R-:W-:Y:S01]  /*1ba30*/  VIADD R105, R106, UR5 ;  /* 0x000000056a697c36 */ /* 0x000fe20008000000 */
[----:B------:R-:W-:Y:S01]  /*1ba40*/  PRMT R48, R48, 0x3340, R60 ;  /* 0x0000334030307816 */ /* 0x000fe2000000003c */
[----:B------:R-:W4:Y:S01]  /*1ba50*/  LDL.LU R3, [R1+0x1584] ;  /* 0x0015840001037983 */ /* 0x000f220000300800 */
[----:B------:R-:W-:Y:S01]  /*1ba60*/  ULDC UR6, c[0x0][0x248] ;  /* 0x0000920000067ab9 */ /* 0x000fe20000000800 */
[----:B-1----:R-:W-:Y:S01]  /*1ba70*/  LOP3.LUT R10, R6, 0xffff, RZ, 0xc0, !PT ;  /* 0x0000ffff060a7812 */ /* 0x002fe200078ec0ff */
[----:B------:R-:W-:Y:S01]  /*1ba80*/  VIADD R104, R105, UR7 ;  /* 0x0000000769687c36 */ /* 0x000fe20008000000 */
[----:B------:R-:W3:Y:S01]  /*1ba90*/  LDL.LU R6, [R1+0x1580] ;  /* 0x0015800001067983 */ /* 0x000ee20000300800 */
[----:B------:R-:W-:Y:S01]  /*1baa0*/  LOP3.LUT R49, R49, 0xffff, RZ, 0xc0, !PT ;  /* 0x0000ffff31317812 */ /* 0x000fe200078ec0ff */
[----:B------:R-:W-:Y:S01]  /*1bab0*/  ULDC UR5, c[0x0][0x248] ;  /* 0x0000920000057ab9 */ /* 0x000fe20000000800 */
[----:B------:R-:W-:Y:S01]  /*1bac0*/  SHF.R.U32.HI R51, RZ, 0x8, R10 ;  /* 0x00000008ff337819 */ /* 0x000fe2000001160a */
[----:B------:R0:W-:Y:S01]  /*1bad0*/  STL [R1+0x1200], R48 ;  /* 0x0012003001007387 */ /* 0x0001e20000100800 */
[--C-:B------:R-:W-:Y:S01]  /*1bae0*/  PRMT R10, R10, 0x3340, R62.reuse ;  /* 0x000033400a0a7816 */ /* 0x100fe2000000003e */
[----:B------:R-:W-:Y:S01]  /*1baf0*/  VIADD R103, R104, UR8 ;  /* 0x0000000868677c36 */ /* 0x000fe20008000000 */
[----:B------:R-:W-:Y:S01]  /*1bb00*/  LOP3.LUT R50, R50, 0xffff, RZ, 0xc0, !PT ;  /* 0x0000ffff32327812 */ /* 0x000fe200078ec0ff */
[----:B------:R-:W-:Y:S01]  /*1bb10*/  ULDC UR7, c[0x0][0x248] ;  /* 0x0000920000077ab9 */ /* 0x000fe20000000800 */
[----:B------:R-:W-:Y:S01]  /*1bb20*/  LOP3.LUT R66, R66, 0xffff, RZ, 0xc0, !PT ;  /* 0x0000ffff42427812 */ /* 0x000fe200078ec0ff */
[----:B------:R1:W-:Y:S01]  /*1bb30*/  STL [R1+0x11f4], R10 ;  /* 0x0011f40a01007387 */ /* 0x0003e20000100800 */
[----:B0-----:R-:W-:Y:S01]  /*1bb40*/  SHF.R.U32.HI R48, RZ, 0x8, R62 ;  /* 0x00000008ff307819 */ /* 0x001fe2000001163e */
[----:B------:R-:W-:Y:S01]  /*1bb50*/  VIADD R102, R103, UR6 ;  /* 0x0000000667667c36 */ /* 0x000fe20008000000 */
[----:B------:R-:W-:Y:S01]  /*1bb60*/  PRMT R49, R49, 0x3340, R50 ;  /* 0x0000334031317816 */ /* 0x000fe20000000032 */
[----:B------:R-:W-:Y:S01]  /*1bb70*/  ULDC UR6, c[0x0][0x248] ;  /* 0x0000920000067ab9 */ /* 0x000fe20000000800 */
[----:B------:R-:W-:Y:S01]  /*1bb80*/  LOP3.LUT R48, R48, 0xffff, RZ, 0xc0, !PT ;  /* 0x0000ffff30307812 */ /* 0x000fe200078ec0ff */
[----:B------:R-:W-:Y:S01]  /*1bb90*/  ULDC UR8, c[0x0][0x248] ;  /* 0x0000920000087ab9 */ /* 0x000fe20000000800 */
[----:B-1----:R-:W-:Y:S01]  /*1bba0*/  LOP3.LUT R10, R51, 0xffff, RZ, 0xc0, !PT ;  /* 0x0000ffff330a7812 */ /* 0x002fe200078ec0ff */
[----:B------:R-:W-:Y:S01]  /*1bbb0*/  VIADD R101, R102, UR9 ;  /* 0x0000000966657c36 */ /* 0x000fe20008000000 */
[----:B------:R-:W-:Y:S01]  /*1bbc0*/  STL [R1+0x1054], R49 ;  /* 0x0010543101007387 */ /* 0x000fe20000100800 */
[----:B------:R-:W-:Y:S01]  /*1bbd0*/  F2FP.SATFINITE.E5M2.F32.PACK_AB_MERGE_C R25, R99, R98, RZ ;  /* 0x000000626319723e */ /* 0x000fe200048060ff */
[----:B------:R-:W-:Y:S01]  /*1bbe0*/  ULDC UR9, c[0x0][0x248] ;  /* 0x0000920000097ab9 */ /* 0x000fe20000000800 */
[----:B------:R-:W-:Y:S01]  /*1bbf0*/  PRMT R10, R10, 0x3340, R48 ;  /* 0x000033400a0a7816 */ /* 0x000fe20000000030 */
[----:B------:R-:W-:Y:S01]  /*1bc00*/  VIADD R100, R101, UR5 ;  /* 0x0000000565647c36 */ /* 0x000fe20008000000 */
[----:B------:R-:W-:-:S03]  /*1bc10*/  ULDC UR5, c[0x0][0x248] ;  /* 0x0000920000057ab9 */ /* 0x000fc60000000800 */
[----:B------:R0:W-:Y:S01]  /*1bc20*/  STL [R1+0x1058], R10 ;  /* 0x0010580a01007387 */ /* 0x0001e20000100800 */
[----:B------:R-:W-:Y:S01]  /*1bc30*/  VIADD R99, R100, UR5 ;  /* 0x0000000564637c36 */ /* 0x000fe20008000000 */
[----:B------:R-:W-:Y:S01]  /*1bc40*/  LOP3.LUT R48, R7, 0xffff, RZ, 0xc0, !PT ;  /* 0x0000ffff07307812 */ /* 0x000fe200078ec0ff */
[----:B------:R-:W-:Y:S01]  /*1bc50*/  ULDC UR5, c[0x0][0x248] ;  /* 0x0000920000057ab9 */ /* 0x000fe20000000800 */
[----:B0-----:R-:W-:Y:S02]  /*1bc60*/  LOP3.LUT R10, R0, 0xffff, RZ, 0xc0, !PT ;  /* 0x0000ffff000a7812 */ /* 0x001fe400078ec0ff */
[----:B------:R-:W-:Y:S01]  /*1bc70*/  LOP3.LUT R74, R74, 0xffff, RZ, 0xc0, !PT ;  /* 0x0000ffff4a4a7812 */ /* 0x000fe200078ec0ff */
[----:B------:R-:W3:Y:S01]  /*1bc80*/  LDL.LU R0, [R1+0x157c] ;  /* 0x00157c0001007983 */ /* 0x000ee20000300800 */
[----:B------:R-:W-:Y:S02]  /*1bc90*/  SHF.R.U32.HI R49, RZ, 0x8, R10 ;  /* 0x00000008ff317819 */ /* 0x000fe4000001160a */
[--C-:B------:R-:W-:Y:S01]  /*1bca0*/  PRMT R10, R10, 0x3340, R66.reuse ;  /* 0x000033400a0a7816 */ /* 0x100fe20000000042 */
[----:B------:R-:W3:Y:S01]  /*1bcb0*/  LDL.LU R7, [R1+0x1578] ;  /* 0x0015780001077983 */ /* 0x000ee20000300800 */
[----:B------:R-:W-:Y:S01]  /*1bcc0*/  VIADD R98, R99, UR6 ;  /* 0x0000000663627c36 */ /* 0x000fe20008000000 */
[----:B------:R-:W-:Y:S01]  /*1bcd0*/  SHF.R.U32.HI R50, RZ, 0x8, R66 ;  /* 0x00000008ff327819 */ /* 0x000fe20000011642 */
[----:B------:R-:W-:Y:S01]  /*1bce0*/  ULDC UR6, c[0x0][0x248] ;  /* 0x0000920000067ab9 */ /* 0x000fe20000000800 */
[----:B------:R0:W-:Y:S01]  /*1bcf0*/  STL [R1+0x11f0], R10 ;  /* 0x0011f00a01007387 */ /* 0x0001e20000100800 */
[----:B------:R-:W-:Y:S01]  /*1bd00*/  PRMT R51, R48, 0x3340, R74 ;  /* 0x0000334030337816 */ /* 0x000fe2000000004a */
[----:B------:R-:W-:Y:S01]  /*1bd10*/  VIADD R97, R98, UR5 ;  /* 0x0000000562617c36 */ /* 0x000fe20008000000 */
[----:B------:R-:W-:Y:S01]  /*1bd20*/  LOP3.LUT R49, R49, 0xffff, RZ, 0xc0, !PT ;  /* 0x0000ffff31317812 */ /* 0x000fe200078ec0ff */
[----:B------:R-:W-:Y:S01]  /*1bd30*/  ULDC UR5, c[0x0][0x248] ;  /* 0x0000920000057ab9 */ /* 0x000fe20000000800 */
[----:B------:R-:W-:-:S02]  /*1bd40*/  LOP3.LUT R50, R50, 0xffff, RZ, 0xc0, !PT ;  /* 0x0000ffff32327812 */ /* 0x000fc400078ec0ff */
[----:B0-----:R-:W-:Y:S02]  /*1bd50*/  SHF.R.U32.HI R10, RZ, 0x8, R48 ;  /* 0x00000008ff0a7819 */ /* 0x001fe40000011630 */
[----:B------:R-:W-:Y:S01]  /*1bd60*/  SHF.R.U32.HI R48, RZ, 0x8, R74 ;  /* 0x00000008ff307819 */ /* 0x000fe2000001164a */
[----:B------:R-:W-:Y:S01]  /*1bd70*/  VIADD R96, R97, UR7 ;  /* 0x0000000761607c36 */ /* 0x000fe20008000000 */
[----:B------:R-:W-:Y:S01]  /*1bd80*/  LOP3.LUT R10, R10, 0xffff, RZ, 0xc0, !PT ;  /* 0x0000ffff0a0a7812 */ /* 0x000fe200078ec0ff */
[----:B------:R-:W-:Y:S01]  /*1bd90*/  STL [R1+0x1204], R51 ;  /* 0x0012043301007387 */ /* 0x000fe20000100800 */
[----:B------:R-:W-:Y:S02]  /*1bda0*/  LOP3.LUT R48, R48, 0xffff, RZ, 0xc0, !PT ;  /* 0x0000ffff30307812 */ /* 0x000fe400078ec0ff */
[----:B------:R-:W-:Y:S01]  /*1bdb0*/  PRMT R49, R49, 0x3340, R50 ;  /* 0x0000334031317816 */ /* 0x000fe20000000032 */
[----:B------:R-:W-:Y:S01]  /*1bdc0*/  VIADD R95, R96, UR8 ;  /* 0x00000008605f7c36 */ /* 0x000fe20008000000 */
[----:B------:R-:W-:Y:S01]  /*1bdd0*/  PRMT R10, R10, 0x3340, R48 ;  /* 0x000033400a0a7816 */ /* 0x000fe20000000030 */
[----:B------:R-:W-:Y:S01]  /*1bde0*/  ULDC UR7, c[0x0][0x248] ;  /* 0x0000920000077ab9 */ /* 0x000fe20000000800 */
[----:B------:R-:W-:Y:S01]  /*1bdf0*/  LOP3.LUT R82, R82, 0xffff, RZ, 0xc0, !PT ;  /* 0x0000ffff52527812 */ /* 0x000fe200078ec0ff */
[----:B------:R-:W-:Y:S01]  /*1be00*/  STL [R1+0x104c], R49 ;  /* 0x00104c3101007387 */ /* 0x000fe20000100800 */
[----:B------:R-:W-:Y:S01]  /*1be10*/  VIADD R94, R95, UR6 ;  /* 0x000000065f5e7c36 */ /* 0x000fe20008000000 */
[----:B------:R-:W-:Y:S01]  /*1be20*/  LOP3.LUT R48, R18, 0xffff, RZ, 0xc0, !PT ;  /* 0x0000ffff12307812 */ /* 0x000fe200078ec0ff */
[----:B------:R-:W-:Y:S01]  /*1be30*/  ULDC UR6, c[0x0][0x248] ;  /* 0x0000920000067ab9 */ /* 0x000fe20000000800 */
[----:B------:R0:W-:Y:S01]  /*1be40*/  STL [R1+0x108c], R10 ;  /* 0x00108c0a01007387 */ /* 0x0001e20000100800 */
[----:B------:R-:W-:Y:S01]  /*1be50*/  VIADD R93, R94, UR9 ;  /* 0x000000095e5d7c36 */ /* 0x000fe20008000000 */
[----:B------:R-:W-:Y:S01]  /*1be60*/  LOP3.LUT R90, R90, 0xffff, RZ, 0xc0, !PT ;  /* 0x0000ffff5a5a7812 */ /* 0x000fe200078ec0ff */
[----:B------:R-:W-:Y:S01]  /*1be70*/  ULDC UR8, c[0x0][0x248] ;  /* 0x0000920000087ab9 */ /* 0x000fe20000000800 */
[----:B------:R-:W-:-:S02]  /*1be80*/  SHF.R.U32.HI R50, RZ, 0x8, R82 ;  /* 0x00000008ff327819 */ /* 0x000fc40000011652 */
[----:B0-----:R-:W-:Y:S01]  /*1be90*/  LOP3.LUT R10, R17, 0xffff, RZ, 0xc0, !PT ;  /* 0x0000ffff110a7812 */ /* 0x001fe200078ec0ff */
[----:B------:R-:W-:Y:S01]  /*1bea0*/  VIADD R92, R93, UR5 ;  /* 0x000000055d5c7c36 */ /* 0x000fe20008000000 */
[----:B------:R-:W3:Y:S01]  /*1beb0*/  LDL.LU R17, [R1+0x1574] ;  /* 0x0015740001117983 */ /* 0x000ee20000300800 */
[----:B------:R-:W-:Y:S01]  /*1bec0*/  ULDC UR5, c[0x0][0x248] ;  /* 0x0000920000057ab9 */ /* 0x000fe20000000800 */
[----:B------:R-:W-:Y:S01]  /*1bed0*/  SHF.R.U32.HI R49, RZ, 0x8, R10 ;  /* 0x00000008ff317819 */ /* 0x000fe2000001160a */
[----:B------:R-:W-:Y:S01]  /*1bee0*/  ULDC UR9, c[0x0][0x248] ;  /* 0x0000920000097ab9 */ /* 0x000fe20000000800 */
[----:B------:R-:W-:Y:S01]  /*1bef0*/  PRMT R10, R10, 0x3340, R82 ;  /* 0x000033400a0a7816 */ /* 0x000fe20000000052 */
[----:B------:R-:W3:Y:S01]  /*1bf00*/  LDL.LU R18, [R1+0x1570] ;  /* 0x0015700001127983 */ /* 0x000ee20000300800 */
[----:B------:R-:W-:Y:S01]  /*1bf10*/  PRMT R51, R48, 0x3340, R90 ;  /* 0x0000334030337816 */ /* 0x000fe2000000005a */
[----:B------:R-:W-:Y:S01]  /*1bf20*/  VIADD R91, R92, UR5 ;  /* 0x000000055c5b7c36 */ /* 0x000fe20008000000 */
[----:B------:R-:W-:Y:S01]  /*1bf30*/  ULDC UR5, c[0x0][0x248] ;  /* 0x0000920000057ab9 */ /* 0x000fe20000000800 */
[----:B------:R0:W-:Y:S01]  /*1bf40*/  STL [R1+0x120c], R10 ;  /* 0x00120c0a01007387 */ /* 0x0001e20000100800 */
[----:B------:R-:W-:-:S02]  /*1bf50*/  LOP3.LUT R49, R49, 0xffff, RZ, 0xc0, !PT ;  /* 0x0000ffff31317812 */ /* 0x000fc400078ec0ff */
[----:B------:R-:W-:Y:S02]  /*1bf60*/  LOP3.LUT R50, R50, 0xffff, RZ, 0xc0, !PT ;  /* 0x0000ffff32327812 */ /* 0x000fe400078ec0ff */
[----:B0-----:R-:W-:Y:S02]  /*1bf70*/  SHF.R.U32.HI R10, RZ, 0x8, R48 ;  /* 0x00000008ff0a7819 */ /* 0x001fe40000011630 */
[----:B------:R-:W-:Y:S01]  /*1bf80*/  SHF.R.U32.HI R48, RZ, 0x8, R90 ;  /* 0x00000008ff307819 */ /* 0x000fe2000001165a */
[----:B------:R-:W-:Y:S01]  /*1bf90*/  VIADD R90, R91, UR5 ;  /* 0x000000055b5a7c36 */ /* 0x000fe20008000000 */
[----:B------:R-:W-:Y:S01]  /*1bfa0*/  LOP3.LUT R10, R10, 0xffff, RZ, 0xc0, !PT ;  /* 0x0000ffff0a0a7812 */ /* 0x000fe200078ec0ff */
[----:B------:R0:W-:Y:S01]  /*1bfb0*/  STL [R1+0x1220], R51 ;  /* 0x0012203301007387 */ /* 0x0001e20000100800 */
[----:B------:R-:W-:Y:S01]  /*1bfc0*/  LOP3.LUT R48, R48, 0xffff, RZ, 0xc0, !PT ;  /* 0x0000ffff30307812 */ /* 0x000fe200078ec0ff */
[----:B------:R-:W-:Y:S01]  /*1bfd0*/  VIADD R89, R90, UR6 ;  /* 0x000000065a597c36 */ /* 0x000fe20008000000 */
[----:B------:R-:W-:Y:S01]  /*1bfe0*/  PRMT R49, R49, 0x3340, R50 ;  /* 0x0000334031317816 */ /* 0x000fe20000000032 */
[----:B------:R-:W-:Y:S01]  /*1bff0*/  ULDC UR5, c[0x0][0x248] ;  /* 0x0000920000057ab9 */ /* 0x000fe20000000800 */
[----:B------:R-:W-:Y:S01]  /*1c000*/  PRMT R10, R10, 0x3340, R48 ;  /* 0x000033400a0a7816 */ /* 0x000fe20000000030 */
[----:B------:R-:W-:Y:S01]  /*1c010*/  VIADD R88, R89, UR7 ;  /* 0x0000000759587c36 */ /* 0x000fe20008000000 */
[----:B------:R-:W-:Y:S01]  /*1c020*/  LOP3.LUT R48, R190, 0xffff, RZ, 0xc0, !PT ;  /* 0x0000ffffbe307812 */ /* 0x000fe200078ec0ff */
[----:B------:R-:W-:Y:S01]  /*1c030*/  STL [R1+0x10b4], R49 ;  /* 0x0010b43101007387 */ /* 0x000fe20000100800 */
[----:B------:R-:W-:Y:S01]  /*1c040*/  LOP3.LUT R25, R25, 0xffff, RZ, 0xc0, !PT ;  /* 0x0000ffff19197812 */ /* 0x000fe200078ec0ff */
[----:B0-----:R-:W0:Y:S01]  /*1c050*/  LDC R51, c[0x0][0x244] ;  /* 0x00009100ff337b82 */ /* 0x001e220000000800 */
[----:B------:R-:W-:Y:S01]  /*1c060*/  ULDC UR6, c[0x0][0x248] ;  /* 0x0000920000067ab9 */ /* 0x000fe20000000800 */
[----:B------:R1:W-:Y:S01]  /*1c070*/  STL [R1+0x10e8], R10 ;  /* 0x0010e80a01007387 */ /* 0x0003e20000100800 */
[----:B------:R-:W-:Y:S01]  /*1c080*/  VIADD R87, R88, UR5 ;  /* 0x0000000558577c36 */ /* 0x000fe20008000000 */
[----:B------:R-:W-:Y:S01]  /*1c090*/  LOP3.LUT R50, R27, 0xffff, RZ, 0xc0, !PT ;  /* 0x0000ffff1b327812 */ /* 0x000fe200078ec0ff */
[----:B------:R-:W-:-:S02]  /*1c0a0*/  ULDC UR5, c[0x0][0x248] ;  /* 0x0000920000057ab9 */ /* 0x000fc40000000800 */
[----:B------:R-:W-:Y:S01]  /*1c0b0*/  VIADD R86, R87, UR8 ;  /* 0x0000000857567c36 */ /* 0x000fe20008000000 */
[----:B-1----:R-:W-:Y:S02]  /*1c0c0*/  LOP3.LUT R10, R19, 0xffff, RZ, 0xc0, !PT ;  /* 0x0000ffff130a7812 */ /* 0x002fe400078ec0ff */
[--C-:B------:R-:W-:Y:S02]  /*1c0d0*/  PRMT R19, R48, 0x3340, R25.reuse ;  /* 0x0000334030137816 */ /* 0x100fe40000000019 */
[----:B------:R-:W-:Y:S02]  /*1c0e0*/  SHF.R.U32.HI R49, RZ, 0x8, R48 ;  /* 0x00000008ff317819 */ /* 0x000fe40000011630 */
[----:B------:R-:W-:Y:S01]  /*1c0f0*/  SHF.R.U32.HI R25, RZ, 0x8, R25 ;  /* 0x00000008ff197819 */ /* 0x000fe20000011619 */
[----:B------:R1:W-:Y:S01]  /*1c100*/  STL [R1+0x1224], R19 ;  /* 0x0012241301007387 */ /* 0x0003e20000100800 */
[----:B------:R-:W-:Y:S02]  /*1c110*/  SHF.R.U32.HI R27, RZ, 0x8, R10 ;  /* 0x00000008ff1b7819 */ /* 0x000fe4000001160a */
[----:B------:R-:W-:Y:S01]  /*1c120*/  SHF.R.U32.HI R48, RZ, 0x8, R50 ;  /* 0x00000008ff307819 */ /* 0x000fe20000011632 */
[----:B------:R-:W-:Y:S01]  /*1c130*/  VIADD R85, R86, UR9 ;  /* 0x0000000956557c36 */ /* 0x000fe20008000000 */
[----:B------:R-:W-:Y:S01]  /*1c140*/  LOP3.LUT R25, R25, 0xffff, RZ, 0xc0, !PT ;  /* 0x0000ffff19197812 */ /* 0x000fe200078ec0ff */
[----:B------:R-:W-:Y:S01]  /*1c150*/  ULDC.64 UR8, c[0x0][0x220] ;  /* 0x0000880000087ab9 */ /* 0x000fe20000000a00 */
[----:B------:R-:W-:-:S02]  /*1c160*/  LOP3.LUT R27, R27, 0xffff, RZ, 0xc0, !PT ;  /* 0x0000ffff1b1b7812 */ /* 0x000fc400078ec0ff */
[----:B-1----:R-:W-:Y:S02]  /*1c170*/  PRMT R19, R10, 0x3340, R50 ;  /* 0x000033400a137816 */ /* 0x002fe40000000032 */
[----:B------:R-:W-:Y:S02]  /*1c180*/  LOP3.LUT R10, R49, 0xffff, RZ, 0xc0, !PT ;  /* 0x0000ffff310a7812 */ /* 0x000fe400078ec0ff */
[----:B------:R-:W-:Y:S01]  /*1c190*/  LOP3.LUT R48, R48, 0xffff, RZ, 0xc0, !PT ;  /* 0x0000ffff30307812 */ /* 0x000fe200078ec0ff */
[----:B------:R1:W-:Y:S01]  /*1c1a0*/  STL [R1+0x1228], R19 ;  /* 0x0012281301007387 */ /* 0x0003e20000100800 */
[----:B------:R-:W-:Y:S01]  /*1c1b0*/  VIADD R84, R85, UR6 ;  /* 0x0000000655547c36 */ /* 0x000fe20008000000 */
[----:B------:R-:W-:-:S03]  /*1c1c0*/  ULDC UR6, c[0x0][0x248] ;  /* 0x0000920000067ab9 */ /* 0x000fc60000000800 */
[----:B------:R-:W-:Y:S01]  /*1c1d0*/  VIADD R83, R84, UR5 ;  /* 0x0000000554537c36 */ /* 0x000fe20008000000 */
[----:B------:R-:W-:Y:S01]  /*1c1e0*/  ULDC UR5, c[0x0][0x244] ;  /* 0x0000910000057ab9 */ /* 0x000fe20000000800 */
[----:B-1----:R-:W-:Y:S02]  /*1c1f0*/  PRMT R19, R10, 0x3340, R25 ;  /* 0x000033400a137816 */ /* 0x002fe40000000019 */
[----:B------:R-:W-:-:S03]  /*1c200*/  PRMT R10, R27, 0x3340, R48 ;  /* 0x000033401b0a7816 */ /* 0x000fc60000000030 */
[----:B------:R-:W-:Y:S01]  /*1c210*/  STL [R1+0x10ec], R19 ;  /* 0x0010ec1301007387 */ /* 0x000fe20000100800 */
[----:B------:R-:W-:Y:S01]  /*1c220*/  VIADD R82, R83, UR6 ;  /* 0x0000000653527c36 */ /* 0x000fe20008000000 */
[----:B------:R-:W-:Y:S02]  /*1c230*/  ULDC.64 UR6, c[0x0][0x220] ;  /* 0x0000880000067ab9 */ /* 0x000fe40000000a00 */
[----:B------:R2:W-:Y:S02]  /*1c240*/  STL [R1+0x1100], R10 ;  /* 0x0011000a01007387 */ /* 0x0005e40000100800 */
[----:B--2---:R-:W-:Y:S01]  /*1c250*/  IMAD R10, R5, UR5, RZ ;  /* 0x00000005050a7c24 */ /* 0x004fe2000f8e02ff */
[----:B------:R-:W-:Y:S01]  /*1c260*/  SHF.R.S32.HI R155, RZ, 0x1f, R45 ;  /* 0x0000001fff9b7819 */ /* 0x000fe2000001142d */
[----:B------:R-:W-:Y:S02]  /*1c270*/  ULDC UR5, c[0x0][0x248] ;  /* 0x0000920000057ab9 */ /* 0x000fe40000000800 */
[----:B0-----:R-:W-:Y:S01]  /*1c280*/  IMAD R48, R51, 0x80, R10 ;  /* 0x0000008033307824 */ /* 0x001fe200078e020a */
[----:B------:R-:W-:-:S02]  /*1c290*/  IADD3 R52, P3, R10, UR6, RZ ;  /* 0x000000060a347c10 */ /* 0x000fc4000ff7e0ff */
[----:B------:R-:W-:Y:S02]  /*1c2a0*/  SHF.R.S32.HI R25, RZ, 0x1f, R47 ;  /* 0x0000001fff197819 */ /* 0x000fe4000001142f */
[----:B------:R-:W-:Y:S02]  /*1c2b0*/  SHF.R.S32.HI R153, RZ, 0x1f, R131 ;  /* 0x0000001fff997819 */ /* 0x000fe40000011483 */
[----:B------:R-:W-:Y:S01]  /*1c2c0*/  SHF.R.S32.HI R27, RZ, 0x1f, R132 ;  /* 0x0000001fff1b7819 */ /* 0x000fe20000011484 */
[----:B------:R-:W-:Y:S01]  /*1c2d0*/  VIADD R81, R82, UR5 ;  /* 0x0000000552517c36 */ /* 0x000fe20008000000 */
[----:B------:R-:W-:Y:S01]  /*1c2e0*/  LEA.HI.X.SX32 R10, R10, UR7, 0x1, P3 ;  /* 0x000000070a0a7c11 */ /* 0x000fe200098f0eff */
[----:B------:R-:W-:Y:S01]  /*1c2f0*/  ULDC UR5, c[0x0][0x248] ;  /* 0x0000920000057ab9 */ /* 0x000fe20000000800 */
[----:B------:R-:W-:Y:S01]  /*1c300*/  IADD3 R51, P4, R48, UR8, RZ ;  /* 0x0000000830337c10 */ /* 0x000fe2000ff9e0ff */
[----:B------:R-:W-:Y:S01]  /*1c310*/  ULDC UR6, c[0x0][0x248] ;  /* 0x0000920000067ab9 */ /* 0x000fe20000000800 */
[----:B------:R-:W-:-:S02]  /*1c320*/  IADD3 R240, P3, R45, R52, RZ ;  /* 0x000000342df07210 */ /* 0x000fc40007f7e0ff */
[-C--:B------:R-:W-:Y:S01]  /*1c330*/  IADD3 R248, P6, R131, R52.reuse, RZ ;  /* 0x0000003483f87210 */ /* 0x080fe20007fde0ff */
[----:B------:R-:W-:Y:S01]  /*1c340*/  VIADD R80, R81, UR10 ;  /* 0x0000000a51507c36 */ /* 0x000fe20008000000 */
[----:B------:R-:W-:Y:S01]  /*1c350*/  LEA.HI.X.SX32 R48, R48, UR9, 0x1, P4 ;  /* 0x0000000930307c11 */ /* 0x000fe2000a0f0eff */
[--C-:B------:R-:W-:Y:S01]  /*1c360*/  IMAD.X R241, R155, 0x1, R10.reuse, P3 ;  /* 0x000000019bf17824 */ /* 0x100fe200018e060a */
[----:B------:R-:W-:Y:S01]  /*1c370*/  IADD3 R236, P4, R47, R52, RZ ;  /* 0x000000342fec7210 */ /* 0x000fe20007f9e0ff */
[----:B------:R-:W-:Y:S01]  /*1c380*/  ULDC UR7, c[0x0][0x248] ;  /* 0x0000920000077ab9 */ /* 0x000fe20000000800 */
[-C--:B------:R-:W-:Y:S01]  /*1c390*/  IADD3 R244, P5, R45, R51.reuse, RZ ;  /* 0x000000332df47210 */ /* 0x080fe20007fbe0ff */
[--C-:B------:R-:W-:Y:S01]  /*1c3a0*/  IMAD.X R249, R153, 0x1, R10.reuse, P6 ;  /* 0x0000000199f97824 */ /* 0x100fe200030e060a */
[----:B------:R0:W-:Y:S01]  /*1c3b0*/  STL.64 [R1+0xe60], R240 ;  /* 0x000e60f001007387 */ /* 0x0001e20000100a00 */
[----:B------:R-:W-:Y:S01]  /*1c3c0*/  IMAD.X R237, R25, 0x1, R10, P4 ;  /* 0x0000000119ed7824 */ /* 0x000fe200020e060a */
[----:B------:R-:W-:Y:S01]  /*1c3d0*/  ULDC UR8, c[0x0][0x248] ;  /* 0x0000920000087ab9 */ /* 0x000fe20000000800 */
[----:B------:R-:W-:Y:S01]  /*1c3e0*/  IMAD.X R245, R155, 0x1, R48, P5 ;  /* 0x000000019bf57824 */ /* 0x000fe200028e0630 */
[----:B------:R-:W-:Y:S01]  /*1c3f0*/  ULDC UR9, c[0x0][0x248] ;  /* 0x0000920000097ab9 */ /* 0x000fe20000000800 */
[----:B------:R-:W-:Y:S01]  /*1c400*/  ULDC UR10, c[0x0][0x248] ;  /* 0x00009200000a7ab9 */ /* 0x000fe20000000800 */
[----:B------:R1:W-:Y:S01]  /*1c410*/  STL.64 [R1+0xe58], R236 ;  /* 0x000e58ec01007387 */ /* 0x0003e20000100a00 */
[----:B0-----:R-:W-:-:S03]  /*1c420*/  IADD3 R240, P3, R47, R51, RZ ;  /* 0x000000332ff07210 */ /* 0x001fc60007f7e0ff */
[----:B------:R0:W-:Y:S02]  /*1c430*/  STL.64 [R1+0xe48], R244 ;  /* 0x000e48f401007387 */ /* 0x0001e40000100a00 */
[--C-:B------:R-:W-:Y:S01]  /*1c440*/  IMAD.X R241, R25, 0x1, R48.reuse, P3 ;  /* 0x0000000119f17824 */ /* 0x100fe200018e0630 */
[----:B-1----:R-:W-:Y:S01]  /*1c450*/  IADD3 R236, P4, R131, R51, RZ ;  /* 0x0000003383ec7210 */ /* 0x002fe20007f9e0ff */
[----:B------:R-:W-:Y:S04]  /*1c460*/  STL.64 [R1+0xe50], R248 ;  /* 0x000e50f801007387 */ /* 0x000fe80000100a00 */
[----:B------:R-:W-:Y:S01]  /*1c470*/  IMAD.X R237, R153, 0x1, R48, P4 ;  /* 0x0000000199ed7824 */ /* 0x000fe200020e0630 */
[----:B------:R1:W-:Y:S01]  /*1c480*/  STL.64 [R1+0xe40], R240 ;  /* 0x000e40f001007387 */ /* 0x0003e20000100a00 */
[----:B0-----:R-:W-:-:S02]  /*1c490*/  IADD3 R244, P5, R132, R52, RZ ;  /* 0x0000003484f47210 */ /* 0x001fc40007fbe0ff */
[----:B------:R-:W-:Y:S01]  /*1c4a0*/  SHF.R.S32.HI R25, RZ, 0x1f, R133 ;  /* 0x0000001fff197819 */ /* 0x000fe20000011485 */
[----:B------:R0:W-:Y:S01]  /*1c4b0*/  STL.64 [R1+0xe38], R236 ;  /* 0x000e38ec01007387 */ /* 0x0001e20000100a00 */
[----:B-1----:R-:W-:Y:S01]  /*1c4c0*/  IADD3 R240, P3, R132, R51, RZ ;  /* 0x0000003384f07210 */ /* 0x002fe20007f7e0ff */
[----:B------:R-:W-:Y:S01]  /*1c4d0*/  IMAD.X R245, R27, 0x1, R10, P5 ;  /* 0x000000011bf57824 */ /* 0x000fe200028e060a */
[----:B0-----:R-:W-:-:S03]  /*1c4e0*/  IADD3 R236, P4, R133, R52, RZ ;  /* 0x0000003485ec7210 */ /* 0x001fc60007f9e0ff */
[----:B------:R-:W-:Y:S01]  /*1c4f0*/  IMAD.X R241, R27, 0x1, R48, P3 ;  /* 0x000000011bf17824 */ /* 0x000fe200018e0630 */
[----:B------:R-:W-:Y:S01]  /*1c500*/  IADD3 R132, P3, R133, R51, RZ ;  /* 0x0000003385847210 */ /* 0x000fe20007f7e0ff */
[----:B------:R-:W-:-:S04]  /*1c510*/  IMAD.X R237, R25, 0x1, R10, P4 ;  /* 0x0000000119ed7824 */ /* 0x000fc800020e060a */
[----:B------:R-:W-:Y:S01]  /*1c520*/  IMAD.X R133, R25, 0x1, R48, P3 ;  /* 0x0000000119857824 */ /* 0x000fe200018e0630 */
[----:B------:R-:W-:Y:S01]  /*1c530*/  STL.64 [R1+0xe30], R244 ;  /* 0x000e30f401007387 */ /* 0x000fe20000100a00 */
[----:B------:R-:W-:-:S03]  /*1c540*/  SHF.R.S32.HI R27, RZ, 0x1f, R134 ;  /* 0x0000001fff1b7819 */ /* 0x000fc60000011486 */
[----:B------:R-:W-:Y:S04]  /*1c550*/  STL.64 [R1+0xe28], R240 ;  /* 0x000e28f001007387 */ /* 0x000fe80000100a00 */
[----:B------:R-:W-:Y:S04]  /*1c560*/  STL.64 [R1+0xe20], R236 ;  /* 0x000e20ec01007387 */ /* 0x000fe80000100a00 */
[----:B------:R0:W-:Y:S01]  /*1c570*/  STL.64 [R1+0xe18], R132 ;  /* 0x000e188401007387 */ /* 0x0001e20000100a00 */
[----:B------:R-:W-:Y:S02]  /*1c580*/  SHF.R.S32.HI R25, RZ, 0x1f, R135 ;  /* 0x0000001fff197819 */ /* 0x000fe40000011487 */
[----:B0-----:R-:W-:-:S05]  /*1c590*/  IADD3 R132, P3, R134, R51, RZ ;  /* 0x0000003386847210 */ /* 0x001fca0007f7e0ff */
[----:B------:R-:W-:Y:S01]  /*1c5a0*/  IMAD.X R133, R27, 0x1, R48, P3 ;  /* 0x000000011b857824 */ /* 0x000fe200018e0630 */
[-C--:B------:R-:W-:Y:S02]  /*1c5b0*/  IADD3 R240, P4, R134, R52.reuse, RZ ;  /* 0x0000003486f07210 */ /* 0x080fe40007f9e0ff */
[----:B------:R-:W-:Y:S02]  /*1c5c0*/  IADD3 R236, P5, R135, R52, RZ ;  /* 0x0000003487ec7210 */ /* 0x000fe40007fbe0ff */
[----:B------:R0:W-:Y:S01]  /*1c5d0*/  STL.64 [R1+0xe08], R132 ;  /* 0x000e088401007387 */ /* 0x0001e20000100a00 */
[--C-:B------:R-:W-:Y:S02]  /*1c5e0*/  IMAD.X R241, R27, 0x1, R10.reuse, P4 ;  /* 0x000000011bf17824 */ /* 0x100fe400020e060a */
[----:B------:R-:W-:Y:S01]  /*1c5f0*/  IMAD.X R237, R25, 0x1, R10, P5 ;  /* 0x0000000119ed7824 */ /* 0x000fe200028e060a */
[----:B0-----:R-:W-:Y:S02]  /*1c600*/  IADD3 R132, P3, R135, R51, RZ ;  /* 0x0000003387847210 */ /* 0x001fe40007f7e0ff */
[----:B------:R-:W-:Y:S03]  /*1c610*/  STL.64 [R1+0xe10], R240 ;  /* 0x000e10f001007387 */ /* 0x000fe60000100a00 */
[----:B------:R-:W-:Y:S01]  /*1c620*/  IMAD.X R133, R25, 0x1, R48, P3 ;  /* 0x0000000119857824 */ /* 0x000fe200018e0630 */
[----:B------:R-:W-:Y:S01]  /*1c630*/  STL.64 [R1+0xe00], R236 ;  /* 0x000e00ec01007387 */ /* 0x000fe20000100a00 */
[----:B------:R-:W-:-:S03]  /*1c640*/  SHF.R.S32.HI R27, RZ, 0x1f, R136 ;  /* 0x0000001fff1b7819 */ /* 0x000fc60000011488 */
        /* <DEDUP_REMOVED lines=15> */
[C---:B------:R-:W-:Y:S02]  /*1c740*/  IADD3 R136, P4, R138.reuse, R52, RZ ;  /* 0x000000348a887210 */ /* 0x040fe40007f9e0ff */
[----:B0-----:R-:W-:-:S05]  /*1c750*/  IADD3 R132, P3, R138, R51, RZ ;  /* 0x000000338a847210 */ /* 0x001fca0007f7e0ff */
[----:B------:R-:W-:Y:S01]  /*1c760*/  IMAD.X R133, R27, 0x1, R48, P3 ;  /* 0x000000011b857824 */ /* 0x000fe200018e0630 */
[----:B------:R-:W-:Y:S02]  /*1c770*/  SHF.R.S32.HI R25, RZ, 0x1f, R139 ;  /* 0x0000001fff197819 */ /* 0x000fe4000001148b */
[----:B------:R-:W-:Y:S02]  /*1c780*/  IADD3 R134, P5, R139, R52, RZ ;  /* 0x000000348b867210 */ /* 0x000fe40007fbe0ff */
[----:B------:R0:W-:Y:S01]  /*1c790*/  STL.64 [R1+0xdc8], R132 ;  /* 0x000dc88401007387 */ /* 0x0001e20000100a00 */
[--C-:B------:R-:W-:Y:S02]  /*1c7a0*/  IMAD.X R137, R27, 0x1, R10.reuse, P4 ;  /* 0x000000011b897824 */ /* 0x100fe400020e060a */
[----:B------:R-:W-:Y:S01]  /*1c7b0*/  IMAD.X R135, R25, 0x1, R10, P5 ;  /* 0x0000000119877824 */ /* 0x000fe200028e060a */
[----:B0-----:R-:W-:Y:S02]  /*1c7c0*/  IADD3 R132, P3, R139, R51, RZ ;  /* 0x000000338b847210 */ /* 0x001fe40007f7e0ff */
[----:B------:R0:W-:Y:S03]  /*1c7d0*/  STL.64 [R1+0xdd0], R136 ;  /* 0x000dd08801007387 */ /* 0x0001e60000100a00 */
[----:B------:R-:W-:Y:S01]  /*1c7e0*/  IMAD.X R133, R25, 0x1, R48, P3 ;  /* 0x0000000119857824 */ /* 0x000fe200018e0630 */
[----:B------:R-:W-:Y:S01]  /*1c7f0*/  STL.64 [R1+0xdc0], R134 ;  /* 0x000dc08601007387 */ /* 0x000fe20000100a00 */
[----:B------:R-:W-:-:S03]  /*1c800*/  SHF.R.S32.HI R27, RZ, 0x1f, R140 ;  /* 0x0000001fff1b7819 */ /* 0x000fc6000001148c */
[----:B------:R1:W-:Y:S01]  /*1c810*/  STL.64 [R1+0xdb8], R132 ;  /* 0x000db88401007387 */ /* 0x0003e20000100a00 */
[----:B------:R-:W-:Y:S02]  /*1c820*/  SHF.R.S32.HI R25, RZ, 0x1f, R141 ;  /* 0x0000001fff197819 */ /* 0x000fe4000001148d */
[C---:B0-----:R-:W-:Y:S02]  /*1c830*/  IADD3 R136, P4, R140.reuse, R52, RZ ;  /* 0x000000348c887210 */ /* 0x041fe40007f9e0ff */
[----:B-1----:R-:W-:-:S05]  /*1c840*/  IADD3 R132, P3, R140, R51, RZ ;  /* 0x000000338c847210 */ /* 0x002fca0007f7e0ff */
[----:B------:R-:W-:Y:S01]  /*1c850*/  IMAD.X R133, R27, 0x1, R48, P3 ;  /* 0x000000011b857824 */ /* 0x000fe200018e0630 */
[----:B------:R-:W-:-:S04]  /*1c860*/  IADD3 R134, P5, R141, R52, RZ ;  /* 0x000000348d867210 */ /* 0x000fc80007fbe0ff */
        /* <DEDUP_REMOVED lines=86> */
[C---:B------:R-:W-:Y:S01]  /*1cdd0*/  IMAD.X R135, R25.reuse, 0x1, R10, P5 ;  /* 0x0000000119877824 */ /* 0x040fe200028e060a */
        /* <DEDUP_REMOVED lines=385> */
[CC--:B0-----:R-:W-:Y:S02]  /*1e5f0*/  IADD3 R136, P4, R227.reuse, R52.reuse, RZ ;  /* 0x00000034e3887210 */ /* 0x0c1fe40007f9e0ff */
[----:B-1----:R-:W-:Y:S02]  /*1e600*/  IADD3 R132, P3, R227, R51, RZ ;  /* 0x00000033e3847210 */ /* 0x002fe40007f7e0ff */
[----:B------:R-:W-:-:S03]  /*1e610*/  IADD3 R134, P5, R229, R52, RZ ;  /* 0x00000034e5867210 */ /* 0x000fc60007fbe0ff */
[C---:B------:R-:W-:Y:S02]  /*1e620*/  IMAD.X R133, R27.reuse, 0x1, R48, P3 ;  /* 0x000000011b857824 */ /* 0x040fe400018e0630 */
[--C-:B------:R-:W-:Y:S02]  /*1e630*/  IMAD.X R137, R27, 0x1, R10.reuse, P4 ;  /* 0x000000011b897824 */ /* 0x100fe400020e060a */
[----:B------:R-:W-:Y:S01]  /*1e640*/  IMAD.X R135, R25, 0x1, R10, P5 ;  /* 0x0000000119877824 */ /* 0x000fe200028e060a */
[----:B------:R0:W-:Y:S01]  /*1e650*/  STL.64 [R1+0x968], R132 ;  /* 0x0009688401007387 */ /* 0x0001e20000100a00 */
[----:B------:R-:W-:-:S03]  /*1e660*/  SHF.R.S32.HI R27, RZ, 0x1f, R232 ;  /* 0x0000001fff1b7819 */ /* 0x000fc600000114e8 */
[----:B------:R1:W-:Y:S01]  /*1e670*/  STL.64 [R1+0x970], R136 ;  /* 0x0009708801007387 */ /* 0x0003e20000100a00 */
[----:B0-----:R-:W-:-:S03]  /*1e680*/  IADD3 R132, P3, R229, R51, RZ ;  /* 0x00000033e5847210 */ /* 0x001fc60007f7e0ff */
[----:B------:R0:W-:Y:S02]  /*1e690*/  STL.64 [R1+0x960], R134 ;  /* 0x0009608601007387 */ /* 0x0001e40000100a00 */
[----:B------:R-:W-:Y:S01]  /*1e6a0*/  IMAD.X R133, R25, 0x1, R48, P3 ;  /* 0x0000000119857824 */ /* 0x000fe200018e0630 */
[C---:B-1----:R-:W-:Y:S02]  /*1e6b0*/  IADD3 R136, P4, R232.reuse, R52, RZ ;  /* 0x00000034e8887210 */ /* 0x042fe40007f9e0ff */
[----:B0-----:R-:W-:Y:S02]  /*1e6c0*/  IADD3 R134, P3, R232, R51, RZ ;  /* 0x00000033e8867210 */ /* 0x001fe40007f7e0ff */
[----:B------:R-:W-:-:S03]  /*1e6d0*/  SHF.R.S32.HI R25, RZ, 0x1f, R231 ;  /* 0x0000001fff197819 */ /* 0x000fc600000114e7 */
[----:B------:R-:W-:Y:S01]  /*1e6e0*/  IMAD.X R135, R27, 0x1, R48, P3 ;  /* 0x000000011b877824 */ /* 0x000fe200018e0630 */
[-C--:B------:R-:W-:Y:S01]  /*1e6f0*/  IADD3 R200, P3, R231, R51.reuse, RZ ;  /* 0x00000033e7c87210 */ /* 0x080fe20007f7e0ff */
[----:B------:R0:W-:Y:S01]  /*1e700*/  STL.64 [R1+0x958], R132 ;  /* 0x0009588401007387 */ /* 0x0001e20000100a00 */
[----:B------:R-:W-:Y:S01]  /*1e710*/  IMAD.X R137, R27, 0x1, R10, P4 ;  /* 0x000000011b897824 */ /* 0x000fe200020e060a */
[----:B------:R-:W-:Y:S02]  /*1e720*/  SHF.R.S32.HI R27, RZ, 0x1f, R219 ;  /* 0x0000001fff1b7819 */ /* 0x000fe400000114db */
[--C-:B------:R-:W-:Y:S01]  /*1e730*/  IMAD.X R201, R25, 0x1, R48.reuse, P3 ;  /* 0x0000000119c97824 */ /* 0x100fe200018e0630 */
[CC--:B------:R-:W-:Y:S02]  /*1e740*/  IADD3 R196, P3, R219.reuse, R51.reuse, RZ ;  /* 0x00000033dbc47210 */ /* 0x0c0fe40007f7e0ff */
[-C--:B------:R-:W-:Y:S02]  /*1e750*/  IADD3 R198, P4, R219, R52.reuse, RZ ;  /* 0x00000034dbc67210 */ /* 0x080fe40007f9e0ff */
[----:B0-----:R-:W-:Y:S01]  /*1e760*/  IADD3 R132, P5, R231, R52, RZ ;  /* 0x00000034e7847210 */ /* 0x001fe20007fbe0ff */
[----:B------:R-:W-:Y:S01]  /*1e770*/  IMAD.X R197, R27, 0x1, R48, P3 ;  /* 0x000000011bc57824 */ /* 0x000fe200018e0630 */
[----:B------:R-:W-:-:S03]  /*1e780*/  IADD3 R192, P3, R167, R51, RZ ;  /* 0x00000033a7c07210 */ /* 0x000fc60007f7e0ff */
[--C-:B------:R-:W-:Y:S01]  /*1e790*/  IMAD.X R133, R25, 0x1, R10.reuse, P5 ;  /* 0x0000000119857824 */ /* 0x100fe200028e060a */
[----:B------:R-:W-:Y:S01]  /*1e7a0*/  SHF.R.S32.HI R25, RZ, 0x1f, R167 ;  /* 0x0000001fff197819 */ /* 0x000fe200000114a7 */
[----:B------:R-:W-:Y:S01]  /*1e7b0*/  IMAD.X R199, R27, 0x1, R10, P4 ;  /* 0x000000011bc77824 */ /* 0x000fe200020e060a */
[-C--:B------:R-:W-:Y:S02]  /*1e7c0*/  IADD3 R194, P5, R167, R52.reuse, RZ ;  /* 0x00000034a7c27210 */ /* 0x080fe40007fbe0ff */
[----:B------:R-:W-:Y:S01]  /*1e7d0*/  SHF.R.S32.HI R27, RZ, 0x1f, R186 ;  /* 0x0000001fff1b7819 */ /* 0x000fe200000114ba */
[C---:B------:R-:W-:Y:S01]  /*1e7e0*/  IMAD.X R193, R25.reuse, 0x1, R48, P3 ;  /* 0x0000000119c17824 */ /* 0x040fe200018e0630 */
[C---:B------:R-:W-:Y:S01]  /*1e7f0*/  IADD3 R188, P4, R186.reuse, R52, RZ ;  /* 0x00000034babc7210 */ /* 0x040fe20007f9e0ff */
[----:B------:R-:W-:Y:S01]  /*1e800*/  STL.64 [R1+0x950], R136 ;  /* 0x0009508801007387 */ /* 0x000fe20000100a00 */
[----:B------:R-:W-:Y:S01]  /*1e810*/  IADD3 R186, P3, R186, R51, RZ ;  /* 0x00000033baba7210 */ /* 0x000fe20007f7e0ff */
[----:B------:R-:W-:-:S02]  /*1e820*/  IMAD.X R195, R25, 0x1, R10, P5 ;  /* 0x0000000119c37824 */ /* 0x000fc400028e060a */
[----:B------:R-:W-:Y:S01]  /*1e830*/  STL.64 [R1+0x948], R134 ;  /* 0x0009488601007387 */ /* 0x000fe20000100a00 */
[----:B------:R-:W-:Y:S01]  /*1e840*/  SHF.R.S32.HI R25, RZ, 0x1f, R182 ;  /* 0x0000001fff197819 */ /* 0x000fe200000114b6 */
[----:B------:R-:W-:Y:S02]  /*1e850*/  IMAD.X R187, R27, 0x1, R48, P3 ;  /* 0x000000011bbb7824 */ /* 0x000fe400018e0630 */
[----:B------:R0:W-:Y:S01]  /*1e860*/  STL.64 [R1+0x940], R132 ;  /* 0x0009408401007387 */ /* 0x0001e20000100a00 */
[----:B------:R-:W-:-:S03]  /*1e870*/  IADD3 R184, P5, R182, R52, RZ ;  /* 0x00000034b6b87210 */ /* 0x000fc60007fbe0ff */
[----:B------:R-:W-:Y:S01]  /*1e880*/  STL [R1+0x13fc], R200 ;  /* 0x0013fcc801007387 */ /* 0x000fe20000100800 */
[----:B------:R-:W-:-:S03]  /*1e890*/  IADD3 R182, P3, R182, R51, RZ ;  /* 0x00000033b6b67210 */ /* 0x000fc60007f7e0ff */
[----:B------:R-:W-:Y:S04]  /*1e8a0*/  STL [R1+0x13f8], R201 ;  /* 0x0013f8c901007387 */ /* 0x000fe80000100800 */
[----:B------:R-:W-:Y:S01]  /*1e8b0*/  STL [R1+0x1404], R198 ;  /* 0x001404c601007387 */ /* 0x000fe20000100800 */
[----:B------:R-:W-:-:S03]  /*1e8c0*/  IMAD.X R189, R27, 0x1, R10, P4 ;  /* 0x000000011bbd7824 */ /* 0x000fc600020e060a */
[----:B------:R-:W-:Y:S01]  /*1e8d0*/  STL [R1+0x1400], R199 ;  /* 0x001400c701007387 */ /* 0x000fe20000100800 */
[----:B------:R-:W-:-:S03]  /*1e8e0*/  SHF.R.S32.HI R27, RZ, 0x1f, R178 ;  /* 0x0000001fff1b7819 */ /* 0x000fc600000114b2 */
[----:B------:R-:W-:Y:S01]  /*1e8f0*/  STL [R1+0x140c], R196 ;  /* 0x00140cc401007387 */ /* 0x000fe20000100800 */
[C---:B------:R-:W-:Y:S01]  /*1e900*/  IADD3 R180, P4, R178.reuse, R52, RZ ;  /* 0x00000034b2b47210 */ /* 0x040fe20007f9e0ff */
[----:B------:R-:W-:Y:S02]  /*1e910*/  IMAD.X R183, R25, 0x1, R48, P3 ;  /* 0x0000000119b77824 */ /* 0x000fe400018e0630 */
[----:B------:R-:W-:Y:S01]  /*1e920*/  STL [R1+0x1408], R197 ;  /* 0x001408c501007387 */ /* 0x000fe20000100800 */
[----:B------:R-:W-:-:S03]  /*1e930*/  IADD3 R178, P3, R178, R51, RZ ;  /* 0x00000033b2b27210 */ /* 0x000fc60007f7e0ff */
[----:B------:R-:W-:Y:S01]  /*1e940*/  STL [R1+0x1414], R194 ;  /* 0x001414c201007387 */ /* 0x000fe20000100800 */
[----:B------:R-:W-:-:S03]  /*1e950*/  IMAD.X R185, R25, 0x1, R10, P5 ;  /* 0x0000000119b97824 */ /* 0x000fc600028e060a */
[----:B------:R-:W-:Y:S04]  /*1e960*/  STL [R1+0x1410], R195 ;  /* 0x001410c301007387 */ /* 0x000fe80000100800 */
[----:B------:R-:W-:Y:S04]  /*1e970*/  STL [R1+0x141c], R192 ;  /* 0x00141cc001007387 */ /* 0x000fe80000100800 */
[----:B------:R-:W-:Y:S01]  /*1e980*/  STL [R1+0x1418], R193 ;  /* 0x001418c101007387 */ /* 0x000fe20000100800 */
[----:B------:R-:W-:-:S03]  /*1e990*/  SHF.R.S32.HI R25, RZ, 0x1f, R46 ;  /* 0x0000001fff197819 */ /* 0x000fc6000001142e */
[----:B------:R-:W-:Y:S01]  /*1e9a0*/  STL [R1+0x1424], R188 ;  /* 0x001424bc01007387 */ /* 0x000fe20000100800 */
[C---:B------:R-:W-:Y:S01]  /*1e9b0*/  IADD3 R176, P5, R46.reuse, R52, RZ ;  /* 0x000000342eb07210 */ /* 0x040fe20007fbe0ff */
[C---:B------:R-:W-:Y:S02]  /*1e9c0*/  IMAD.X R179, R27.reuse, 0x1, R48, P3 ;  /* 0x000000011bb37824 */ /* 0x040fe400018e0630 */
[----:B------:R-:W-:Y:S01]  /*1e9d0*/  STL [R1+0x1420], R189 ;  /* 0x001420bd01007387 */ /* 0x000fe20000100800 */
[--C-:B------:R-:W-:Y:S01]  /*1e9e0*/  IMAD.X R181, R27, 0x1, R10.reuse, P4 ;  /* 0x000000011bb57824 */ /* 0x100fe200020e060a */
[----:B0-----:R-:W-:Y:S02]  /*1e9f0*/  IADD3 R132, P3, R46, R51, RZ ;  /* 0x000000332e847210 */ /* 0x001fe40007f7e0ff */
[----:B------:R-:W-:Y:S04]  /*1ea00*/  STL [R1+0x1438], R186 ;  /* 0x001438ba01007387 */ /* 0x000fe80000100800 */
[----:B------:R-:W-:Y:S04]  /*1ea10*/  STL [R1+0x1434], R187 ;  /* 0x001434bb01007387 */ /* 0x000fe80000100800 */
[----:B------:R-:W-:Y:S01]  /*1ea20*/  STL [R1+0x1444], R184 ;  /* 0x001444b801007387 */ /* 0x000fe20000100800 */
[----:B------:R-:W-:-:S03]  /*1ea30*/  IMAD.X R177, R25, 0x1, R10, P5 ;  /* 0x0000000119b17824 */ /* 0x000fc600028e060a */
[----:B------:R-:W-:Y:S01]  /*1ea40*/  STL [R1+0x1440], R185 ;  /* 0x001440b901007387 */ /* 0x000fe20000100800 */
[----:B------:R-:W-:-:S03]  /*1ea50*/  IMAD.X R133, R25, 0x1, R48, P3 ;  /* 0x0000000119857824 */ /* 0x000fc600018e0630 */
[----:B------:R-:W-:Y:S04]  /*1ea60*/  STL [R1+0x144c], R182 ;  /* 0x00144cb601007387 */ /* 0x000fe80000100800 */
[----:B------:R-:W-:Y:S04]  /*1ea70*/  STL [R1+0x1448], R183 ;  /* 0x001448b701007387 */ /* 0x000fe80000100800 */
[----:B------:R-:W-:Y:S04]  /*1ea80*/  STL [R1+0x1454], R180 ;  /* 0x001454b401007387 */ /* 0x000fe80000100800 */
[----:B------:R-:W-:Y:S04]  /*1ea90*/  STL [R1+0x1450], R181 ;  /* 0x001450b501007387 */ /* 0x000fe80000100800 */
[----:B------:R-:W-:Y:S04]  /*1eaa0*/  STL [R1+0x145c], R178 ;  /* 0x00145cb201007387 */ /* 0x000fe80000100800 */
[----:B------:R-:W-:Y:S01]  /*1eab0*/  STL [R1+0x1458], R179 ;  /* 0x001458b301007387 */ /* 0x000fe20000100800 */
[----:B------:R-:W-:-:S03]  /*1eac0*/  SHF.R.S32.HI R27, RZ, 0x1f, R43 ;  /* 0x0000001fff1b7819 */ /* 0x000fc6000001142b */
[----:B------:R-:W-:Y:S04]  /*1ead0*/  STL [R1+0x1464], R176 ;  /* 0x001464b001007387 */ /* 0x000fe80000100800 */
[----:B------:R-:W-:Y:S04]  /*1eae0*/  STL [R1+0x1460], R177 ;  /* 0x001460b101007387 */ /* 0x000fe80000100800 */
[----:B------:R0:W-:Y:S01]  /*1eaf0*/  STL.64 [R1+0x938], R132 ;  /* 0x0009388401007387 */ /* 0x0001e20000100a00 */
[----:B------:R-:W-:Y:S02]  /*1eb00*/  IADD3 R134, P4, R43, R52, RZ ;  /* 0x000000342b867210 */ /* 0x000fe40007f9e0ff */
[----:B------:R-:W-:-:S02]  /*1eb10*/  SHF.R.S32.HI R25, RZ, 0x1f, R42 ;  /* 0x0000001fff197819 */ /* 0x000fc4000001142a */
[----:B------:R-:W-:Y:S02]  /*1eb20*/  IADD3 R46, P5, R42, R52, RZ ;  /* 0x000000342a2e7210 */ /* 0x000fe40007fbe0ff */
[----:B0-----:R-:W-:Y:S01]  /*1eb30*/  IADD3 R132, P3, R43, R51, RZ ;  /* 0x000000332b847210 */ /* 0x001fe20007f7e0ff */
[----:B------:R-:W-:-:S04]  /*1eb40*/  IMAD.X R135, R27, 0x1, R10, P4 ;  /* 0x000000011b877824 */ /* 0x000fc800020e060a */
[----:B------:R-:W-:Y:S01]  /*1eb50*/  IMAD.X R133, R27, 0x1, R48, P3 ;  /* 0x000000011b857824 */ /* 0x000fe200018e0630 */
[----:B------:R-:W-:Y:S01]  /*1eb60*/  IADD3 R42, P3, R42, R51, RZ ;  /* 0x000000332a2a7210 */ /* 0x000fe20007f7e0ff */
[C---:B------:R-:W-:Y:S01]  /*1eb70*/  IMAD.X R47, R25.reuse, 0x1, R10, P5 ;  /* 0x00000001192f7824 */ /* 0x040fe200028e060a */
[----:B------:R-:W-:Y:S03]  /*1eb80*/  STL.64 [R1+0x930], R134 ;  /* 0x0009308601007387 */ /* 0x000fe60000100a00 */
[----:B------:R-:W-:Y:S01]  /*1eb90*/  IMAD.X R43, R25, 0x1, R48, P3 ;  /* 0x00000001192b7824 */ /* 0x000fe200018e0630 */
[----:B------:R0:W-:Y:S01]  /*1eba0*/  STL.64 [R1+0x928], R132 ;  /* 0x0009288401007387 */ /* 0x0001e20000100a00 */
[----:B------:R-:W-:-:S03]  /*1ebb0*/  SHF.R.S32.HI R27, RZ, 0x1f, R41 ;  /* 0x0000001fff1b7819 */ /* 0x000fc60000011429 */
[----:B------:R-:W-:Y:S04]  /*1ebc0*/  STL.64 [R1+0x920], R46 ;  /* 0x0009202e01007387 */ /* 0x000fe80000100a00 */
        /* <DEDUP_REMOVED lines=10> */
[----:B------:R-:W-:Y:S04]  /*1ec70*/  STL.64 [R1+0x910], R132 ;  /* 0x0009108401007387 */ /* 0x000fe80000100a00 */
[----:B------:R1:W-:Y:S01]  /*1ec80*/  STL.64 [R1+0x900], R46 ;  /* 0x0009002e01007387 */ /* 0x0003e20000100a00 */
[----:B0-----:R-:W-:-:S05]  /*1ec90*/  IADD3 R42, P3, R39, R51, RZ ;  /* 0x00000033272a7210 */ /* 0x001fca0007f7e0ff */
[--C-:B------:R-:W-:Y:S01]  /*1eca0*/  IMAD.X R43, R25, 0x1, R48.reuse, P3 ;  /* 0x00000001192b7824 */ /* 0x100fe200018e0630 */
[CC--:B-1----:R-:W-:Y:S02]  /*1ecb0*/  IADD3 R46, P4, R38.reuse, R52.reuse, RZ ;  /* 0x00000034262e7210 */ /* 0x0c2fe40007f9e0ff */
[----:B------:R-:W-:Y:S02]  /*1ecc0*/  IADD3 R38, P3, R38, R51, RZ ;  /* 0x0000003326267210 */ /* 0x000fe40007f7e0ff */
[----:B------:R0:W-:Y:S01]  /*1ecd0*/  STL.64 [R1+0x8f8], R42 ;  /* 0x0008f82a01007387 */ /* 0x0001e20000100a00 */
[----:B------:R-:W-:Y:S02]  /*1ece0*/  SHF.R.S32.HI R25, RZ, 0x1f, R37 ;  /* 0x0000001fff197819 */ /* 0x000fe40000011425 */
[C---:B------:R-:W-:Y:S02]  /*1ecf0*/  IMAD.X R39, R27.reuse, 0x1, R48, P3 ;  /* 0x000000011b277824 */ /* 0x040fe400018e0630 */
[----:B------:R-:W-:Y:S01]  /*1ed00*/  IMAD.X R47, R27, 0x1, R10, P4 ;  /* 0x000000011b2f7824 */ /* 0x000fe200020e060a */
[----:B0-----:R-:W-:-:S02]  /*1ed10*/  IADD3 R42, P5, R37, R52, RZ ;  /* 0x00000034252a7210 */ /* 0x001fc40007fbe0ff */
[----:B------:R0:W-:Y:S03]  /*1ed20*/  STL.64 [R1+0x8e8], R38 ;  /* 0x0008e82601007387 */ /* 0x0001e60000100a00 */
[----:B------:R-:W-:Y:S01]  /*1ed30*/  IMAD.X R43, R25, 0x1, R10, P5 ;  /* 0x00000001192b7824 */ /* 0x000fe200028e060a */
[----:B------:R1:W-:Y:S01]  /*1ed40*/  STL.64 [R1+0x8f0], R46 ;  /* 0x0008f02e01007387 */ /* 0x0003e20000100a00 */
[----:B------:R-:W-:Y:S02]  /*1ed50*/  SHF.R.S32.HI R27, RZ, 0x1f, R35 ;  /* 0x0000001fff1b7819 */ /* 0x000fe40000011423 */
[----:B0-----:R-:W-:Y:S01]  /*1ed60*/  IADD3 R38, P3, R37, R51, RZ ;  /* 0x0000003325267210 */ /* 0x001fe20007f7e0ff */
[----:B------:R0:W-:Y:S04]  /*1ed70*/  STL.64 [R1+0x8e0], R42 ;  /* 0x0008e02a01007387 */ /* 0x0001e80000100a00 */
[----:B------:R-:W-:Y:S01]  /*1ed80*/  IMAD.X R39, R25, 0x1, R48, P3 ;  /* 0x0000000119277824 */ /* 0x000fe200018e0630 */
[----:B-1----:R-:W-:-:S02]  /*1ed90*/  IADD3 R46, P4, R35, R52, RZ ;  /* 0x00000034232e7210 */ /* 0x002fc40007f9e0ff */
[----:B------:R-:W-:Y:S02]  /*1eda0*/  SHF.R.S32.HI R25, RZ, 0x1f, R34 ;  /* 0x0000001fff197819 */ /* 0x000fe40000011422 */
[----:B0-----:R-:W-:Y:S01]  /*1edb0*/  IADD3 R42, P3, R35, R51, RZ ;  /* 0x00000033232a7210 */ /* 0x001fe20007f7e0ff */
[----:B------:R0:W-:Y:S01]  /*1edc0*/  STL.64 [R1+0x8d8], R38 ;  /* 0x0008d82601007387 */ /* 0x0001e20000100a00 */
[----:B------:R-:W-:-:S03]  /*1edd0*/  IMAD.X R47, R27, 0x1, R10, P4 ;  /* 0x000000011b2f7824 */ /* 0x000fc600020e060a */
[----:B------:R-:W-:Y:S01]  /*1ede0*/  IMAD.X R43, R27, 0x1, R48, P3 ;  /* 0x000000011b2b7824 */ /* 0x000fe200018e0630 */
[C---:B0-----:R-:W-:Y:S02]  /*1edf0*/  IADD3 R38, P5, R34.reuse, R52, RZ ;  /* 0x0000003422267210 */ /* 0x041fe40007fbe0ff */
[----:B------:R-:W-:-:S03]  /*1ee00*/  IADD3 R34, P3, R34, R51, RZ ;  /* 0x0000003322227210 */ /* 0x000fc60007f7e0ff */
[C---:B------:R-:W-:Y:S02]  /*1ee10*/  IMAD.X R39, R25.reuse, 0x1, R10, P5 ;  /* 0x0000000119277824 */ /* 0x040fe400028e060a */
[----:B------:R-:W-:Y:S01]  /*1ee20*/  IMAD.X R35, R25, 0x1, R48, P3 ;  /* 0x0000000119237824 */ /* 0x000fe200018e0630 */
[----:B------:R-:W-:Y:S01]  /*1ee30*/  STL.64 [R1+0x8d0], R46 ;  /* 0x0008d02e01007387 */ /* 0x000fe20000100a00 */
[----:B------:R-:W-:-:S03]  /*1ee40*/  SHF.R.S32.HI R27, RZ, 0x1f, R33 ;  /* 0x0000001fff1b7819 */ /* 0x000fc60000011421 */
[----:B------:R0:W-:Y:S04]  /*1ee50*/  STL.64 [R1+0x8c8], R42 ;  /* 0x0008c82a01007387 */ /* 0x0001e80000100a00 */
[----:B------:R-:W-:Y:S04]  /*1ee60*/  STL.64 [R1+0x8c0], R38 ;  /* 0x0008c02601007387 */ /* 0x000fe80000100a00 */
[----:B------:R1:W-:Y:S01]  /*1ee70*/  STL.64 [R1+0x98], R34 ;  /* 0x0000982201007387 */ /* 0x0003e20000100a00 */
[----:B------:R-:W-:Y:S02]  /*1ee80*/  SHF.R.S32.HI R25, RZ, 0x1f, R31 ;  /* 0x0000001fff197819 */ /* 0x000fe4000001141f */
[----:B0-----:R-:W-:-:S02]  /*1ee90*/  IADD3 R42, P4, R33, R52, RZ ;  /* 0x00000034212a7210 */ /* 0x001fc40007f9e0ff */
        /* <DEDUP_REMOVED lines=11> */
[C---:B-1----:R-:W-:Y:S02]  /*1ef50*/  IADD3 R38, P4, R30.reuse, R52, RZ ;  /* 0x000000341e267210 */ /* 0x042fe40007f9e0ff */
[----:B------:R-:W-:Y:S02]  /*1ef60*/  IADD3 R30, P3, R30, R51, RZ ;  /* 0x000000331e1e7210 */ /* 0x000fe40007f7e0ff */
[----:B------:R0:W-:Y:S03]  /*1ef70*/  STL.64 [R1+0x78], R34 ;  /* 0x0000782201007387 */ /* 0x0001e60000100a00 */
[----:B------:R-:W-:Y:S01]  /*1ef80*/  IMAD.X R31, R27, 0x1, R48, P3 ;  /* 0x000000011b1f7824 */ /* 0x000fe200018e0630 */
[----:B------:R-:W-:-:S04]  /*1ef90*/  SHF.R.S32.HI R25, RZ, 0x1f, R29 ;  /* 0x0000001fff197819 */ /* 0x000fc8000001141d */
[----:B------:R1:W-:Y:S01]  /*1efa0*/  STL.64 [R1+0x68], R30 ;  /* 0x0000681e01007387 */ /* 0x0003e20000100a00 */
[----:B0-----:R-:W-:Y:S01]  /*1efb0*/  IADD3 R34, P5, R29, R52, RZ ;  /* 0x000000341d227210 */ /* 0x001fe20007fbe0ff */
[----:B------:R-:W-:-:S04]  /*1efc0*/  IMAD.X R39, R27, 0x1, R10, P4 ;  /* 0x000000011b277824 */ /* 0x000fc800020e060a */
[----:B------:R-:W-:Y:S01]  /*1efd0*/  IMAD.X R35, R25, 0x1, R10, P5 ;  /* 0x0000000119237824 */ /* 0x000fe200028e060a */
[----:B-1----:R-:W-:Y:S01]  /*1efe0*/  IADD3 R30, P3, R29, R51, RZ ;  /* 0x000000331d1e7210 */ /* 0x002fe20007f7e0ff */
[----:B------:R-:W-:Y:S04]  /*1eff0*/  STL.64 [R1+0x70], R38 ;  /* 0x0000702601007387 */ /* 0x000fe80000100a00 */
        /* <DEDUP_REMOVED lines=13> */
[----:B------:R-:W-:-:S03]  /*1f0d0*/  SHF.R.S32.HI R23, RZ, 0x1f, R22 ;  /* 0x0000001fff177819 */ /* 0x000fc60000011416 */
[--C-:B------:R-:W-:Y:S01]  /*1f0e0*/  IMAD.X R31, R25, 0x1, R48.reuse, P3 ;  /* 0x00000001191f7824 */ /* 0x100fe200018e0630 */
[----:B------:R-:W-:Y:S01]  /*1f0f0*/  IADD3 R26, P3, R22, R51, RZ ;  /* 0x00000033161a7210 */ /* 0x000fe20007f7e0ff */
[----:B------:R-:W-:Y:S04]  /*1f100*/  STL.64 [R1+0x50], R38 ;  /* 0x0000502601007387 */ /* 0x000fe80000100a00 */
[----:B------:R0:W-:Y:S01]  /*1f110*/  STL.64 [R1+0x40], R34 ;  /* 0x0000402201007387 */ /* 0x0001e20000100a00 */
[----:B------:R-:W-:-:S03]  /*1f120*/  IMAD.X R27, R23, 0x1, R48, P3 ;  /* 0x00000001171b7824 */ /* 0x000fc600018e0630 */
[----:B------:R1:W-:Y:S01]  /*1f130*/  STL.64 [R1+0x38], R30 ;  /* 0x0000381e01007387 */ /* 0x0003e20000100a00 */
[-C--:B0-----:R-:W-:Y:S02]  /*1f140*/  IADD3 R34, P4, R22, R52.reuse, RZ ;  /* 0x0000003416227210 */ /* 0x081fe40007f9e0ff */
[----:B------:R-:W-:Y:S02]  /*1f150*/  SHF.R.S32.HI R22, RZ, 0x1f, R21 ;  /* 0x0000001fff167819 */ /* 0x000fe40000011415 */
[----:B-1----:R-:W-:Y:S01]  /*1f160*/  IADD3 R30, P5, R21, R52, RZ ;  /* 0x00000034151e7210 */ /* 0x002fe20007fbe0ff */
[--C-:B------:R-:W-:Y:S01]  /*1f170*/  IMAD.X R35, R23, 0x1, R10.reuse, P4 ;  /* 0x0000000117237824 */ /* 0x100fe200020e060a */
[----:B------:R0:W-:Y:S03]  /*1f180*/  STL.64 [R1+0x28], R26 ;  /* 0x0000281a01007387 */ /* 0x0001e60000100a00 */
[----:B------:R-:W-:Y:S01]  /*1f190*/  IMAD.X R31, R22, 0x1, R10, P5 ;  /* 0x00000001161f7824 */ /* 0x000fe200028e060a */
[----:B------:R1:W-:Y:S01]  /*1f1a0*/  STL.64 [R1+0x30], R34 ;  /* 0x0000302201007387 */ /* 0x0003e20000100a00 */
[----:B0-----:R-:W-:-:S03]  /*1f1b0*/  IADD3 R26, P3, R21, R51, RZ ;  /* 0x00000033151a7210 */ /* 0x001fc60007f7e0ff */
[----:B------:R0:W-:Y:S01]  /*1f1c0*/  STL.64 [R1+0x20], R30 ;  /* 0x0000201e01007387 */ /* 0x0001e20000100a00 */
[----:B------:R-:W-:Y:S01]  /*1f1d0*/  SHF.R.S32.HI R21, RZ, 0x1f, R8 ;  /* 0x0000001fff157819 */ /* 0x000fe20000011408 */
[----:B------:R-:W-:Y:S01]  /*1f1e0*/  IMAD.X R27, R22, 0x1, R48, P3 ;  /* 0x00000001161b7824 */ /* 0x000fe200018e0630 */
[C---:B-1----:R-:W-:Y:S02]  /*1f1f0*/  IADD3 R34, P4, R8.reuse, R52, RZ ;  /* 0x0000003408227210 */ /* 0x042fe40007f9e0ff */
[----:B0-----:R-:W-:Y:S02]  /*1f200*/  IADD3 R30, P3, R8, R51, RZ ;  /* 0x00000033081e7210 */ /* 0x001fe40007f7e0ff */
[----:B------:R0:W-:Y:S01]  /*1f210*/  STL.64 [R1+0x18], R26 ;  /* 0x0000181a01007387 */ /* 0x0001e20000100a00 */
[----:B------:R-:W-:Y:S02]  /*1f220*/  SHF.R.S32.HI R8, RZ, 0x1f, R250 ;  /* 0x0000001fff087819 */ /* 0x000fe400000114fa */
[----:B------:R-:W-:-:S02]  /*1f230*/  IMAD.X R31, R21, 0x1, R48, P3 ;  /* 0x00000001151f7824 */ /* 0x000fc400018e0630 */
[----:B------:R-:W-:Y:S01]  /*1f240*/  IMAD.X R35, R21, 0x1, R10, P4 ;  /* 0x0000000115237824 */ /* 0x000fe200020e060a */
[CC--:B0-----:R-:W-:Y:S02]  /*1f250*/  IADD3 R26, P5, R250.reuse, R52.reuse, RZ ;  /* 0x00000034fa1a7210 */ /* 0x0c1fe40007fbe0ff */
[-C--:B------:R-:W-:Y:S02]  /*1f260*/  IADD3 R250, P3, R250, R51.reuse, RZ ;  /* 0x00000033fafa7210 */ /* 0x080fe40007f7e0ff */
[----:B------:R-:W-:Y:S02]  /*1f270*/  SHF.R.S32.HI R21, RZ, 0x1f, R246 ;  /* 0x0000001fff157819 */ /* 0x000fe400000114f6 */
[----:B------:R-:W-:Y:S01]  /*1f280*/  IADD3 R248, P4, R246, R52, RZ ;  /* 0x00000034f6f87210 */ /* 0x000fe20007f9e0ff */
[----:B------:R-:W-:Y:S01]  /*1f290*/  IMAD.X R251, R8, 0x1, R48, P3 ;  /* 0x0000000108fb7824 */ /* 0x000fe200018e0630 */
[----:B------:R-:W-:Y:S01]  /*1f2a0*/  IADD3 R246, P3, R246, R51, RZ ;  /* 0x00000033f6f67210 */ /* 0x000fe20007f7e0ff */
[----:B------:R-:W-:Y:S01]  /*1f2b0*/  IMAD.X R27, R8, 0x1, R10, P5 ;  /* 0x00000001081b7824 */ /* 0x000fe200028e060a */
[----:B------:R-:W-:-:S02]  /*1f2c0*/  SHF.R.S32.HI R8, RZ, 0x1f, R242 ;  /* 0x0000001fff087819 */ /* 0x000fc400000114f2 */
[CC--:B------:R-:W-:Y:S01]  /*1f2d0*/  IADD3 R244, P5, R242.reuse, R52.reuse, RZ ;  /* 0x00000034f2f47210 */ /* 0x0c0fe20007fbe0ff */
[C---:B------:R-:W-:Y:S01]  /*1f2e0*/  IMAD.X R247, R21.reuse, 0x1, R48, P3 ;  /* 0x0000000115f77824 */ /* 0x040fe200018e0630 */
[-C--:B------:R-:W-:Y:S01]  /*1f2f0*/  IADD3 R242, P3, R242, R51.reuse, RZ ;  /* 0x00000033f2f27210 */ /* 0x080fe20007f7e0ff */
[----:B------:R-:W-:Y:S01]  /*1f300*/  IMAD.X R249, R21, 0x1, R10, P4 ;  /* 0x0000000115f97824 */ /* 0x000fe200020e060a */
        /* <DEDUP_REMOVED lines=39> */
[----:B------:R0:W-:Y:S01]  /*1f580*/  STL.64 [R1+0x10], R34 ;  /* 0x0000102201007387 */ /* 0x0001e20000100a00 */
[----:B------:R-:W-:Y:S01]  /*1f590*/  IMAD.X R217, R21, 0x1, R10, P4 ;  /* 0x0000000115d97824 */ /* 0x000fe200020e060a */
[----:B------:R-:W-:Y:S02]  /*1f5a0*/  SHF.R.S32.HI R21, RZ, 0x1f, R206 ;  /* 0x0000001fff157819 */ /* 0x000fe400000114ce */
[----:B------:R1:W-:Y:S01]  /*1f5b0*/  STL.64 [R1+0x8], R30 ;  /* 0x0000081e01007387 */ /* 0x0003e20000100a00 */
[----:B------:R-:W-:Y:S01]  /*1f5c0*/  IADD3 R208, P4, R206, R52, RZ ;  /* 0x00000034ced07210 */ /* 0x000fe20007f9e0ff */
[----:B------:R-:W-:Y:S02]  /*1f5d0*/  IMAD.X R211, R8, 0x1, R48, P3 ;  /* 0x0000000108d37824 */ /* 0x000fe400018e0630 */
[----:B------:R2:W-:Y:S01]  /*1f5e0*/  STL.64 [R1], R26 ;  /* 0x0000001a01007387 */ /* 0x0005e20000100a00 */
        /* <DEDUP_REMOVED lines=11> */
[----:B------:R-:W-:Y:S04]  /*1f6a0*/  STL [R1+0x1478], R247 ;  /* 0x001478f701007387 */ /* 0x000fe80000100800 */
[----:B------:R-:W-:Y:S04]  /*1f6b0*/  STL [R1+0x1488], R244 ;  /* 0x001488f401007387 */ /* 0x000fe80000100800 */
[----:B------:R-:W-:Y:S01]  /*1f6c0*/  STL [R1+0x1484], R245 ;  /* 0x001484f501007387 */ /* 0x000fe20000100800 */
[----:B------:R-:W-:-:S03]  /*1f6d0*/  IMAD.X R209, R21, 0x1, R10, P4 ;  /* 0x0000000115d17824 */ /* 0x000fc600020e060a */
[----:B------:R-:W-:Y:S01]  /*1f6e0*/  STL [R1+0x1490], R242 ;  /* 0x001490f201007387 */ /* 0x000fe20000100800 */
[----:B------:R-:W-:-:S03]  /*1f6f0*/  SHF.R.S32.HI R21, RZ, 0x1f, R44 ;  /* 0x0000001fff157819 */ /* 0x000fc6000001142c */
[----:B------:R-:W-:Y:S01]  /*1f700*/  STL [R1+0x148c], R243 ;  /* 0x00148cf301007387 */ /* 0x000fe20000100800 */
[----:B------:R-:W-:Y:S01]  /*1f710*/  IADD3 R46, P4, R44, R52, RZ ;  /* 0x000000342c2e7210 */ /* 0x000fe20007f9e0ff */
        /* <DEDUP_REMOVED lines=32> */
[C---:B0-----:R-:W-:Y:S01]  /*1f920*/  IADD3 R34, P5, R32.reuse, R52, RZ ;  /* 0x0000003420227210 */ /* 0x041fe20007fbe0ff */
        /* <DEDUP_REMOVED lines=10> */
[----:B-1----:R-:W-:Y:S01]  /*1f9d0*/  IADD3 R30, P4, R28, R52, RZ ;  /* 0x000000341c1e7210 */ /* 0x002fe20007f9e0ff */
        /* <DEDUP_REMOVED lines=10> */
[C---:B--2---:R-:W-:Y:S01]  /*1fa80*/  IADD3 R26, P5, R24.reuse, R52, RZ ;  /* 0x00000034181a7210 */ /* 0x044fe20007fbe0ff */
        /* <DEDUP_REMOVED lines=19> */
[----:B------:R-:W-:-:S03]  /*1fbc0*/  IMAD.X R21, R21, 0x1, R48, P3 ;  /* 0x0000000115157824 */ /* 0x000fc600018e0630 */
[----:B------:R-:W-:Y:S01]  /*1fbd0*/  STL [R1+0x1540], R47 ;  /* 0x0015402f01007387 */ /* 0x000fe20000100800 */
[----:B------:R-:W-:-:S03]  /*1fbe0*/  SHF.R.S32.HI R132, RZ, 0x1f, R9 ;  /* 0x0000001fff847819 */ /* 0x000fc60000011409 */
[----:B------:R-:W-:Y:S01]  /*1fbf0*/  STL [R1+0x154c], R44 ;  /* 0x00154c2c01007387 */ /* 0x000fe20000100800 */
[----:B------:R-:W-:-:S03]  /*1fc00*/  IADD3 R136, P3, R9, R51, RZ ;  /* 0x0000003309887210 */ /* 0x000fc60007f7e0ff */
[----:B------:R-:W-:Y:S04]  /*1fc10*/  STL [R1+0x1548], R45 ;  /* 0x0015482d01007387 */ /* 0x000fe80000100800 */
[----:B------:R-:W-:Y:S04]  /*1fc20*/  STL [R1+0x1554], R42 ;  /* 0x0015542a01007387 */ /* 0x000fe80000100800 */
[----:B------:R-:W-:Y:S04]  /*1fc30*/  STL [R1+0x1550], R43 ;  /* 0x0015502b01007387 */ /* 0x000fe80000100800 */
[----:B------:R-:W-:Y:S01]  /*1fc40*/  STL [R1+0x155c], R40 ;  /* 0x00155c2801007387 */ /* 0x000fe20000100800 */
[----:B------:R-:W-:-:S03]  /*1fc50*/  IMAD.X R137, R132, 0x1, R48, P3 ;  /* 0x0000000184897824 */ /* 0x000fc600018e0630 */
[----:B------:R-:W-:Y:S01]  /*1fc60*/  STL [R1+0x1558], R41 ;  /* 0x0015582901007387 */ /* 0x000fe20000100800 */
[----:B------:R-:W-:-:S03]  /*1fc70*/  SHF.R.S32.HI R131, RZ, 0x1f, R130 ;  /* 0x0000001fff837819 */ /* 0x000fc60000011482 */
[----:B------:R-:W-:Y:S04]  /*1fc80*/  STL [R1+0x1564], R38 ;  /* 0x0015642601007387 */ /* 0x000fe80000100800 */
[----:B------:R-:W-:Y:S04]  /*1fc90*/  STL [R1+0x1560], R39 ;  /* 0x0015602701007387 */ /* 0x000fe80000100800 */
[----:B------:R0:W-:Y:S01]  /*1fca0*/  STL [R1+0x156c], R36 ;  /* 0x00156c2401007387 */ /* 0x0001e20000100800 */
[----:B------:R-:W-:Y:S01]  /*1fcb0*/  IMAD.X R27, R8, 0x1, R10, P5 ;  /* 0x00000001081b7824 */ /* 0x000fe200028e060a */
[----:B------:R-:W-:-:S02]  /*1fcc0*/  IADD3 R8, P5, R9, R52, RZ ;  /* 0x0000003409087210 */ /* 0x000fc40007fbe0ff */
[----:B------:R1:W-:Y:S01]  /*1fcd0*/  STL [R1+0x1568], R37 ;  /* 0x0015682501007387 */ /* 0x0003e20000100800 */
[----:B0-----:R-:W-:Y:S02]  /*1fce0*/  IADD3 R36, P3, R130, R51, RZ ;  /* 0x0000003382247210 */ /* 0x001fe40007f7e0ff */
[----:B------:R-:W-:-:S03]  /*1fcf0*/  IMAD.X R9, R132, 0x1, R10, P5 ;  /* 0x0000000184097824 */ /* 0x000fc600028e060a */
[----:B-1----:R-:W-:Y:S01]  /*1fd00*/  IMAD.X R37, R131, 0x1, R48, P3 ;  /* 0x0000000183257824 */ /* 0x002fe200018e0630 */
[-C--:B------:R-:W-:Y:S01]  /*1fd10*/  IADD3 R134, P4, R130, R52.reuse, RZ ;  /* 0x0000003482867210 */ /* 0x080fe20007f9e0ff */
[----:B------:R-:W-:Y:S01]  /*1fd20*/  STL.64 [R1+0x8b8], R136 ;  /* 0x0008b88801007387 */ /* 0x000fe20000100a00 */
[----:B------:R-:W-:Y:S02]  /*1fd30*/  SHF.R.S32.HI R130, RZ, 0x1f, R129 ;  /* 0x0000001fff827819 */ /* 0x000fe40000011481 */
[----:B------:R-:W-:Y:S01]  /*1fd40*/  IADD3 R38, P5, R129, R52, RZ ;  /* 0x0000003481267210 */ /* 0x000fe20007fbe0ff */
[----:B------:R0:W-:Y:S01]  /*1fd50*/  STL.64 [R1+0x8a8], R36 ;  /* 0x0008a82401007387 */ /* 0x0001e20000100a00 */
[----:B------:R-:W-:-:S03]  /*1fd60*/  IMAD.X R135, R131, 0x1, R10, P4 ;  /* 0x0000000183877824 */ /* 0x000fc600020e060a */
[C---:B------:R-:W-:Y:S01]  /*1fd70*/  IMAD.X R39, R130.reuse, 0x1, R10, P5 ;  /* 0x0000000182277824 */ /* 0x040fe200028e060a */
[----:B0-----:R-:W-:Y:S01]  /*1fd80*/  IADD3 R36, P3, R129, R51, RZ ;  /* 0x0000003381247210 */ /* 0x001fe20007f7e0ff */
[----:B------:R-:W-:Y:S04]  /*1fd90*/  STL.64 [R1+0x8b0], R134 ;  /* 0x0008b08601007387 */ /* 0x000fe80000100a00 */
        /* <DEDUP_REMOVED lines=18> */
[C---:B0-----:R-:W-:Y:S02]  /*1fec0*/  IADD3 R40, P4, R126.reuse, R52, RZ ;  /* 0x000000347e287210 */ /* 0x041fe40007f9e0ff */
[----:B-1----:R-:W-:-:S05]  /*1fed0*/  IADD3 R36, P3, R126, R51, RZ ;  /* 0x000000337e247210 */ /* 0x002fca0007f7e0ff */
        /* <DEDUP_REMOVED lines=320> */
[C---:B------:R-:W-:Y:S01]  /*212e0*/  VIADD R79, R80.reuse, UR5 ;  /* 0x00000005504f7c36 */ /* 0x040fe20008000000 */
[----:B------:R-:W-:Y:S01]  /*212f0*/  ULDC UR5, c[0x0][0x248] ;  /* 0x0000920000057ab9 */ /* 0x000fe20000000800 */
[C---:B0-----:R-:W-:Y:S02]  /*21300*/  IADD3 R40, P4, R80.reuse, R52, RZ ;  /* 0x0000003450287210 */ /* 0x041fe40007f9e0ff */
[----:B-1----:R-:W-:-:S05]  /*21310*/  IADD3 R36, P3, R80, R51, RZ ;  /* 0x0000003350247210 */ /* 0x002fca0007f7e0ff */
[----:B------:R-:W-:Y:S01]  /*21320*/  IMAD.X R37, R81, 0x1, R48, P3 ;  /* 0x0000000151257824 */ /* 0x000fe200018e0630 */
[----:B------:R-:W-:Y:S02]  /*21330*/  SHF.R.S32.HI R80, RZ, 0x1f, R79 ;  /* 0x0000001fff507819 */ /* 0x000fe4000001144f */
[----:B------:R-:W-:Y:S02]  /*21340*/  IADD3 R38, P5, R79, R52, RZ ;  /* 0x000000344f267210 */ /* 0x000fe40007fbe0ff */
[----:B------:R0:W-:Y:S01]  /*21350*/  STL.64 [R1+0x4b0], R36 ;  /* 0x0004b02401007387 */ /* 0x0001e20000100a00 */
[--C-:B------:R-:W-:Y:S02]  /*21360*/  IMAD.X R41, R81, 0x1, R10.reuse, P4 ;  /* 0x0000000151297824 */ /* 0x100fe400020e060a */
[----:B------:R-:W-:Y:S02]  /*21370*/  IMAD.X R39, R80, 0x1, R10, P5 ;  /* 0x0000000150277824 */ /* 0x000fe400028e060a */
[C---:B------:R-:W-:Y:S01]  /*21380*/  VIADD R78, R79.reuse, UR5 ;  /* 0x000000054f4e7c36 */ /* 0x040fe20008000000 */
[----:B0-----:R-:W-:Y:S01]  /*21390*/  IADD3 R36, P3, R79, R51, RZ ;  /* 0x000000334f247210 */ /* 0x001fe20007f7e0ff */
[----:B------:R0:W-:Y:S01]  /*213a0*/  STL.64 [R1+0x680], R40 ;  /* 0x0006802801007387 */ /* 0x0001e20000100a00 */
[----:B------:R-:W-:-:S03]  /*213b0*/  ULDC UR5, c[0x0][0x248] ;  /* 0x0000920000057ab9 */ /* 0x000fc60000000800 */
        /* <DEDUP_REMOVED lines=208> */
[-C--:B------:R-:W-:Y:S02]  /*220c0*/  IADD3 R38, P5, R55, R52.reuse, RZ ;  /* 0x0000003437267210 */ /* 0x080fe40007fbe0ff */
[----:B------:R0:W-:Y:S01]  /*220d0*/  STL.64 [R1+0x518], R36 ;  /* 0x0005182401007387 */ /* 0x0001e20000100a00 */
[--C-:B------:R-:W-:Y:S02]  /*220e0*/  IMAD.X R41, R57, 0x1, R10.reuse, P4 ;  /* 0x0000000139297824 */ /* 0x100fe400020e060a */
[C---:B------:R-:W-:Y:S02]  /*220f0*/  IMAD.X R39, R56.reuse, 0x1, R10, P5 ;  /* 0x0000000138277824 */ /* 0x040fe400028e060a */
[C---:B------:R-:W-:Y:S01]  /*22100*/  VIADD R50, R55.reuse, UR47 ;  /* 0x0000002f37327c36 */ /* 0x040fe20008000000 */
[----:B0-----:R-:W-:Y:S01]  /*22110*/  IADD3 R36, P3, R55, R51, RZ ;  /* 0x0000003337247210 */ /* 0x001fe20007f7e0ff */
[----:B------:R0:W-:Y:S04]  /*22120*/  STL.64 [R1+0x530], R40 ;  /* 0x0005302801007387 */ /* 0x0001e80000100a00 */
[----:B------:R-:W-:Y:S01]  /*22130*/  IMAD.X R37, R56, 0x1, R48, P3 ;  /* 0x0000000138257824 */ /* 0x000fe200018e0630 */
[----:B------:R1:W-:Y:S01]  /*22140*/  STL.64 [R1+0x508], R38 ;  /* 0x0005082601007387 */ /* 0x0003e20000100a00 */
[C---:B------:R-:W-:Y:S01]  /*22150*/  VIADD R54, R50.reuse, UR46 ;  /* 0x0000002e32367c36 */ /* 0x040fe20008000000 */
[----:B------:R-:W-:Y:S01]  /*22160*/  SHF.R.S32.HI R55, RZ, 0x1f, R50 ;  /* 0x0000001fff377819 */ /* 0x000fe20000011432 */
[----:B------:R-:W-:Y:S01]  /*22170*/  ULDC.64 UR46, c[0x0][0x228] ;  /* 0x00008a00002e7ab9 */ /* 0x000fe20000000a00 */
[----:B------:R2:W-:Y:S01]  /*22180*/  STL.64 [R1+0x4f0], R36 ;  /* 0x0004f02401007387 */ /* 0x0005e20000100a00 */
[----:B0-----:R-:W-:-:S02]  /*22190*/  IADD3 R40, P4, R50, R52, RZ ;  /* 0x0000003432287210 */ /* 0x001fc40007f9e0ff */
[----:B-1----:R-:W-:Y:S02]  /*221a0*/  IADD3 R38, P5, R54, R52, RZ ;  /* 0x0000003436267210 */ /* 0x002fe40007fbe0ff */
[----:B--2---:R-:W-:Y:S02]  /*221b0*/  IADD3 R36, P3, R50, R51, RZ ;  /* 0x0000003332247210 */ /* 0x004fe40007f7e0ff */
[----:B------:R-:W-:-:S03]  /*221c0*/  SHF.R.S32.HI R50, RZ, 0x1f, R54 ;  /* 0x0000001fff327819 */ /* 0x000fc60000011436 */
[C---:B------:R-:W-:Y:S02]  /*221d0*/  IMAD.X R37, R55.reuse, 0x1, R48, P3 ;  /* 0x0000000137257824 */ /* 0x040fe400018e0630 */
[--C-:B------:R-:W-:Y:S02]  /*221e0*/  IMAD.X R41, R55, 0x1, R10.reuse, P4 ;  /* 0x0000000137297824 */ /* 0x100fe400020e060a */
[----:B------:R-:W-:Y:S01]  /*221f0*/  IMAD.X R39, R50, 0x1, R10, P5 ;  /* 0x0000000132277824 */ /* 0x000fe200028e060a */
[----:B------:R0:W-:Y:S01]  /*22200*/  STL.64 [R1+0x4c0], R36 ;  /* 0x0004c02401007387 */ /* 0x0001e20000100a00 */
[----:B------:R-:W-:-:S03]  /*22210*/  VIADD R49, R54, UR6 ;  /* 0x0000000636317c36 */ /* 0x000fc60008000000 */
[----:B------:R-:W-:Y:S04]  /*22220*/  STL.64 [R1+0x4d8], R40 ;  /* 0x0004d82801007387 */ /* 0x000fe80000100a00 */
[----:B------:R1:W-:Y:S01]  /*22230*/  STL.64 [R1+0x4a8], R38 ;  /* 0x0004a82601007387 */ /* 0x0003e20000100a00 */
[----:B0-----:R-:W-:Y:S02]  /*22240*/  IADD3 R36, P3, R54, R51, RZ ;  /* 0x0000003336247210 */ /* 0x001fe40007f7e0ff */
[----:B------:R-:W-:-:S03]  /*22250*/  SHF.R.S32.HI R54, RZ, 0x1f, R49 ;  /* 0x0000001fff367819 */ /* 0x000fc60000011431 */
[----:B------:R-:W-:Y:S01]  /*22260*/  IMAD.X R37, R50, 0x1, R48, P3 ;  /* 0x0000000132257824 */ /* 0x000fe200018e0630 */
[C---:B-1----:R-:W-:Y:S01]  /*22270*/  IADD3 R38, P4, R49.reuse, R52, RZ ;  /* 0x0000003431267210 */ /* 0x042fe20007f9e0ff */
[----:B------:R-:W-:-:S03]  /*22280*/  VIADD R53, R49, UR7 ;  /* 0x0000000731357c36 */ /* 0x000fc60008000000 */
[----:B------:R0:W-:Y:S01]  /*22290*/  STL.64 [R1+0x490], R36 ;  /* 0x0004902401007387 */ /* 0x0001e20000100a00 */
[----:B------:R-:W-:Y:S01]  /*222a0*/  ULDC.64 UR6, c[0x0][0x228] ;  /* 0x00008a0000067ab9 */ /* 0x000fe20000000a00 */
[----:B------:R-:W-:Y:S01]  /*222b0*/  IMAD.X R39, R54, 0x1, R10, P4 ;  /* 0x0000000136277824 */ /* 0x000fe200020e060a */
[----:B------:R-:W-:-:S04]  /*222c0*/  SHF.R.S32.HI R50, RZ, 0x1f, R53 ;  /* 0x0000001fff327819 */ /* 0x000fc80000011435 */
[----:B------:R1:W-:Y:S01]  /*222d0*/  STL.64 [R1+0x478], R38 ;  /* 0x0004782601007387 */ /* 0x0003e20000100a00 */
[----:B0-----:R-:W-:-:S05]  /*222e0*/  IADD3 R36, P3, R49, R51, RZ ;  /* 0x0000003331247210 */ /* 0x001fca0007f7e0ff */
[----:B------:R-:W-:Y:S01]  /*222f0*/  IMAD.X R37, R54, 0x1, R48, P3 ;  /* 0x0000000136257824 */ /* 0x000fe200018e0630 */
[C---:B-1----:R-:W-:Y:S01]  /*22300*/  IADD3 R38, P4, R53.reuse, R52, RZ ;  /* 0x0000003435267210 */ /* 0x042fe20007f9e0ff */
[----:B------:R-:W-:-:S03]  /*22310*/  VIADD R49, R53, UR5 ;  /* 0x0000000535317c36 */ /* 0x000fc60008000000 */
[----:B------:R0:W-:Y:S01]  /*22320*/  STL.64 [R1+0x3c0], R36 ;  /* 0x0003c02401007387 */ /* 0x0001e20000100a00 */
[----:B----4-:R-:W-:Y:S02]  /*22330*/  LOP3.LUT R3, R3, 0xfffff7ff, RZ, 0xc0, !PT ;  /* 0xfffff7ff03037812 */ /* 0x010fe400078ec0ff */
[----:B---3--:R-:W-:Y:S01]  /*22340*/  LOP3.LUT R2, R2, 0xffff7fff, RZ, 0xc0, !PT ;  /* 0xffff7fff02027812 */ /* 0x008fe200078ec0ff */
[----:B------:R-:W-:Y:S01]  /*22350*/  IMAD.X R39, R50, 0x1, R10, P4 ;  /* 0x0000000132277824 */ /* 0x000fe200020e060a */
[----:B------:R-:W-:Y:S01]  /*22360*/  SHF.R.S32.HI R54, RZ, 0x1f, R49 ;  /* 0x0000001fff367819 */ /* 0x000fe20000011431 */
[----:B------:R-:W-:Y:S01]  /*22370*/  VIADD R55, R4, 0x47 ;  /* 0x0000004704377836 */ /* 0x000fe20000000000 */
[----:B------:R-:W-:Y:S01]  /*22380*/  LOP3.LUT R0, R0, 0xfffffeff, RZ, 0xc0, !PT ;  /* 0xfffffeff00007812 */ /* 0x000fe200078ec0ff */
[C---:B------:R-:W-:Y:S01]  /*22390*/  VIADD R66, R4.reuse, 0x58 ;  /* 0x0000005804427836 */ /* 0x040fe20000000000 */
[----:B------:R1:W-:Y:S01]  /*223a0*/  STL.64 [R1+0x3b8], R38 ;  /* 0x0003b82601007387 */ /* 0x0003e20000100a00 */
[----:B------:R-:W-:-:S02]  /*223b0*/  VIADD R65, R4, 0x57 ;  /* 0x0000005704417836 */ /* 0x000fc40000000000 */
[C---:B------:R-:W-:Y:S01]  /*223c0*/  VIADD R163, R4.reuse, 0x4f ;  /* 0x0000004f04a37836 */ /* 0x040fe20000000000 */
[----:B0-----:R-:W-:Y:S01]  /*223d0*/  IADD3 R36, P3, R53, R51, RZ ;  /* 0x0000003335247210 */ /* 0x001fe20007f7e0ff */
[C---:B------:R-:W-:Y:S02]  /*223e0*/  VIADD R64, R4.reuse, 0x56 ;  /* 0x0000005604407836 */ /* 0x040fe40000000000 */
[C---:B------:R-:W-:Y:S02]  /*223f0*/  VIADD R165, R4.reuse, 0x4c ;  /* 0x0000004c04a57836 */ /* 0x040fe40000000000 */
[----:B------:R-:W-:Y:S01]  /*22400*/  VIADD R252, R4, 0x5 ;  /* 0x0000000504fc7836 */ /* 0x000fe20000000000 */
[----:B------:R-:W-:Y:S01]  /*22410*/  LOP3.LUT R7, R7, 0xfffdffff, RZ, 0xc0, !PT ;  /* 0xfffdffff07077812 */ /* 0x000fe200078ec0ff */
[----:B------:R-:W-:Y:S01]  /*22420*/  IMAD.X R37, R50, 0x1, R48, P3 ;  /* 0x0000000132257824 */ /* 0x000fe200018e0630 */
[C---:B-1----:R-:W-:Y:S01]  /*22430*/  IADD3 R38, P4, R49.reuse, R52, RZ ;  /* 0x0000003431267210 */ /* 0x042fe20007f9e0ff */
[----:B------:R-:W-:Y:S01]  /*22440*/  VIADD R53, R49, UR8 ;  /* 0x0000000831357c36 */ /* 0x000fe20008000000 */
[----:B------:R-:W-:Y:S01]  /*22450*/  ULDC UR8, c[0x0][0x22c] ;  /* 0x00008b0000087ab9 */ /* 0x000fe20000000800 */
[----:B------:R-:W-:Y:S01]  /*22460*/  VIADD R63, R4, 0x55 ;  /* 0x00000055043f7836 */ /* 0x000fe20000000000 */
[----:B------:R0:W-:Y:S01]  /*22470*/  STL.64 [R1+0x3b0], R36 ;  /* 0x0003b02401007387 */ /* 0x0001e20000100a00 */
[----:B------:R-:W-:Y:S01]  /*22480*/  IMAD.X R39, R54, 0x1, R10, P4 ;  /* 0x0000000136277824 */ /* 0x000fe200020e060a */
[----:B------:R-:W-:Y:S01]  /*22490*/  SHF.R.S32.HI R50, RZ, 0x1f, R53 ;  /* 0x0000001fff327819 */ /* 0x000fe20000011435 */
[----:B------:R-:W-:Y:S01]  /*224a0*/  VIADD R62, R4, 0x54 ;  /* 0x00000054043e7836 */ /* 0x000fe20000000000 */
[----:B------:R-:W-:-:S02]  /*224b0*/  ULDC UR5, c[0x0][0x22c] ;  /* 0x00008b0000057ab9 */ /* 0x000fc40000000800 */
[----:B------:R1:W-:Y:S01]  /*224c0*/  STL.64 [R1+0x3a8], R38 ;  /* 0x0003a82601007387 */ /* 0x0003e20000100a00 */
[----:B0-----:R-:W-:-:S05]  /*224d0*/  IADD3 R36, P3, R49, R51, RZ ;  /* 0x0000003331247210 */ /* 0x001fca0007f7e0ff */
[----:B------:R-:W-:Y:S01]  /*224e0*/  IMAD.X R37, R54, 0x1, R48, P3 ;  /* 0x0000000136257824 */ /* 0x000fe200018e0630 */
[C---:B-1----:R-:W-:Y:S01]  /*224f0*/  IADD3 R38, P4, R53.reuse, R52, RZ ;  /* 0x0000003435267210 */ /* 0x042fe20007f9e0ff */
[----:B------:R-:W-:-:S03]  /*22500*/  VIADD R49, R53, UR9 ;  /* 0x0000000935317c36 */ /* 0x000fc60008000000 */
[----:B------:R0:W-:Y:S01]  /*22510*/  STL.64 [R1+0x3a0], R36 ;  /* 0x0003a02401007387 */ /* 0x0001e20000100a00 */
        /* <DEDUP_REMOVED lines=14> */
[----:B------:R-:W-:Y:S01]  /*22600*/  VIADD R49, R53, UR11 ;  /* 0x0000000b35317c36 */ /* 0x000fe20008000000 */
[----:B------:R-:W-:Y:S02]  /*22610*/  ULDC.64 UR10, c[0x0][0x228] ;  /* 0x00008a00000a7ab9 */ /* 0x000fe40000000a00 */
        /* <DEDUP_REMOVED lines=93> */
[----:B------:R-:W-:Y:S02]  /*22bf0*/  ULDC UR24, c[0x0][0x228] ;  /* 0x00008a0000187ab9 */ /* 0x000fe40000000800 */
        /* <DEDUP_REMOVED lines=8> */
[----:B------:R-:W-:Y:S01]  /*22c80*/  LOP3.LUT R17, R17, 0x7fffffff, RZ, 0xc0, !PT ;  /* 0x7fffffff11117812 */ /* 0x000fe200078ec0ff */
[----:B------:R-:W-:Y:S01]  /*22c90*/  VIADD R60, R4, 0x52 ;  /* 0x00000052043c7836 */ /* 0x000fe20000000000 */
[----:B------:R0:W-:Y:S01]  /*22ca0*/  STL.64 [R1+0x2c0], R36 ;  /* 0x0002c02401007387 */ /* 0x0001e20000100a00 */
[----:B------:R-:W-:Y:S01]  /*22cb0*/  IMAD.X R39, R50, 0x1, R10, P4 ;  /* 0x0000000132277824 */ /* 0x000fe200020e060a */
[----:B------:R-:W-:Y:S01]  /*22cc0*/  SHF.R.S32.HI R54, RZ, 0x1f, R49 ;  /* 0x0000001fff367819 */ /* 0x000fe20000011431 */
[----:B------:R-:W-:Y:S01]  /*22cd0*/  VIADD R59, R4, 0x50 ;  /* 0x00000050043b7836 */ /* 0x000fe20000000000 */
[----:B------:R-:W-:Y:S02]  /*22ce0*/  ULDC UR25, c[0x0][0x228] ;  /* 0x00008a0000197ab9 */ /* 0x000fe40000000800 */
        /* <DEDUP_REMOVED lines=247> */
[----:B0-----:R-:W-:Y:S01]  /*23c60*/  IADD3 R36, P3, R49, R51, RZ ;  /* 0x0000003331247210 */ /* 0x001fe20007f7e0ff */
[----:B------:R-:W-:-:S04]  /*23c70*/  VIADD R49, R53, UR58 ;  /* 0x0000003a35317c36 */ /* 0x000fc80008000000 */
[----:B------:R-:W-:Y:S01]  /*23c80*/  IMAD.X R37, R54, 0x1, R48, P3 ;  /* 0x0000000136257824 */ /* 0x000fe200018e0630 */
[----:B-1----:R-:W-:-:S04]  /*23c90*/  IADD3 R38, P4, R53, R52, RZ ;  /* 0x0000003435267210 */ /* 0x002fc80007f9e0ff */
[----:B------:R0:W-:Y:S01]  /*23ca0*/  STL.64 [R1+0xe0], R36 ;  /* 0x0000e02401007387 */ /* 0x0001e20000100a00 */
[----:B------:R-:W-:Y:S01]  /*23cb0*/  IMAD.X R39, R50, 0x1, R10, P4 ;  /* 0x0000000132277824 */ /* 0x000fe200020e060a */
[----:B------:R-:W-:-:S04]  /*23cc0*/  SHF.R.S32.HI R54, RZ, 0x1f, R49 ;  /* 0x0000001fff367819 */ /* 0x000fc80000011431 */
[----:B------:R1:W-:Y:S01]  /*23cd0*/  STL.64 [R1+0xd8], R38 ;  /* 0x0000d82601007387 */ /* 0x0003e20000100a00 */
[----:B0-----:R-:W-:Y:S01]  /*23ce0*/  IADD3 R36, P3, R53, R51, RZ ;  /* 0x0000003335247210 */ /* 0x001fe20007f7e0ff */
[----:B------:R-:W-:Y:S01]  /*23cf0*/  VIADD R53, R49, UR59 ;  /* 0x0000003b31357c36 */ /* 0x000fe20008000000 */
[----:B------:R-:W-:-:S03]  /*23d00*/  ULDC.64 UR58, c[0x0][0x228] ;  /* 0x00008a00003a7ab9 */ /* 0x000fc60000000a00 */
[----:B------:R-:W-:Y:S01]  /*23d10*/  IMAD.X R37, R50, 0x1, R48, P3 ;  /* 0x0000000132257824 */ /* 0x000fe200018e0630 */
[-C--:B-1----:R-:W-:Y:S02]  /*23d20*/  IADD3 R38, P4, R49, R52.reuse, RZ ;  /* 0x0000003431267210 */ /* 0x082fe40007f9e0ff */
[----:B------:R-:W-:Y:S02]  /*23d30*/  SHF.R.S32.HI R50, RZ, 0x1f, R53 ;  /* 0x0000001fff327819 */ /* 0x000fe40000011435 */
[C---:B------:R-:W-:Y:S01]  /*23d40*/  IADD3 R42, P3, R53.reuse, R52, RZ ;  /* 0x00000034352a7210 */ /* 0x040fe20007f7e0ff */
[----:B------:R-:W-:Y:S01]  /*23d50*/  IMAD.X R39, R54, 0x1, R10, P4 ;  /* 0x0000000136277824 */ /* 0x000fe200020e060a */
[----:B------:R-:W-:-:S03]  /*23d60*/  IADD3 R40, P4, R53, R51, RZ ;  /* 0x0000003335287210 */ /* 0x000fc60007f9e0ff */
[C---:B------:R-:W-:Y:S01]  /*23d70*/  IMAD.X R43, R50.reuse, 0x1, R10, P3 ;  /* 0x00000001322b7824 */ /* 0x040fe200018e060a */
[----:B------:R-:W-:Y:S01]  /*23d80*/  ISETP.GE.AND P3, PT, R5, UR46, PT ;  /* 0x0000002e05007c0c */ /* 0x000fe2000bf66270 */
[----:B------:R-:W-:-:S03]  /*23d90*/  IMAD.X R41, R50, 0x1, R48, P4 ;  /* 0x0000000132297824 */ /* 0x000fc600020e0630 */
[C---:B------:R-:W-:Y:S01]  /*23da0*/  ISETP.LT.AND P4, PT, R4.reuse, UR7, !P3 ;  /* 0x0000000704007c0c */ /* 0x040fe2000df81270 */
[----:B------:R0:W-:Y:S01]  /*23db0*/  STL.64 [R1+0xd0], R36 ;  /* 0x0000d02401007387 */ /* 0x0001e20000100a00 */
[----:B------:R-:W-:Y:S01]  /*23dc0*/  ISETP.LT.AND P3, PT, R5, UR6, !P2 ;  /* 0x0000000605007c0c */ /* 0x000fe2000d761270 */
[----:B------:R-:W-:Y:S01]  /*23dd0*/  VIADD R58, R4, 0x4e ;  /* 0x0000004e043a7836 */ /* 0x000fe20000000000 */
[----:B------:R-:W-:Y:S01]  /*23de0*/  ISETP.LT.AND P2, PT, R6, UR18, !P2 ;  /* 0x0000001206007c0c */ /* 0x000fe2000d741270 */
[C---:B------:R-:W-:Y:S01]  /*23df0*/  VIADD R57, R4.reuse, 0x4b ;  /* 0x0000004b04397836 */ /* 0x040fe20000000000 */
[----:B------:R-:W-:Y:S01]  /*23e00*/  ULDC UR7, c[0x0][0x228] ;  /* 0x00008a0000077ab9 */ /* 0x000fe20000000800 */
[-C--:B0-----:R-:W-:Y:S01]  /*23e10*/  IADD3 R36, P5, R49, R51.reuse, RZ ;  /* 0x0000003331247210 */ /* 0x081fe20007fbe0ff */
[----:B------:R0:W-:Y:S07]  /*23e20*/  STL.64 [R1+0xc8], R38 ;  /* 0x0000c82601007387 */ /* 0x0001ee0000100a00 */
[----:B------:R-:W-:Y:S01]  /*23e30*/  @P3 LOP3.LUT R3, R3, 0x800, RZ, 0xfc, !PT ;  /* 0x0000080003033812 */ /* 0x000fe200078efcff */
[----:B------:R-:W-:Y:S01]  /*23e40*/  VIADD R56, R4, 0x49 ;  /* 0x0000004904387836 */ /* 0x000fe20000000000 */
[----:B------:R-:W-:Y:S01]  /*23e50*/  ISETP.LT.AND P3, PT, R5, UR26, !P1 ;  /* 0x0000001a05007c0c */ /* 0x000fe2000cf61270 */
[----:B------:R-:W-:Y:S01]  /*23e60*/  IMAD.X R37, R54, 0x1, R48, P5 ;  /* 0x0000000136257824 */ /* 0x000fe200028e0630 */
[----:B------:R-:W-:Y:S01]  /*23e70*/  LOP3.LUT R3, R3, 0xffffefff, RZ, 0xc0, !PT ;  /* 0xffffefff03037812 */ /* 0x000fe200078ec0ff */
[----:B------:R-:W-:Y:S01]  /*23e80*/  VIADD R49, R53, UR60 ;  /* 0x0000003c35317c36 */ /* 0x000fe20008000000 */
[----:B------:R-:W-:Y:S01]  /*23e90*/  @P4 LOP3.LUT R2, R2, 0x8000, RZ, 0xfc, !PT ;  /* 0x0000800002024812 */ /* 0x000fe200078efcff */
[----:B------:R-:W-:Y:S01]  /*23ea0*/  VIADD R61, R4, 0x53 ;  /* 0x00000053043d7836 */ /* 0x000fe20000000000 */
[----:B------:R-:W-:Y:S01]  /*23eb0*/  @P2 LOP3.LUT R3, R3, 0x1000, RZ, 0xfc, !PT ;  /* 0x0000100003032812 */ /* 0x000fe200078efcff */
[----:B------:R1:W-:Y:S01]  /*23ec0*/  STL.64 [R1+0xc0], R36 ;  /* 0x0000c02401007387 */ /* 0x0003e20000100a00 */
[----:B------:R-:W-:Y:S01]  /*23ed0*/  ISETP.LT.AND P2, PT, R6, UR22, !P1 ;  /* 0x0000001606007c0c */ /* 0x000fe2000cf41270 */
[C---:B------:R-:W-:Y:S01]  /*23ee0*/  VIADD R67, R4.reuse, 0x51 ;  /* 0x0000005104437836 */ /* 0x040fe20000000000 */
[----:B------:R-:W-:Y:S01]  /*23ef0*/  LOP3.LUT R3, R3, 0xffffbfff, RZ, 0xc0, !PT ;  /* 0xffffbfff03037812 */ /* 0x000fe200078ec0ff */
[----:B------:R-:W-:Y:S01]  /*23f00*/  VIADD R167, R4, 0x4a ;  /* 0x0000004a04a77836 */ /* 0x000fe20000000000 */
[----:B------:R-:W-:Y:S01]  /*23f10*/  ISETP.LT.AND P1, PT, R6, UR30, !P0 ;  /* 0x0000001e06007c0c */ /* 0x000fe2000c721270 */
[C---:B------:R-:W-:Y:S01]  /*23f20*/  VIADD R169, R4.reuse, 0x48 ;  /* 0x0000004804a97836 */ /* 0x040fe20000000000 */
[----:B------:R-:W-:Y:S01]  /*23f30*/  @P3 LOP3.LUT R3, R3, 0x4000, RZ, 0xfc, !PT ;  /* 0x0000400003033812 */ /* 0x000fe200078efcff */
[C---:B------:R-:W-:Y:S01]  /*23f40*/  VIADD R171, R4.reuse, 0x44 ;  /* 0x0000004404ab7836 */ /* 0x040fe20000000000 */
[----:B------:R-:W-:Y:S01]  /*23f50*/  ISETP.LT.AND P0, PT, R5, UR28, !P0 ;  /* 0x0000001c05007c0c */ /* 0x000fe2000c701270 */
[C---:B------:R-:W-:Y:S01]  /*23f60*/  VIADD R69, R4.reuse, 0x3a ;  /* 0x0000003a04457836 */ /* 0x040fe20000000000 */
[----:B------:R-:W-:Y:S01]  /*23f70*/  LOP3.LUT R3, R3, 0xffffdfff, RZ, 0xc0, !PT ;  /* 0xffffdfff03037812 */ /* 0x000fe200078ec0ff */
[C---:B------:R-:W-:Y:S01]  /*23f80*/  VIADD R50, R4.reuse, 0x41 ;  /* 0x0000004104327836 */ /* 0x040fe20000000000 */
[C---:B0-----:R-:W-:Y:S01]  /*23f90*/  IADD3 R38, P5, R49.reuse, R52, RZ ;  /* 0x0000003431267210 */ /* 0x041fe20007fbe0ff */
[C---:B------:R-:W-:Y:S01]  /*23fa0*/  VIADD R173, R4.reuse, 0x43 ;  /* 0x0000004304ad7836 */ /* 0x040fe20000000000 */
[----:B-1----:R-:W-:Y:S01]  /*23fb0*/  IADD3 R36, P6, R49, R51, RZ ;  /* 0x0000003331247210 */ /* 0x002fe20007fde0ff */
[----:B------:R-:W-:Y:S01]  /*23fc0*/  VIADD R175, R4, 0x42 ;  /* 0x0000004204af7836 */ /* 0x000fe20000000000 */
[----:B------:R-:W-:Y:S01]  /*23fd0*/  SHF.R.S32.HI R49, RZ, 0x1f, R49 ;  /* 0x0000001fff317819 */ /* 0x000fe20000011431 */
[----:B------:R-:W-:Y:S01]  /*23fe0*/  ULDC UR6, c[0x0][0x228] ;  /* 0x00008a0000067ab9 */ /* 0x000fe20000000800 */
[----:B------:R-:W-:Y:S01]  /*23ff0*/  @P2 LOP3.LUT R3, R3, 0x2000, RZ, 0xfc, !PT ;  /* 0x0000200003032812 */ /* 0x000fe200078efcff */
[----:B------:R-:W-:Y:S01]  /*24000*/  ULDC UR60, c[0x0][0x228] ;  /* 0x00008a00003c7ab9 */ /* 0x000fe20000000800 */
[----:B------:R-:W-:Y:S01]  /*24010*/  LOP3.LUT R2, R2, 0xffffefff, RZ, 0xc0, !PT ;  /* 0xffffefff02027812 */ /* 0x000fe200078ec0ff */
[----:B------:R-:W-:Y:S01]  /*24020*/  IMAD.X R39, R49, 0x1, R10, P5 ;  /* 0x0000000131277824 */ /* 0x000fe200028e060a */
[----:B------:R-:W-:Y:S01]  /*24030*/  LOP3.LUT R3, R3, 0xffff7fff, RZ, 0xc0, !PT ;  /* 0xffff7fff03037812 */ /* 0x000fe200078ec0ff */
[----:B------:R-:W-:Y:S01]  /*24040*/  VIADD R10, R4, 0x1 ;  /* 0x00000001040a7836 */ /* 0x000fe20000000000 */
[----:B------:R-:W-:Y:S01]  /*24050*/  PRMT R54, R13, 0x5410, R14 ;  /* 0x000054100d367816 */ /* 0x000fe2000000000e */
[----:B------:R-:W-:Y:S01]  /*24060*/  ULDC UR26, c[0x0][0x228] ;  /* 0x00008a00001a7ab9 */ /* 0x000fe20000000800 */
[----:B------:R-:W-:Y:S01]  /*24070*/  @P0 LOP3.LUT R3, R3, 0x8000, RZ, 0xfc, !PT ;  /* 0x0000800003030812 */ /* 0x000fe200078efcff */
[----:B------:R-:W-:Y:S01]  /*24080*/  ULDC UR18, c[0x0][0x228] ;  /* 0x00008a0000127ab9 */ /* 0x000fe20000000800 */
[----:B------:R-:W-:Y:S01]  /*24090*/  ISETP.GE.AND P0, PT, R10, UR43, PT ;  /* 0x0000002b0a007c0c */ /* 0x000fe2000bf06270 */
[----:B------:R-:W-:Y:S01]  /*240a0*/  ULDC UR28, c[0x0][0x228] ;  /* 0x00008a00001c7ab9 */ /* 0x000fe20000000800 */
[----:B------:R-:W-:Y:S01]  /*240b0*/  @P1 LOP3.LUT R2, R2, 0x1000, RZ, 0xfc, !PT ;  /* 0x0000100002021812 */ /* 0x000fe200078efcff */
[----:B------:R-:W-:Y:S01]  /*240c0*/  ULDC UR30, c[0x0][0x228] ;  /* 0x00008a00001e7ab9 */ /* 0x000fe20000000800 */
[----:B------:R-:W-:Y:S01]  /*240d0*/  ISETP.LT.AND P1, PT, R5, UR34, !P0 ;  /* 0x0000002205007c0c */ /* 0x000fe2000c721270 */
[----:B------:R-:W-:Y:S01]  /*240e0*/  IMAD.X R37, R49, 0x1, R48, P6 ;  /* 0x0000000131257824 */ /* 0x000fe200030e0630 */
[----:B------:R-:W-:Y:S01]  /*240f0*/  ISETP.LT.AND P0, PT, R6, UR32, !P0 ;  /* 0x0000002006007c0c */ /* 0x000fe2000c701270 */
[C---:B------:R-:W-:Y:S01]  /*24100*/  VIADD R49, R4.reuse, 0x40 ;  /* 0x0000004004317836 */ /* 0x040fe20000000000 */
[----:B------:R-:W-:Y:S01]  /*24110*/  LOP3.LUT R3, R3, 0xfffeffff, RZ, 0xc0, !PT ;  /* 0xfffeffff03037812 */ /* 0x000fe200078ec0ff */
[----:B------:R-:W-:Y:S01]  /*24120*/  VIADD R51, R4, 0x45 ;  /* 0x0000004504337836 */ /* 0x000fe20000000000 */
[----:B------:R-:W-:Y:S01]  /*24130*/  LOP3.LUT R2, R2, 0xffffbfff, RZ, 0xc0, !PT ;  /* 0xffffbfff02027812 */ /* 0x000fe200078ec0ff */
[C---:B------:R-:W-:Y:S01]  /*24140*/  VIADD R52, R4.reuse, 0x46 ;  /* 0x0000004604347836 */ /* 0x040fe20000000000 */
[----:B------:R-:W-:Y:S01]  /*24150*/  ISETP.GE.AND P2, PT, R163, UR57, PT ;  /* 0x00000039a3007c0c */ /* 0x000fe2000bf46270 */
[C---:B------:R-:W-:Y:S01]  /*24160*/  VIADD R13, R4.reuse, 0x38 ;  /* 0x00000038040d7836 */ /* 0x040fe20000000000 */
[----:B------:R-:W-:Y:S01]  /*24170*/  ULDC UR32, c[0x0][0x228] ;  /* 0x00008a0000207ab9 */ /* 0x000fe20000000800 */
[----:B------:R-:W-:Y:S01]  /*24180*/  ULDC UR34, c[0x0][0x228] ;  /* 0x00008a0000227ab9 */ /* 0x000fe20000000800 */
[----:B------:R-:W-:-:S02]  /*24190*/  VIADD R70, R4, 0x8 ;  /* 0x0000000804467836 */ /* 0x000fc40000000000 */
[C---:B------:R-:W-:Y:S01]  /*241a0*/  VIADD R71, R4.reuse, 0x3b ;  /* 0x0000003b04477836 */ /* 0x040fe20000000000 */
[----:B------:R-:W-:Y:S01]  /*241b0*/  @P0 LOP3.LUT R3, R3, 0x10000, RZ, 0xfc, !PT ;  /* 0x0001000003030812 */ /* 0x000fe200078efcff */
[----:B------:R-:W-:Y:S01]  /*241c0*/  VIADD R72, R4, 0x6 ;  /* 0x0000000604487836 */ /* 0x000fe20000000000 */
[----:B------:R-:W-:Y:S01]  /*241d0*/  ISETP.GE.AND P0, PT, R49, UR8, PT ;  /* 0x0000000831007c0c */ /* 0x000fe2000bf06270 */
[----:B------:R-:W-:Y:S01]  /*241e0*/  ULDC.64 UR8, c[0x0][0x228] ;  /* 0x00008a0000087ab9 */ /* 0x000fe20000000a00 */
[----:B------:R-:W-:Y:S01]  /*241f0*/  @P1 LOP3.LUT R2, R2, 0x4000, RZ, 0xfc, !PT ;  /* 0x0000400002021812 */ /* 0x000fe200078efcff */
[----:B------:R-:W-:Y:S01]  /*24200*/  VIADD R73, R4, 0x7 ;  /* 0x0000000704497836 */ /* 0x000fe20000000000 */
[----:B------:R-:W-:Y:S01]  /*24210*/  ISETP.LT.AND P1, PT, R6, UR38, !P0 ;  /* 0x0000002606007c0c */ /* 0x000fe2000c721270 */
[----:B------:R-:W-:Y:S01]  /*24220*/  VIADD R68, R4, 0x39 ;  /* 0x0000003904447836 */ /* 0x000fe20000000000 */
[----:B------:R-:W-:Y:S02]  /*24230*/  ISETP.LT.AND P0, PT, R5, UR36, !P0 ;  /* 0x0000002405007c0c */ /* 0x000fe4000c701270 */
[----:B------:R-:W-:Y:S01]  /*24240*/  LOP3.LUT R18, R18, 0x7fffffff, RZ, 0xc0, !PT ;  /* 0x7fffffff12127812 */ /* 0x000fe200078ec0ff */
[----:B------:R-:W-:Y:S01]  /*24250*/  STL.64 [R1+0xb8], R42 ;  /* 0x0000b82a01007387 */ /* 0x000fe20000100a00 */
[----:B------:R-:W-:Y:S01]  /*24260*/  LOP3.LUT R2, R2, 0xffffdfff, RZ, 0xc0, !PT ;  /* 0xffffdfff02027812 */ /* 0x000fe200078ec0ff */
[C---:B------:R-:W-:Y:S01]  /*24270*/  VIADD R44, R4.reuse, 0x33 ;  /* 0x00000033042c7836 */ /* 0x040fe20000000000 */
[----:B------:R-:W-:Y:S01]  /*24280*/  LOP3.LUT R3, R3, 0x7fffffff, RZ, 0xc0, !PT ;  /* 0x7fffffff03037812 */ /* 0x000fe200078ec0ff */
[----:B------:R-:W-:Y:S01]  /*24290*/  IMAD.MOV.U32 R49, RZ, RZ, R69 ;  /* 0x000000ffff317224 */ /* 0x000fe200078e0045 */
[----:B------:R-:W-:Y:S01]  /*242a0*/  ULDC UR36, c[0x0][0x228] ;  /* 0x00008a0000247ab9 */ /* 0x000fe20000000800 */
[----:B------:R-:W-:Y:S01]  /*242b0*/  ULDC UR38, c[0x0][0x228] ;  /* 0x00008a0000267ab9 */ /* 0x000fe20000000800 */
[----:B------:R-:W-:Y:S01]  /*242c0*/  PRMT R48, R11, 0x5410, R12 ;  /* 0x000054100b307816 */ /* 0x000fe2000000000c */
[----:B------:R-:W-:Y:S01]  /*242d0*/  VIADD R45, R4, 0xe ;  /* 0x0000000e042d7836 */ /* 0x000fe20000000000 */
[----:B------:R-:W-:Y:S01]  /*242e0*/  @P1 LOP3.LUT R2, R2, 0x2000, RZ, 0xfc, !PT ;  /* 0x0000200002021812 */ /* 0x000fe200078efcff */
[C---:B------:R-:W-:Y:S01]  /*242f0*/  VIADD R46, R4.reuse, 0x32 ;  /* 0x00000032042e7836 */ /* 0x040fe20000000000 */
[----:B------:R-:W-:Y:S01]  /*24300*/  ULDC UR22, c[0x0][0x22c] ;  /* 0x00008b0000167ab9 */ /* 0x000fe20000000800 */
[----:B------:R-:W-:Y:S01]  /*24310*/  VIADD R47, R4, 0xf ;  /* 0x0000000f042f7836 */ /* 0x000fe20000000000 */
[----:B------:R-:W-:Y:S01]  /*24320*/  LOP3.LUT R2, R2, 0xfffffbff, RZ, 0xc0, !PT ;  /* 0xfffffbff02027812 */ /* 0x000fe200078ec0ff */
[----:B------:R-:W-:-:S02]  /*24330*/  VIADD R19, R4, 0x31 ;  /* 0x0000003104137836 */ /* 0x000fc40000000000 */
[----:B------:R-:W-:Y:S01]  /*24340*/  VIADD R202, R4, 0x10 ;  /* 0x0000001004ca7836 */ /* 0x000fe20000000000 */
[----:B------:R-:W-:Y:S01]  /*24350*/  @P0 LOP3.LUT R2, R2, 0x400, RZ, 0xfc, !PT ;  /* 0x0000040002020812 */ /* 0x000fe200078efcff */
[C---:B------:R-:W-:Y:S01]  /*24360*/  VIADD R203, R4.reuse, 0x30 ;  /* 0x0000003004cb7836 */ /* 0x040fe20000000000 */
[----:B------:R-:W-:Y:S01]  /*24370*/  ISETP.GE.AND P0, PT, R55, UR17, PT ;  /* 0x0000001137007c0c */ /* 0x000fe2000bf06270 */
[C---:B------:R-:W-:Y:S02]  /*24380*/  VIADD R204, R4.reuse, 0x11 ;  /* 0x0000001104cc7836 */ /* 0x040fe40000000000 */
[----:B------:R-:W-:Y:S01]  /*24390*/  VIADD R205, R4, 0x2f ;  /* 0x0000002f04cd7836 */ /* 0x000fe20000000000 */
[----:B------:R-:W-:Y:S01]  /*243a0*/  ISETP.LT.AND P1, PT, R5, UR42, !P0 ;  /* 0x0000002a05007c0c */ /* 0x000fe2000c721270 */
[----:B------:R-:W-:Y:S01]  /*243b0*/  ULDC.64 UR42, c[0x0][0x228] ;  /* 0x00008a00002a7ab9 */ /* 0x000fe20000000a00 */
[----:B------:R-:W-:Y:S01]  /*243c0*/  ISETP.LT.AND P0, PT, R6, UR14, !P0 ;  /* 0x0000000e06007c0c */ /* 0x000fe2000c701270 */
[----:B------:R-:W-:Y:S01]  /*243d0*/  VIADD R206, R4, 0x12 ;  /* 0x0000001204ce7836 */ /* 0x000fe20000000000 */
[----:B------:R-:W-:Y:S01]  /*243e0*/  LOP3.LUT R2, R2, 0xfffff7ff, RZ, 0xc0, !PT ;  /* 0xfffff7ff02027812 */ /* 0x000fe200078ec0ff */
[----:B------:R-:W-:-:S02]  /*243f0*/  VIADD R207, R4, 0x2e ;  /* 0x0000002e04cf7836 */ /* 0x000fc40000000000 */
[C---:B------:R-:W-:Y:S02]  /*24400*/  VIADD R208, R4.reuse, 0x13 ;  /* 0x0000001304d07836 */ /* 0x040fe40000000000 */
[C---:B------:R-:W-:Y:S02]  /*24410*/  VIADD R209, R4.reuse, 0x2d ;  /* 0x0000002d04d17836 */ /* 0x040fe40000000000 */
[C---:B------:R-:W-:Y:S02]  /*24420*/  VIADD R210, R4.reuse, 0x14 ;  /* 0x0000001404d27836 */ /* 0x040fe40000000000 */
[----:B------:R-:W-:Y:S01]  /*24430*/  VIADD R211, R4, 0x2c ;  /* 0x0000002c04d37836 */ /* 0x000fe20000000000 */
[----:B------:R-:W-:Y:S01]  /*24440*/  @P1 LOP3.LUT R2, R2, 0x800, RZ, 0xfc, !PT ;  /* 0x0000080002021812 */ /* 0x000fe200078efcff */
[C---:B------:R-:W-:Y:S02]  /*24450*/  VIADD R212, R4.reuse, 0x15 ;  /* 0x0000001504d47836 */ /* 0x040fe40000000000 */
[----:B------:R-:W-:Y:S01]  /*24460*/  VIADD R213, R4, 0x2b ;  /* 0x0000002b04d57836 */ /* 0x000fe20000000000 */
[----:B------:R-:W-:Y:S01]  /*24470*/  LOP3.LUT R2, R2, 0xfffffeff, RZ, 0xc0, !PT ;  /* 0xfffffeff02027812 */ /* 0x000fe200078ec0ff */
[----:B------:R-:W-:-:S02]  /*24480*/  VIADD R214, R4, 0x16 ;  /* 0x0000001604d67836 */ /* 0x000fc40000000000 */
[----:B------:R-:W-:Y:S01]  /*24490*/  VIADD R215, R4, 0x2a ;  /* 0x0000002a04d77836 */ /* 0x000fe20000000000 */
[----:B------:R-:W-:Y:S01]  /*244a0*/  @P0 LOP3.LUT R2, R2, 0x100, RZ, 0xfc, !PT ;  /* 0x0000010002020812 */ /* 0x000fe200078efcff */
[----:B------:R-:W-:Y:S01]  /*244b0*/  VIADD R216, R4, 0x17 ;  /* 0x0000001704d87836 */ /* 0x000fe20000000000 */
        /* <DEDUP_REMOVED lines=20> */
[C---:B------:R-:W-:Y:S01]  /*24600*/  VIADD R228, R4.reuse, 0x23 ;  /* 0x0000002304e47836 */ /* 0x040fe20000000000 */
[----:B------:R-:W-:Y:S01]  /*24610*/  ISETP.GE.AND P0, PT, R65, UR47, PT ;  /* 0x0000002f41007c0c */ /* 0x000fe2000bf06270 */
[----:B------:R-:W-:Y:S01]  /*24620*/  ULDC.64 UR46, c[0x0][0x228] ;  /* 0x00008a00002e7ab9 */ /* 0x000fe20000000a00 */
[C---:B------:R-:W-:Y:S02]  /*24630*/  VIADD R229, R4.reuse, 0x1e ;  /* 0x0000001e04e57836 */ /* 0x040fe40000000000 */
[----:B------:R-:W-:Y:S01]  /*24640*/  VIADD R230, R4, 0x22 ;  /* 0x0000002204e67836 */ /* 0x000fe20000000000 */
[----:B------:R-:W-:Y:S01]  /*24650*/  ISETP.LT.AND P1, PT, R6, UR12, !P0 ;  /* 0x0000000c06007c0c */ /* 0x000fe2000c721270 */
[C---:B------:R-:W-:Y:S01]  /*24660*/  VIADD R231, R4.reuse, 0x1f ;  /* 0x0000001f04e77836 */ /* 0x040fe20000000000 */
[----:B------:R-:W-:Y:S01]  /*24670*/  ISETP.LT.AND P0, PT, R5, UR8, !P0 ;  /* 0x0000000805007c0c */ /* 0x000fe2000c701270 */
[----:B------:R-:W-:Y:S01]  /*24680*/  VIADD R232, R4, 0x20 ;  /* 0x0000002004e87836 */ /* 0x000fe20000000000 */
[----:B------:R-:W-:Y:S01]  /*24690*/  LOP3.LUT R2, R2, 0xffffffbf, RZ, 0xc0, !PT ;  /* 0xffffffbf02027812 */ /* 0x000fe200078ec0ff */
[C---:B------:R-:W-:Y:S01]  /*246a0*/  VIADD R233, R4.reuse, 0x59 ;  /* 0x0000005904e97836 */ /* 0x040fe20000000000 */
[----:B------:R-:W-:Y:S01]  /*246b0*/  PRMT R53, R15, 0x5410, R16 ;  /* 0x000054100f357816 */ /* 0x000fe20000000010 */
[----:B------:R-:W-:Y:S01]  /*246c0*/  VIADD R234, R4, 0x5a ;  /* 0x0000005a04ea7836 */ /* 0x000fe20000000000 */
[----:B------:R-:W-:-:S05]  /*246d0*/  ULDC UR57, c[0x0][0x22c] ;  /* 0x00008b0000397ab9 */ /* 0x000fca0000000800 */
[----:B------:R-:W-:-:S04]  /*246e0*/  @P1 LOP3.LUT R2, R2, 0x40, RZ, 0xfc, !PT ;  /* 0x0000004002021812 */ /* 0x000fc800078efcff */
[----:B------:R-:W-:-:S04]  /*246f0*/  LOP3.LUT R2, R2, 0xffffffdf, RZ, 0xc0, !PT ;  /* 0xffffffdf02027812 */ /* 0x000fc800078ec0ff */
[----:B------:R-:W-:Y:S02]  /*24700*/  @P0 LOP3.LUT R2, R2, 0x20, RZ, 0xfc, !PT ;  /* 0x0000002002020812 */ /* 0x000fe400078efcff */
[----:B------:R-:W-:Y:S01]  /*24710*/  ISETP.GE.AND P0, PT, R64, UR45, PT ;  /* 0x0000002d40007c0c */ /* 0x000fe2000bf06270 */
[----:B------:R-:W-:-:S03]  /*24720*/  ULDC.64 UR44, c[0x0][0x228] ;  /* 0x00008a00002c7ab9 */ /* 0x000fc60000000a00 */
[----:B------:R-:W-:Y:S01]  /*24730*/  ISETP.LT.AND P1, PT, R6, UR52, !P0 ;  /* 0x0000003406007c0c */ /* 0x000fe2000c721270 */
[----:B------:R-:W-:Y:S01]  /*24740*/  IMAD.MOV.U32 R65, RZ, RZ, R70 ;  /* 0x000000ffff417224 */ /* 0x000fe200078e0046 */
[----:B------:R-:W-:Y:S01]  /*24750*/  ISETP.LT.AND P0, PT, R5, UR42, !P0 ;  /* 0x0000002a05007c0c */ /* 0x000fe2000c701270 */
[----:B------:R-:W-:Y:S01]  /*24760*/  IMAD.MOV.U32 R55, RZ, RZ, R71 ;  /* 0x000000ffff377224 */ /* 0x000fe200078e0047 */
[----:B------:R-:W-:Y:S01]  /*24770*/  LOP3.LUT R2, R2, 0xffffffef, RZ, 0xc0, !PT ;  /* 0xffffffef02027812 */ /* 0x000fe200078ec0ff */
[----:B------:R-:W-:Y:S01]  /*24780*/  IMAD.MOV.U32 R10, RZ, RZ, R68 ;  /* 0x000000ffff0a7224 */ /* 0x000fe200078e0044 */
[----:B------:R-:W-:Y:S01]  /*24790*/  STL.64 [R1+0xb0], R40 ;  /* 0x0000b02801007387 */ /* 0x000fe20000100a00 */
[----:B------:R-:W-:Y:S01]  /*247a0*/  VIADD R12, R4, 0x9 ;  /* 0x00000009040c7836 */ /* 0x000fe20000000000 */
[----:B------:R-:W-:-:S05]  /*247b0*/  ULDC UR52, c[0x0][0x22c] ;  /* 0x00008b0000347ab9 */ /* 0x000fca0000000800 */
[----:B------:R-:W-:-:S04]  /*247c0*/  @P1 LOP3.LUT R2, R2, 0x10, RZ, 0xfc, !PT ;  /* 0x0000001002021812 */ /* 0x000fc800078efcff */
[----:B------:R-:W-:-:S04]  /*247d0*/  LOP3.LUT R2, R2, 0xfffffff7, RZ, 0xc0, !PT ;  /* 0xfffffff702027812 */ /* 0x000fc800078ec0ff */
[----:B------:R-:W-:Y:S02]  /*247e0*/  @P0 LOP3.LUT R2, R2, 0x8, RZ, 0xfc, !PT ;  /* 0x0000000802020812 */ /* 0x000fe400078efcff */
[----:B------:R-:W-:Y:S01]  /*247f0*/  ISETP.GE.AND P0, PT, R63, UR13, PT ;  /* 0x0000000d3f007c0c */ /* 0x000fe2000bf06270 */
[----:B------:R-:W-:-:S03]  /*24800*/  ULDC.64 UR12, c[0x0][0x228] ;  /* 0x00008a00000c7ab9 */ /* 0x000fc60000000a00 */
[----:B------:R-:W-:Y:S02]  /*24810*/  ISETP.LT.AND P1, PT, R6, UR54, !P0 ;  /* 0x0000003606007c0c */ /* 0x000fe4000c721270 */
[----:B------:R-:W-:Y:S01]  /*24820*/  LOP3.LUT R2, R2, 0xfffffffb, RZ, 0xc0, !PT ;  /* 0xfffffffb02027812 */ /* 0x000fe200078ec0ff */
[----:B------:R-:W-:Y:S01]  /*24830*/  IMAD.MOV.U32 R63, RZ, RZ, R13 ;  /* 0x000000ffff3f7224 */ /* 0x000fe200078e000d */
[----:B------:R-:W-:Y:S01]  /*24840*/  ISETP.LT.AND P0, PT, R5, UR10, !P0 ;  /* 0x0000000a05007c0c */ /* 0x000fe2000c701270 */
[----:B------:R-:W-:Y:S01]  /*24850*/  IMAD.MOV.U32 R163, RZ, RZ, R65 ;  /* 0x000000ffffa37224 */ /* 0x000fe200078e0041 */
[----:B------:R0:W-:Y:S01]  /*24860*/  STL.64 [R1+0xa8], R38 ;  /* 0x0000a82601007387 */ /* 0x0001e20000100a00 */
[----:B------:R-:W-:Y:S01]  /*24870*/  IMAD.MOV.U32 R64, RZ, RZ, R12 ;  /* 0x000000ffff407224 */ /* 0x000fe200078e000c */
        /* <DEDUP_REMOVED lines=12> */
[----:B0-----:R-:W-:Y:S01]  /*24940*/  VIADD R38, R4, 0x36 ;  /* 0x0000003604267836 */ /* 0x001fe20000000000 */
[----:B------:R-:W-:-:S05]  /*24950*/  ULDC UR56, c[0x0][0x22c] ;  /* 0x00008b0000387ab9 */ /* 0x000fca0000000800 */
[----:B------:R-:W-:-:S04]  /*24960*/  @P1 LOP3.LUT R2, R2, 0x1, RZ, 0xfc, !PT ;  /* 0x0000000102021812 */ /* 0x000fc800078efcff */
[----:B------:R-:W-:Y:S02]  /*24970*/  @P0 LOP3.LUT R3, R3, 0x80000000, RZ, 0xfc, !PT ;  /* 0x8000000003030812 */ /* 0x000fe400078efcff */
[----:B------:R-:W-:Y:S01]  /*24980*/  ISETP.GE.AND P0, PT, R60, UR43, PT ;  /* 0x0000002b3c007c0c */ /* 0x000fe2000bf06270 */
[----:B------:R-:W-:-:S03]  /*24990*/  ULDC.64 UR42, c[0x0][0x228] ;  /* 0x00008a00002a7ab9 */ /* 0x000fc60000000a00 */
[----:B------:R-:W-:Y:S02]  /*249a0*/  ISETP.LT.AND P1, PT, R6, UR58, !P0 ;  /* 0x0000003a06007c0c */ /* 0x000fe4000c721270 */
[----:B------:R-:W-:Y:S01]  /*249b0*/  LOP3.LUT R3, R3, 0xbfffffff, RZ, 0xc0, !PT ;  /* 0xbfffffff03037812 */ /* 0x000fe200078ec0ff */
[----:B------:R-:W-:Y:S01]  /*249c0*/  IMAD.MOV.U32 R60, RZ, RZ, R72 ;  /* 0x000000ffff3c7224 */ /* 0x000fe200078e0048 */
[----:B------:R-:W-:Y:S01]  /*249d0*/  ISETP.LT.AND P0, PT, R5, UR12, !P0 ;  /* 0x0000000c05007c0c */ /* 0x000fe2000c701270 */
[----:B-1----:R-:W-:Y:S01]  /*249e0*/  VIADD R36, R4, 0x37 ;  /* 0x0000003704247836 */ /* 0x002fe20000000000 */
[----:B------:R-:W-:-:S07]  /*249f0*/  ULDC UR58, c[0x0][0x22c] ;  /* 0x00008b00003a7ab9 */ /* 0x000fce0000000800 */
[----:B------:R-:W-:-:S04]  /*24a00*/  @P1 LOP3.LUT R3, R3, 0x40000000, RZ, 0xfc, !PT ;  /* 0x4000000003031812 */ /* 0x000fc800078efcff */
[----:B------:R-:W-:-:S04]  /*24a10*/  LOP3.LUT R3, R3, 0xdfffffff, RZ, 0xc0, !PT ;  /* 0xdfffffff03037812 */ /* 0x000fc800078ec0ff */
[----:B------:R-:W-:Y:S02]  /*24a20*/  @P0 LOP3.LUT R3, R3, 0x20000000, RZ, 0xfc, !PT ;  /* 0x2000000003030812 */ /* 0x000fe400078efcff */
[----:B------:R-:W-:Y:S01]  /*24a30*/  ISETP.GE.AND P0, PT, R59, UR11, PT ;  /* 0x0000000b3b007c0c */ /* 0x000fe2000bf06270 */
[----:B------:R-:W-:-:S03]  /*24a40*/  ULDC.64 UR10, c[0x0][0x228] ;  /* 0x00008a00000a7ab9 */ /* 0x000fc60000000a00 */
[----:B------:R-:W-:Y:S02]  /*24a50*/  ISETP.LT.AND P1, PT, R6, UR50, !P0 ;  /* 0x0000003206007c0c */ /* 0x000fe4000c721270 */
[----:B------:R-:W-:Y:S02]  /*24a60*/  ISETP.LT.AND P0, PT, R5, UR8, !P0 ;  /* 0x0000000805007c0c */ /* 0x000fe4000c701270 */
[----:B------:R-:W-:-:S09]  /*24a70*/  LOP3.LUT R3, R3, 0xefffffff, RZ, 0xc0, !PT ;  /* 0xefffffff03037812 */ /* 0x000fd200078ec0ff */
[----:B------:R-:W-:-:S04]  /*24a80*/  @P1 LOP3.LUT R3, R3, 0x10000000, RZ, 0xfc, !PT ;  /* 0x1000000003031812 */ /* 0x000fc800078efcff */
[----:B------:R-:W-:-:S04]  /*24a90*/  LOP3.LUT R3, R3, 0xf7ffffff, RZ, 0xc0, !PT ;  /* 0xf7ffffff03037812 */ /* 0x000fc800078ec0ff */
[----:B------:R-:W-:Y:S02]  /*24aa0*/  @P0 LOP3.LUT R3, R3, 0x8000000, RZ, 0xfc, !PT ;  /* 0x0800000003030812 */ /* 0x000fe400078efcff */
[----:B------:R-:W-:Y:S01]  /*24ab0*/  ISETP.GE.AND P0, PT, R58, UR45, PT ;  /* 0x0000002d3a007c0c */ /* 0x000fe2000bf06270 */
[----:B------:R-:W-:-:S03]  /*24ac0*/  ULDC.64 UR44, c[0x0][0x228] ;  /* 0x00008a00002c7ab9 */ /* 0x000fc60000000a00 */
[----:B------:R-:W-:Y:S01]  /*24ad0*/  ISETP.LT.AND P1, PT, R5, UR16, !P0 ;  /* 0x0000001005007c0c */ /* 0x000fe2000c721270 */
[----:B------:R-:W-:Y:S01]  /*24ae0*/  ULDC.64 UR16, c[0x0][0x228] ;  /* 0x00008a0000107ab9 */ /* 0x000fe20000000a00 */
[----:B------:R-:W-:Y:S02]  /*24af0*/  ISETP.LT.AND P0, PT, R6, UR42, !P0 ;  /* 0x0000002a06007c0c */ /* 0x000fe4000c701270 */
[----:B------:R-:W-:-:S09]  /*24b00*/  LOP3.LUT R3, R3, 0xfbffffff, RZ, 0xc0, !PT ;  /* 0xfbffffff03037812 */ /* 0x000fd200078ec0ff */
        /* <DEDUP_REMOVED lines=28> */
[C---:B------:R-:W-:Y:S01]  /*24cd0*/  VIADD R37, R4.reuse, 0xa ;  /* 0x0000000a04257836 */ /* 0x040fe20000000000 */
[----:B------:R-:W-:Y:S01]  /*24ce0*/  LOP3.LUT R3, R3, 0xfff7ffff, RZ, 0xc0, !PT ;  /* 0xfff7ffff03037812 */ /* 0x000fe200078ec0ff */
[----:B------:R-:W-:Y:S01]  /*24cf0*/  VIADD R39, R4, 0xb ;  /* 0x0000000b04277836 */ /* 0x000fe20000000000 */
[----:B------:R-:W-:Y:S01]  /*24d00*/  ISETP.LT.AND P1, PT, R6, UR40, !P0 ;  /* 0x0000002806007c0c */ /* 0x000fe2000c721270 */
[----:B------:R-:W-:Y:S01]  /*24d10*/  ULDC.64 UR40, c[0x0][0x228] ;  /* 0x00008a0000287ab9 */ /* 0x000fe20000000a00 */
[----:B------:R-:W-:Y:S01]  /*24d20*/  VIADD R40, R4, 0x35 ;  /* 0x0000003504287836 */ /* 0x000fe20000000000 */
[----:B------:R-:W-:-:S10]  /*24d30*/  ULDC UR13, c[0x0][0x22c] ;  /* 0x00008b00000d7ab9 */ /* 0x000fd40000000800 */
[----:B------:R-:W-:Y:S02]  /*24d40*/  @P1 LOP3.LUT R3, R3, 0x80000, RZ, 0xfc, !PT ;  /* 0x0008000003031812 */ /* 0x000fe400078efcff */
[----:B------:R-:W-:Y:S02]  /*24d50*/  ISETP.GE.AND P1, PT, R61, UR53, PT ;  /* 0x000000353d007c0c */ /* 0x000fe4000bf26270 */
[----:B------:R-:W-:Y:S01]  /*24d60*/  ISETP.LT.AND P0, PT, R5, UR10, !P0 ;  /* 0x0000000a05007c0c */ /* 0x000fe2000c701270 */
[----:B------:R-:W-:Y:S01]  /*24d70*/  ULDC UR10, c[0x0][0x22c] ;  /* 0x00008b00000a7ab9 */ /* 0x000fe20000000800 */
[----:B------:R-:W-:Y:S01]  /*24d80*/  LOP3.LUT R3, R3, 0xfffdffff, RZ, 0xc0, !PT ;  /* 0xfffdffff03037812 */ /* 0x000fe200078ec0ff */
[----:B------:R-:W-:Y:S01]  /*24d90*/  IMAD.MOV.U32 R61, RZ, RZ, R10 ;  /* 0x000000ffff3d7224 */ /* 0x000fe200078e000a */
[----:B------:R-:W-:-:S07]  /*24da0*/  ULDC UR53, c[0x0][0x22c] ;  /* 0x00008b0000357ab9 */ /* 0x000fce0000000800 */
[----:B------:R-:W-:Y:S02]  /*24db0*/  @P1 LOP3.LUT R0, R0, 0x100, RZ, 0xfc, !PT ;  /* 0x0000010000001812 */ /* 0x000fe400078efcff */
[----:B------:R-:W-:Y:S02]  /*24dc0*/  ISETP.GE.AND P1, PT, R67, UR55, PT ;  /* 0x0000003743007c0c */ /* 0x000fe4000bf26270 */
[----:B------:R-:W-:Y:S02]  /*24dd0*/  LOP3.LUT R0, R0, 0xffffff7f, RZ, 0xc0, !PT ;  /* 0xffffff7f00007812 */ /* 0x000fe400078ec0ff */
[----:B------:R-:W-:Y:S01]  /*24de0*/  @P0 LOP3.LUT R3, R3, 0x20000, RZ, 0xfc, !PT ;  /* 0x0002000003030812 */ /* 0x000fe200078efcff */
[----:B------:R-:W-:Y:S01]  /*24df0*/  IMAD.MOV.U32 R67, RZ, RZ, R49 ;  /* 0x000000ffff437224 */ /* 0x000fe200078e0031 */
[----:B------:R-:W-:-:S07]  /*24e00*/  ULDC UR55, c[0x0][0x22c] ;  /* 0x00008b0000377ab9 */ /* 0x000fce0000000800 */
[----:B------:R-:W-:Y:S02]  /*24e10*/  @P1 LOP3.LUT R0, R0, 0x80, RZ, 0xfc, !PT ;  /* 0x0000008000001812 */ /* 0x000fe400078efcff */
[----:B------:R-:W-:Y:S02]  /*24e20*/  ISETP.GE.AND P1, PT, R165, UR59, PT ;  /* 0x0000003ba5007c0c */ /* 0x000fe4000bf26270 */
[----:B------:R-:W-:Y:S01]  /*24e30*/  LOP3.LUT R0, R0, 0xffffffbf, RZ, 0xc0, !PT ;  /* 0xffffffbf00007812 */ /* 0x000fe200078ec0ff */
[C---:B------:R-:W-:Y:S01]  /*24e40*/  VIADD R165, R4.reuse, 0x4 ;  /* 0x0000000404a57836 */ /* 0x040fe20000000000 */
[----:B------:R-:W-:Y:S01]  /*24e50*/  LOP3.LUT R3, R3, 0xfffffdff, RZ, 0xc0, !PT ;  /* 0xfffffdff03037812 */ /* 0x000fe200078ec0ff */
[----:B------:R-:W-:Y:S01]  /*24e60*/  VIADD R41, R4, 0xc ;  /* 0x0000000c04297836 */ /* 0x000fe20000000000 */
[----:B------:R-:W-:Y:S01]  /*24e70*/  @P2 LOP3.LUT R0, R0, 0x40, RZ, 0xfc, !PT ;  /* 0x0000004000002812 */ /* 0x000fe200078efcff */
[----:B------:R-:W-:Y:S01]  /*24e80*/  VIADD R42, R4, 0x34 ;  /* 0x00000034042a7836 */ /* 0x000fe20000000000 */
[----:B------:R-:W-:Y:S01]  /*24e90*/  ISETP.GE.AND P2, PT, R167, UR51, PT ;  /* 0x00000033a7007c0c */ /* 0x000fe2000bf46270 */
[----:B------:R-:W-:Y:S01]  /*24ea0*/  ULDC.64 UR50, c[0x0][0x228] ;  /* 0x00008a0000327ab9 */ /* 0x000fe20000000a00 */
[----:B------:R-:W-:Y:S01]  /*24eb0*/  LOP3.LUT R0, R0, 0xffffffef, RZ, 0xc0, !PT ;  /* 0xffffffef00007812 */ /* 0x000fe200078ec0ff */
[----:B------:R-:W-:Y:S01]  /*24ec0*/  VIADD R43, R4, 0xd ;  /* 0x0000000d042b7836 */ /* 0x000fe20000000000 */
[----:B------:R-:W-:Y:S01]  /*24ed0*/  ISETP.GE.AND P0, PT, R50, UR5, PT ;  /* 0x0000000532007c0c */ /* 0x000fe2000bf06270 */
[----:B------:R-:W-:Y:S01]  /*24ee0*/  ULDC UR5, c[0x0][0x22c] ;  /* 0x00008b0000057ab9 */ /* 0x000fe20000000800 */
[----:B------:R-:W-:Y:S01]  /*24ef0*/  @P1 LOP3.LUT R0, R0, 0x10, RZ, 0xfc, !PT ;  /* 0x0000001000001812 */ /* 0x000fe200078efcff */
[----:B------:R-:W-:Y:S01]  /*24f00*/  ULDC UR59, c[0x0][0x22c] ;  /* 0x00008b00003b7ab9 */ /* 0x000fe20000000800 */
[----:B------:R-:W-:Y:S01]  /*24f10*/  ISETP.GE.AND P1, PT, R169, UR43, PT ;  /* 0x0000002ba9007c0c */ /* 0x000fe2000bf26270 */
[----:B------:R-:W-:Y:S01]  /*24f20*/  ULDC.64 UR42, c[0x0][0x228] ;  /* 0x00008a00002a7ab9 */ /* 0x000fe20000000a00 */
[----:B------:R-:W-:-:S04]  /*24f30*/  LOP3.LUT R0, R0, 0xfffffff7, RZ, 0xc0, !PT ;  /* 0xfffffff700007812 */ /* 0x000fc800078ec0ff */
[----:B------:R-:W-:Y:S02]  /*24f40*/  @P2 LOP3.LUT R0, R0, 0x8, RZ, 0xfc, !PT ;  /* 0x0000000800002812 */ /* 0x000fe400078efcff */
[----:B------:R-:W-:Y:S02]  /*24f50*/  ISETP.GE.AND P2, PT, R171, UR45, PT ;  /* 0x0000002dab007c0c */ /* 0x000fe4000bf46270 */
[----:B------:R-:W-:Y:S01]  /*24f60*/  LOP3.LUT R0, R0, 0xfffffffb, RZ, 0xc0, !PT ;  /* 0xfffffffb00007812 */ /* 0x000fe200078ec0ff */
[----:B------:R-:W-:Y:S01]  /*24f70*/  IMAD.MOV.U32 R171, RZ, RZ, R67 ;  /* 0x000000ffffab7224 */ /* 0x000fe200078e0043 */
[----:B------:R-:W-:Y:S01]  /*24f80*/  ISETP.GE.AND P3, PT, R165, UR9, PT ;  /* 0x00000009a5007c0c */ /* 0x000fe2000bf66270 */
[----:B------:R-:W-:Y:S01]  /*24f90*/  ULDC.64 UR44, c[0x0][0x228] ;  /* 0x00008a00002c7ab9 */ /* 0x000fe20000000a00 */
[----:B------:R-:W-:Y:S01]  /*24fa0*/  @P1 LOP3.LUT R0, R0, 0x4, RZ, 0xfc, !PT ;  /* 0x0000000400001812 */ /* 0x000fe200078efcff */
[----:B------:R-:W-:Y:S01]  /*24fb0*/  IMAD.MOV.U32 R67, RZ, RZ, R63 ;  /* 0x000000ffff437224 */ /* 0x000fe200078e003f */
[----:B------:R-:W-:-:S02]  /*24fc0*/  ULDC.64 UR8, c[0x0][0x228] ;  /* 0x00008a0000087ab9 */ /* 0x000fc40000000a00 */
[----:B------:R-:W-:-:S04]  /*24fd0*/  LOP3.LUT R0, R0, 0xfffffffd, RZ, 0xc0, !PT ;  /* 0xfffffffd00007812 */ /* 0x000fc800078ec0ff */
[----:B------:R-:W-:Y:S02]  /*24fe0*/  @P2 LOP3.LUT R0, R0, 0x2, RZ, 0xfc, !PT ;  /* 0x0000000200002812 */ /* 0x000fe400078efcff */
[----:B------:R-:W-:Y:S01]  /*24ff0*/  ISETP.GE.AND P2, PT, R252, UR47, PT ;  /* 0x0000002ffc007c0c */ /* 0x000fe2000bf46270 */
[----:B------:R-:W-:Y:S01]  /*25000*/  VIADD R63, R4, 0x3 ;  /* 0x00000003043f7836 */ /* 0x000fe20000000000 */
[----:B------:R-:W-:Y:S01]  /*25010*/  ISETP.GE.AND P1, PT, R173, UR49, PT ;  /* 0x00000031ad007c0c */ /* 0x000fe2000bf26270 */
[----:B------:R-:W-:Y:S01]  /*25020*/  ULDC.64 UR46, c[0x0][0x228] ;  /* 0x00008a00002e7ab9 */ /* 0x000fe20000000a00 */
[----:B------:R-:W-:Y:S01]  /*25030*/  LOP3.LUT R0, R0, 0xfffffffe, RZ, 0xc0, !PT ;  /* 0xfffffffe00007812 */ /* 0x000fe200078ec0ff */
[----:B------:R-:W-:-:S08]  /*25040*/  ULDC.64 UR48, c[0x0][0x228] ;  /* 0x00008a0000307ab9 */ /* 0x000fd00000000a00 */
[----:B------:R-:W-:Y:S02]  /*25050*/  @P2 LOP3.LUT R7, R7, 0x20000, RZ, 0xfc, !PT ;  /* 0x0002000007072812 */ /* 0x000fe400078efcff */
[----:B------:R-:W-:Y:S01]  /*25060*/  ISETP.GE.AND P2, PT, R4, UR15, PT ;  /* 0x0000000f04007c0c */ /* 0x000fe2000bf46270 */
[----:B------:R-:W-:-:S03]  /*25070*/  ULDC.64 UR14, c[0x0][0x228] ;  /* 0x00008a00000e7ab9 */ /* 0x000fc60000000a00 */
[----:B------:R-:W-:Y:S02]  /*25080*/  ISETP.LT.AND P2, PT, R6, UR40, !P2 ;  /* 0x0000002806007c0c */ /* 0x000fe4000d741270 */
[----:B------:R-:W-:Y:S01]  /*25090*/  ISETP.GE.AND P4, PT, R63, UR11, PT ;  /* 0x0000000b3f007c0c */ /* 0x000fe2000bf86270 */
[----:B------:R-:W-:Y:S01]  /*250a0*/  VIADD R173, R4, 0x3d ;  /* 0x0000003d04ad7836 */ /* 0x000fe20000000000 */
[----:B------:R-:W-:Y:S01]  /*250b0*/  LOP3.LUT R7, R7, 0xfffbffff, RZ, 0xc0, !PT ;  /* 0xfffbffff07077812 */ /* 0x000fe200078ec0ff */
[----:B------:R-:W-:Y:S01]  /*250c0*/  IMAD.MOV.U32 R169, RZ, RZ, R60 ;  /* 0x000000ffffa97224 */ /* 0x000fe200078e003c */
[----:B------:R-:W-:Y:S01]  /*250d0*/  @P1 LOP3.LUT R0, R0, 0x1, RZ, 0xfc, !PT ;  /* 0x0000000100001812 */ /* 0x000fe200078efcff */
[----:B------:R-:W-:Y:S01]  /*250e0*/  IMAD.MOV.U32 R165, RZ, RZ, R163 ;  /* 0x000000ffffa57224 */ /* 0x000fe200078e00a3 */
[----:B------:R-:W-:-:S05]  /*250f0*/  ULDC UR40, c[0x0][0x22c] ;  /* 0x00008b0000287ab9 */ /* 0x000fca0000000800 */
[----:B------:R-:W-:Y:S02]  /*25100*/  @P2 LOP3.LUT R3, R3, 0x200, RZ, 0xfc, !PT ;  /* 0x0000020003032812 */ /* 0x000fe400078efcff */
[----:B------:R-:W-:Y:S02]  /*25110*/  ISETP.LT.AND P2, PT, R6, UR44, !P0 ;  /* 0x0000002c06007c0c */ /* 0x000fe4000c741270 */
[----:B------:R-:W-:Y:S01]  /*25120*/  @P3 LOP3.LUT R7, R7, 0x40000, RZ, 0xfc, !PT ;  /* 0x0004000007073812 */ /* 0x000fe200078efcff */
[----:B------:R-:W-:Y:S01]  /*25130*/  VIADD R63, R4, 0x4d ;  /* 0x0000004d043f7836 */ /* 0x000fe20000000000 */
[----:B------:R-:W-:Y:S02]  /*25140*/  LOP3.LUT R3, R3, 0xfffffbff, RZ, 0xc0, !PT ;  /* 0xfffffbff03037812 */ /* 0x000fe400078ec0ff */
[----:B------:R-:W-:Y:S01]  /*25150*/  ISETP.GE.AND P1, PT, R175, UR17, PT ;  /* 0x00000011af007c0c */ /* 0x000fe2000bf26270 */
[----:B------:R-:W-:Y:S01]  /*25160*/  ULDC.64 UR16, c[0x0][0x228] ;  /* 0x00008a0000107ab9 */ /* 0x000fe20000000a00 */
[----:B------:R-:W-:-:S02]  /*25170*/  LOP3.LUT R7, R7, 0xfff7ffff, RZ, 0xc0, !PT ;  /* 0xfff7ffff07077812 */ /* 0x000fc400078ec0ff */
[----:B------:R-:W-:Y:S01]  /*25180*/  ISETP.GE.AND P6, PT, R173, UR5, PT ;  /* 0x00000005ad007c0c */ /* 0x000fe2000bfc6270 */
[----:B------:R-:W-:Y:S01]  /*25190*/  IMAD.MOV.U32 R163, RZ, RZ, R62 ;  /* 0x000000ffffa37224 */ /* 0x000fe200078e003e */
[----:B------:R-:W-:Y:S01]  /*251a0*/  ULDC UR44, c[0x0][0x22c] ;  /* 0x00008b00002c7ab9 */ /* 0x000fe20000000800 */
[----:B------:R-:W-:Y:S02]  /*251b0*/  @P2 LOP3.LUT R3, R3, 0x400, RZ, 0xfc, !PT ;  /* 0x0000040003032812 */ /* 0x000fe400078efcff */
[----:B------:R-:W-:Y:S02]  /*251c0*/  @P4 LOP3.LUT R7, R7, 0x80000, RZ, 0xfc, !PT ;  /* 0x0008000007074812 */ /* 0x000fe400078efcff */
[----:B------:R-:W-:Y:S01]  /*251d0*/  ISETP.GE.AND P3, PT, R63, UR51, PT ;  /* 0x000000333f007c0c */ /* 0x000fe2000bf66270 */
[----:B------:R-:W-:Y:S01]  /*251e0*/  IMAD.MOV.U32 R175, RZ, RZ, R65 ;  /* 0x000000ffffaf7224 */ /* 0x000fe200078e0041 */
[----:B------:R-:W-:Y:S01]  /*251f0*/  ISETP.LT.AND P2, PT, R5, UR42, !P0 ;  /* 0x0000002a05007c0c */ /* 0x000fe2000c741270 */
[----:B------:R-:W-:Y:S01]  /*25200*/  IMAD.MOV.U32 R173, RZ, RZ, R169 ;  /* 0x000000ffffad7224 */ /* 0x000fe200078e00a9 */
[----:B------:R-:W-:Y:S01]  /*25210*/  LOP3.LUT P4, RZ, R0, 0x40, RZ, 0xc0, !PT ;  /* 0x0000004000ff7812 */ /* 0x000fe2000788c0ff */
[C---:B------:R-:W-:Y:S01]  /*25220*/  VIADD R63, R4.reuse, 0x3c ;  /* 0x0000003c043f7836 */ /* 0x040fe20000000000 */
[----:B------:R-:W-:Y:S01]  /*25230*/  LOP3.LUT R3, R3, 0xffffff7f, RZ, 0xc0, !PT ;  /* 0xffffff7f03037812 */ /* 0x000fe200078ec0ff */
[----:B------:R-:W-:Y:S01]  /*25240*/  IMAD.MOV.U32 R167, RZ, RZ, R61 ;  /* 0x000000ffffa77224 */ /* 0x000fe200078e003d */
[----:B------:R-:W-:Y:S01]  /*25250*/  LOP3.LUT R7, R7, 0xffdfffff, RZ, 0xc0, !PT ;  /* 0xffdfffff07077812 */ /* 0x000fe200078ec0ff */
[C---:B------:R-:W-:Y:S01]  /*25260*/  VIADD R16, R4.reuse, 0x21 ;  /* 0x0000002104107836 */ /* 0x040fe20000000000 */
[----:B------:R-:W-:Y:S01]  /*25270*/  ISETP.GE.AND P5, PT, R63, UR10, PT ;  /* 0x0000000a3f007c0c */ /* 0x000fe2000bfa6270 */
[----:B------:R-:W-:Y:S01]  /*25280*/  ULDC.64 UR10, c[0x0][0x228] ;  /* 0x00008a00000a7ab9 */ /* 0x000fe20000000a00 */
[----:B------:R-:W-:Y:S01]  /*25290*/  ULDC UR5, c[0x0][0x22c] ;  /* 0x00008b0000057ab9 */ /* 0x000fe20000000800 */
[C---:B------:R-:W-:Y:S01]  /*252a0*/  VIADD R235, R4.reuse, 0x5b ;  /* 0x0000005b04eb7836 */ /* 0x040fe20000000000 */
[----:B------:R-:W-:Y:S01]  /*252b0*/  ULDC UR51, c[0x0][0x22c] ;  /* 0x00008b0000337ab9 */ /* 0x000fe20000000800 */
[----:B------:R-:W-:Y:S01]  /*252c0*/  @P2 LOP3.LUT R3, R3, 0x80, RZ, 0xfc, !PT ;  /* 0x0000008003032812 */ /* 0x000fe200078efcff */
[----:B------:R-:W-:Y:S01]  /*252d0*/  VIADD R236, R4, 0x5c ;  /* 0x0000005c04ec7836 */ /* 0x000fe20000000000 */
[----:B------:R-:W-:Y:S01]  /*252e0*/  ISETP.LT.AND P2, PT, R6, UR10, !P1 ;  /* 0x0000000a06007c0c */ /* 0x000fe2000cf41270 */
[C---:B------:R-:W-:Y:S01]  /*252f0*/  VIADD R237, R4.reuse, 0x5d ;  /* 0x0000005d04ed7836 */ /* 0x040fe20000000000 */
[----:B------:R-:W-:Y:S01]  /*25300*/  @P4 LOP3.LUT R7, R7, 0x200000, RZ, 0xfc, !PT ;  /* 0x0020000007074812 */ /* 0x000fe200078efcff */
[----:B------:R-:W-:Y:S01]  /*25310*/  VIADD R238, R4, 0x5e ;  /* 0x0000005e04ee7836 */ /* 0x000fe20000000000 */
[----:B------:R-:W-:Y:S01]  /*25320*/  LOP3.LUT P4, RZ, R0, 0x100, RZ, 0xc0, !PT ;  /* 0x0000010000ff7812 */ /* 0x000fe2000788c0ff */
[C---:B------:R-:W-:Y:S01]  /*25330*/  VIADD R239, R4.reuse, 0x5f ;  /* 0x0000005f04ef7836 */ /* 0x040fe20000000000 */
[----:B------:R-:W-:Y:S01]  /*25340*/  ISETP.LT.AND P1, PT, R5, UR8, !P1 ;  /* 0x0000000805007c0c */ /* 0x000fe2000cf21270 */
[C---:B------:R-:W-:Y:S01]  /*25350*/  VIADD R240, R4.reuse, 0x60 ;  /* 0x0000006004f07836 */ /* 0x040fe20000000000 */
[----:B------:R-:W-:Y:S01]  /*25360*/  LOP3.LUT R3, R3, 0xfffffeff, RZ, 0xc0, !PT ;  /* 0xfffffeff03037812 */ /* 0x000fe200078ec0ff */
[C---:B------:R-:W-:Y:S01]  /*25370*/  VIADD R241, R4.reuse, 0x61 ;  /* 0x0000006104f17836 */ /* 0x040fe20000000000 */
[----:B------:R-:W-:Y:S01]  /*25380*/  LOP3.LUT R7, R7, 0xffbfffff, RZ, 0xc0, !PT ;  /* 0xffbfffff07077812 */ /* 0x000fe200078ec0ff */
[----:B------:R-:W-:Y:S01]  /*25390*/  VIADD R242, R4, 0x62 ;  /* 0x0000006204f27836 */ /* 0x000fe20000000000 */
[----:B------:R-:W-:Y:S01]  /*253a0*/  LOP3.LUT P0, RZ, R0, 0x2, RZ, 0xc0, !PT ;  /* 0x0000000200ff7812 */ /* 0x000fe2000780c0ff */
[----:B------:R-:W-:Y:S01]  /*253b0*/  IMAD.MOV.U32 R169, RZ, RZ, R163 ;  /* 0x000000ffffa97224 */ /* 0x000fe200078e00a3 */
[----:B------:R-:W-:Y:S01]  /*253c0*/  @P2 LOP3.LUT R3, R3, 0x100, RZ, 0xfc, !PT ;  /* 0x0000010003032812 */ /* 0x000fe200078efcff */
[----:B------:R-:W-:Y:S01]  /*253d0*/  ULDC UR8, c[0x0][0x22c] ;  /* 0x00008b0000087ab9 */ /* 0x000fe20000000800 */
[----:B------:R-:W-:Y:S01]  /*253e0*/  ULDC UR10, c[0x0][0x22c] ;  /* 0x00008b00000a7ab9 */ /* 0x000fe20000000800 */
[----:B------:R-:W-:Y:S01]  /*253f0*/  @P4 LOP3.LUT R7, R7, 0x400000, RZ, 0xfc, !PT ;  /* 0x0040000007074812 */ /* 0x000fe200078efcff */
[C---:B------:R-:W-:Y:S01]  /*25400*/  VIADD R243, R4.reuse, 0x63 ;  /* 0x0000006304f37836 */ /* 0x040fe20000000000 */
[----:B------:R-:W-:Y:S01]  /*25410*/  LOP3.LUT R3, R3, 0xffffffdf, RZ, 0xc0, !PT ;  /* 0xffffffdf03037812 */ /* 0x000fe200078ec0ff */
[----:B------:R-:W-:Y:S01]  /*25420*/  VIADD R244, R4, 0x64 ;  /* 0x0000006404f47836 */ /* 0x000fe20000000000 */
[----:B------:R-:W-:Y:S01]  /*25430*/  LOP3.LUT P4, RZ, R0, 0x1, RZ, 0xc0, !PT ;  /* 0x0000000100ff7812 */ /* 0x000fe2000788c0ff */
[----:B------:R-:W-:Y:S01]  /*25440*/  VIADD R245, R4, 0x65 ;  /* 0x0000006504f57836 */ /* 0x000fe20000000000 */
[----:B------:R-:W-:Y:S01]  /*25450*/  @P1 LOP3.LUT R3, R3, 0x20, RZ, 0xfc, !PT ;  /* 0x0000002003031812 */ /* 0x000fe200078efcff */
[----:B------:R-:W-:Y:S01]  /*25460*/  ULDC UR42, c[0x0][0x22c] ;  /* 0x00008b00002a7ab9 */ /* 0x000fe20000000800 */
[----:B------:R-:W-:Y:S01]  /*25470*/  ISETP.LT.AND P1, PT, R6, UR16, !P4 ;  /* 0x0000001006007c0c */ /* 0x000fe2000e721270 */
[----:B------:R-:W-:Y:S01]  /*25480*/  IMAD.MOV.U32 R163, RZ, RZ, R67 ;  /* 0x000000ffffa37224 */ /* 0x000fe200078e0043 */
[----:B------:R-:W-:-:S02]  /*25490*/  ISETP.LT.AND P4, PT, R5, UR14, !P4 ;  /* 0x0000000e05007c0c */ /* 0x000fc4000e781270 */
[----:B------:R-:W-:Y:S02]  /*254a0*/  LOP3.LUT R3, R3, 0xffffffbf, RZ, 0xc0, !PT ;  /* 0xffffffbf03037812 */ /* 0x000fe400078ec0ff */
[----:B------:R-:W-:Y:S02]  /*254b0*/  LOP3.LUT R7, R7, 0xffefffff, RZ, 0xc0, !PT ;  /* 0xffefffff07077812 */ /* 0x000fe400078ec0ff */
[----:B------:R-:W-:Y:S01]  /*254c0*/  LOP3.LUT P2, RZ, R0, 0x10, RZ, 0xc0, !PT ;  /* 0x0000001000ff7812 */ /* 0x000fe2000784c0ff */
[----:B------:R-:W-:Y:S01]  /*254d0*/  IMAD.MOV.U32 R67, RZ, RZ, R64 ;  /* 0x000000ffff437224 */ /* 0x000fe200078e0040 */
[----:B------:R-:W-:Y:S01]  /*254e0*/  ULDC UR16, c[0x0][0x22c] ;  /* 0x00008b0000107ab9 */ /* 0x000fe20000000800 */
[----:B------:R-:W-:Y:S02]  /*254f0*/  ULDC UR14, c[0x0][0x22c] ;  /* 0x00008b00000e7ab9 */ /* 0x000fe40000000800 */
[----:B------:R-:W-:-:S04]  /*25500*/  @P1 LOP3.LUT R3, R3, 0x40, RZ, 0xfc, !PT ;  /* 0x0000004003031812 */ /* 0x000fc800078efcff */
[----:B------:R-:W-:-:S04]  /*25510*/  LOP3.LUT R3, R3, 0xfffffff7, RZ, 0xc0, !PT ;  /* 0xfffffff703037812 */ /* 0x000fc800078ec0ff */
[----:B------:R-:W-:Y:S02]  /*25520*/  @P4 LOP3.LUT R3, R3, 0x8, RZ, 0xfc, !PT ;  /* 0x0000000803034812 */ /* 0x000fe400078efcff */
[----:B------:R-:W-:Y:S01]  /*25530*/  ISETP.LT.AND P4, PT, R6, UR46, !P0 ;  /* 0x0000002e06007c0c */ /* 0x000fe2000c781270 */
[C---:B------:R-:W-:Y:S01]  /*25540*/  VIADD R246, R4.reuse, 0x66 ;  /* 0x0000006604f67836 */ /* 0x040fe20000000000 */
[----:B------:R-:W-:Y:S01]  /*25550*/  ISETP.LT.AND P0, PT, R5, UR48, !P0 ;  /* 0x0000003005007c0c */ /* 0x000fe2000c701270 */
[----:B------:R-:W-:Y:S01]  /*25560*/  ULDC UR48, c[0x0][0x22c] ;  /* 0x00008b0000307ab9 */ /* 0x000fe20000000800 */
[----:B------:R-:W-:Y:S01]  /*25570*/  LOP3.LUT R3, R3, 0xffffffef, RZ, 0xc0, !PT ;  /* 0xffffffef03037812 */ /* 0x000fe200078ec0ff */
[----:B------:R-:W-:Y:S01]  /*25580*/  VIADD R14, R4, 0x67 ;  /* 0x00000067040e7836 */ /* 0x000fe20000000000 */
[----:B------:R-:W-:Y:S01]  /*25590*/  @P3 LOP3.LUT R7, R7, 0x100000, RZ, 0xfc, !PT ;  /* 0x0010000007073812 */ /* 0x000fe200078efcff */
[----:B------:R-:W-:-:S06]  /*255a0*/  ULDC UR46, c[0x0][0x22c] ;  /* 0x00008b00002e7ab9 */ /* 0x000fcc0000000800 */
[----:B------:R-:W-:Y:S02]  /*255b0*/  @P4 LOP3.LUT R3, R3, 0x10, RZ, 0xfc, !PT ;  /* 0x0000001003034812 */ /* 0x000fe400078efcff */
[----:B------:R-:W-:Y:S02]  /*255c0*/  LOP3.LUT P4, RZ, R7, 0x400000, RZ, 0xc0, !PT ;  /* 0x0040000007ff7812 */ /* 0x000fe4000788c0ff */
[----:B------:R-:W-:-:S04]  /*255d0*/  LOP3.LUT R3, R3, 0xfffffffd, RZ, 0xc0, !PT ;  /* 0xfffffffd03037812 */ /* 0x000fc800078ec0ff */
[----:B------:R-:W-:Y:S02]  /*255e0*/  @P0 LOP3.LUT R3, R3, 0x2, RZ, 0xfc, !PT ;  /* 0x0000000203030812 */ /* 0x000fe400078efcff */
[----:B------:R-:W-:Y:S01]  /*255f0*/  ISETP.LT.AND P0, PT, R6, UR50, !P4 ;  /* 0x0000003206007c0c */ /* 0x000fe2000e701270 */
[----:B------:R-:W-:Y:S01]  /*25600*/  ULDC UR50, c[0x0][0x22c] ;  /* 0x00008b0000327ab9 */ /* 0x000fe20000000800 */
[----:B------:R-:W-:Y:S02]  /*25610*/  ISETP.LT.AND P4, PT, R5, UR24, !P4 ;  /* 0x0000001805007c0c */ /* 0x000fe4000e781270 */
[----:B------:R-:W-:Y:S02]  /*25620*/  LOP3.LUT R3, R3, 0xfffffffb, RZ, 0xc0, !PT ;  /* 0xfffffffb03037812 */ /* 0x000fe400078ec0ff */
[----:B------:R-:W-:-:S07]  /*25630*/  LOP3.LUT P3, RZ, R0, 0x80, RZ, 0xc0, !PT ;  /* 0x0000008000ff7812 */ /* 0x000fce000786c0ff */
[----:B------:R-:W-:-:S04]  /*25640*/  @P0 LOP3.LUT R3, R3, 0x4, RZ, 0xfc, !PT ;  /* 0x0000000403030812 */ /* 0x000fc800078efcff */
[----:B------:R-:W-:-:S04]  /*25650*/  LOP3.LUT R3, R3, 0xfffffffe, RZ, 0xc0, !PT ;  /* 0xfffffffe03037812 */ /* 0x000fc800078ec0ff */
[----:B------:R-:W-:Y:S02]  /*25660*/  @P4 LOP3.LUT R3, R3, 0x1, RZ, 0xfc, !PT ;  /* 0x0000000103034812 */ /* 0x000fe400078efcff */
[----:B------:R-:W-:Y:S01]  /*25670*/  ISETP.LT.AND P4, PT, R6, UR7, !P3 ;  /* 0x0000000706007c0c */ /* 0x000fe2000df81270 */
[----:B------:R-:W-:Y:S01]  /*25680*/  ULDC UR7, c[0x0][0x22c] ;  /* 0x00008b0000077ab9 */ /* 0x000fe20000000800 */
[----:B------:R-:W-:Y:S01]  /*25690*/  ISETP.LT.AND P3, PT, R5, UR6, !P3 ;  /* 0x0000000605007c0c */ /* 0x000fe2000df61270 */
[----:B------:R-:W-:-:S10]  /*256a0*/  ULDC UR6, c[0x0][0x22c] ;  /* 0x00008b0000067ab9 */ /* 0x000fd40000000800 */
[----:B------:R-:W-:Y:S02]  /*256b0*/  @P4 LOP3.LUT R17, R17, 0x80000000, RZ, 0xfc, !PT ;  /* 0x8000000011114812 */ /* 0x000fe400078efcff */
[----:B------:R-:W-:Y:S02]  /*256c0*/  LOP3.LUT P4, RZ, R7, 0x200000, RZ, 0xc0, !PT ;  /* 0x0020000007ff7812 */ /* 0x000fe4000788c0ff */
[----:B------:R-:W-:-:S04]  /*256d0*/  LOP3.LUT R17, R17, 0xbfffffff, RZ, 0xc0, !PT ;  /* 0xbfffffff11117812 */ /* 0x000fc800078ec0ff */
[----:B------:R-:W-:Y:S02]  /*256e0*/  @P3 LOP3.LUT R17, R17, 0x40000000, RZ, 0xfc, !PT ;  /* 0x4000000011113812 */ /* 0x000fe400078efcff */
[----:B------:R-:W-:Y:S01]  /*256f0*/  ISETP.LT.AND P3, PT, R6, UR60, !P4 ;  /* 0x0000003c06007c0c */ /* 0x000fe2000e761270 */
[----:B------:R-:W-:Y:S01]  /*25700*/  ULDC UR60, c[0x0][0x22c] ;  /* 0x00008b00003c7ab9 */ /* 0x000fe20000000800 */
[----:B------:R-:W-:Y:S01]  /*25710*/  ISETP.LT.AND P4, PT, R5, UR25, !P4 ;  /* 0x0000001905007c0c */ /* 0x000fe2000e781270 */
[----:B------:R-:W-:Y:S01]  /*25720*/  ULDC.64 UR24, c[0x0][0x228] ;  /* 0x00008a0000187ab9 */ /* 0x000fe20000000a00 */
[----:B------:R-:W-:-:S09]  /*25730*/  LOP3.LUT R17, R17, 0xdfffffff, RZ, 0xc0, !PT ;  /* 0xdfffffff11117812 */ /* 0x000fd200078ec0ff */
[----:B------:R-:W-:Y:S02]  /*25740*/  @P3 LOP3.LUT R17, R17, 0x20000000, RZ, 0xfc, !PT ;  /* 0x2000000011113812 */ /* 0x000fe400078efcff */
[----:B------:R-:W-:Y:S02]  /*25750*/  LOP3.LUT P3, RZ, R7, 0x100000, RZ, 0xc0, !PT ;  /* 0x0010000007ff7812 */ /* 0x000fe4000786c0ff */
[----:B------:R-:W-:-:S04]  /*25760*/  LOP3.LUT R17, R17, 0xefffffff, RZ, 0xc0, !PT ;  /* 0xefffffff11117812 */ /* 0x000fc800078ec0ff */
[----:B------:R-:W-:Y:S02]  /*25770*/  @P4 LOP3.LUT R17, R17, 0x10000000, RZ, 0xfc, !PT ;  /* 0x1000000011114812 */ /* 0x000fe400078efcff */
[----:B------:R-:W-:Y:S01]  /*25780*/  ISETP.LT.AND P4, PT, R6, UR26, !P3 ;  /* 0x0000001a06007c0c */ /* 0x000fe2000df81270 */
[----:B------:R-:W-:Y:S01]  /*25790*/  ULDC UR26, c[0x0][0x228] ;  /* 0x00008a00001a7ab9 */ /* 0x000fe20000000800 */
[----:B------:R-:W-:Y:S01]  /*257a0*/  ISETP.LT.AND P3, PT, R5, UR18, !P3 ;  /* 0x0000001205007c0c */ /* 0x000fe2000df61270 */
[----:B------:R-:W-:Y:S01]  /*257b0*/  ULDC UR18, c[0x0][0x22c] ;  /* 0x00008b0000127ab9 */ /* 0x000fe20000000800 */
[----:B------:R-:W-:-:S09]  /*257c0*/  LOP3.LUT R17, R17, 0xf7ffffff, RZ, 0xc0, !PT ;  /* 0xf7ffffff11117812 */ /* 0x000fd200078ec0ff */
[----:B------:R-:W-:-:S04]  /*257d0*/  @P4 LOP3.LUT R17, R17, 0x8000000, RZ, 0xfc, !PT ;  /* 0x0800000011114812 */ /* 0x000fc800078efcff */
[----:B------:R-:W-:-:S04]  /*257e0*/  LOP3.LUT R17, R17, 0xfbffffff, RZ, 0xc0, !PT ;  /* 0xfbffffff11117812 */ /* 0x000fc800078ec0ff */
[----:B------:R-:W-:Y:S02]  /*257f0*/  @P3 LOP3.LUT R17, R17, 0x4000000, RZ, 0xfc, !PT ;  /* 0x0400000011113812 */ /* 0x000fe400078efcff */
[----:B------:R-:W-:Y:S01]  /*25800*/  ISETP.LT.AND P3, PT, R6, UR12, !P2 ;  /* 0x0000000c06007c0c */ /* 0x000fe2000d761270 */
[----:B------:R-:W-:Y:S01]  /*25810*/  ULDC UR12, c[0x0][0x22c] ;  /* 0x00008b00000c7ab9 */ /* 0x000fe20000000800 */
[----:B------:R-:W-:Y:S01]  /*25820*/  ISETP.LT.AND P2, PT, R5, UR26, !P2 ;  /* 0x0000001a05007c0c */ /* 0x000fe2000d741270 */
[----:B------:R-:W-:Y:S01]  /*25830*/  ULDC UR26, c[0x0][0x22c] ;  /* 0x00008b00001a7ab9 */ /* 0x000fe20000000800 */
        /* <DEDUP_REMOVED lines=20> */
[----:B------:R-:W-:Y:S02]  /*25980*/  @P1 LOP3.LUT R17, R17, 0x200000, RZ, 0xfc, !PT ;  /* 0x0020000011111812 */ /* 0x000fe400078efcff */
[----:B------:R-:W-:Y:S01]  /*25990*/  ISETP.LT.AND P1, PT, R5, UR24, !P4 ;  /* 0x0000001805007c0c */ /* 0x000fe2000e721270 */
[----:B------:R-:W-:Y:S01]  /*259a0*/  ULDC UR24, c[0x0][0x228] ;  /* 0x00008a0000187ab9 */ /* 0x000fe20000000800 */
[----:B------:R-:W-:-:S04]  /*259b0*/  LOP3.LUT R17, R17, 0xffefffff, RZ, 0xc0, !PT ;  /* 0xffefffff11117812 */ /* 0x000fc800078ec0ff */
        /* <DEDUP_REMOVED lines=11> */
[----:B------:R-:W-:Y:S02]  /*25a70*/  LOP3.LUT R17, R17, 0xfffbffff, RZ, 0xc0, !PT ;  /* 0xfffbffff11117812 */ /* 0x000fe400078ec0ff */
[----:B------:R-:W-:Y:S02]  /*25a80*/  LOP3.LUT P3, RZ, R7, 0x40000, RZ, 0xc0, !PT ;  /* 0x0004000007ff7812 */ /* 0x000fe4000786c0ff */
        /* <DEDUP_REMOVED lines=25> */
[----:B------:R-:W-:-:S04]  /*25c20*/  @P1 LOP3.LUT R17, R17, 0x1000, RZ, 0xfc, !PT ;  /* 0x0000100011111812 */ /* 0x000fc800078efcff */
[----:B------:R-:W-:-:S04]  /*25c30*/  LOP3.LUT R17, R17, 0xfffffdff, RZ, 0xc0, !PT ;  /* 0xfffffdff11117812 */ /* 0x000fc800078ec0ff */
[----:B------:R-:W-:Y:S02]  /*25c40*/  @P0 LOP3.LUT R17, R17, 0x200, RZ, 0xfc, !PT ;  /* 0x0000020011110812 */ /* 0x000fe400078efcff */
[----:B------:R-:W-:Y:S01]  /*25c50*/  ISETP.GE.AND P0, PT, R175, UR24, PT ;  /* 0x00000018af007c0c */ /* 0x000fe2000bf06270 */
[----:B------:R-:W-:-:S03]  /*25c60*/  ULDC UR24, c[0x0][0x22c] ;  /* 0x00008b0000187ab9 */ /* 0x000fc60000000800 */
        /* <DEDUP_REMOVED lines=8> */
[----:B------:R-:W-:Y:S01]  /*25cf0*/  ISETP.GE.AND P0, PT, R173, UR47, PT ;  /* 0x0000002fad007c0c */ /* 0x000fe2000bf06270 */
[----:B------:R-:W-:Y:S01]  /*25d00*/  VIADD R247, R4, 0x68 ;  /* 0x0000006804f77836 */ /* 0x000fe20000000000 */
[----:B------:R-:W-:Y:S01]  /*25d10*/  LOP3.LUT R17, R17, 0xffffff7f, RZ, 0xc0, !PT ;  /* 0xffffff7f11117812 */ /* 0x000fe200078ec0ff */
[----:B------:R-:W-:Y:S01]  /*25d20*/  ULDC UR47, c[0x0][0x22c] ;  /* 0x00008b00002f7ab9 */ /* 0x000fe20000000800 */
[----:B------:R-:W-:Y:S01]  /*25d30*/  ISETP.LT.AND P1, PT, R5, UR32, !P0 ;  /* 0x0000002005007c0c */ /* 0x000fe2000c721270 */
[----:B------:R-:W-:Y:S01]  /*25d40*/  ULDC UR32, c[0x0][0x22c] ;  /* 0x00008b0000207ab9 */ /* 0x000fe20000000800 */
[----:B------:R-:W-:Y:S01]  /*25d50*/  ISETP.LT.AND P0, PT, R6, UR34, !P0 ;  /* 0x0000002206007c0c */ /* 0x000fe2000c701270 */
[----:B------:R-:W-:-:S10]  /*25d60*/  ULDC UR34, c[0x0][0x228] ;  /* 0x00008a0000227ab9 */ /* 0x000fd40000000800 */
        /* <DEDUP_REMOVED lines=63> */
[----:B------:R-:W-:Y:S01]  /*26160*/  ULDC UR15, c[0x0][0x22c] ;  /* 0x00008b00000f7ab9 */ /* 0x000fe20000000800 */
[----:B------:R-:W-:Y:S01]  /*26170*/  LOP3.LUT R18, R18, 0xfbffffff, RZ, 0xc0, !PT ;  /* 0xfbffffff12127812 */ /* 0x000fe200078ec0ff */
[----:B------:R-:W2:Y:S01]  /*26180*/  LDL.LU R36, [R1+0x156c] ;  /* 0x00156c0001247983 */ /* 0x000ea20000300800 */
        /* <DEDUP_REMOVED lines=21> */
[----:B------:R-:W3:Y:S01]  /*262e0*/  LDL.LU R38, [R1+0x1564] ;  /* 0x0015640001267983 */ /* 0x000ee20000300800 */
        /* <DEDUP_REMOVED lines=21> */
[----:B------:R-:W4:Y:S01]  /*26440*/  LDL.LU R40, [R1+0x155c] ;  /* 0x00155c0001287983 */ /* 0x000f220000300800 */
[----:B------:R-:W-:Y:S01]  /*26450*/  ISETP.LT.AND P1, PT, R6, UR36, !P0 ;  /* 0x0000002406007c0c */ /* 0x000fe2000c721270 */
[----:B------:R-:W-:Y:S01]  /*26460*/  ULDC UR36, c[0x0][0x228] ;  /* 0x00008a0000247ab9 */ /* 0x000fe20000000800 */
[----:B------:R-:W-:Y:S01]  /*26470*/  ISETP.LT.AND P0, PT, R5, UR38, !P0 ;  /* 0x0000002605007c0c */ /* 0x000fe2000c701270 */
[----:B------:R-:W-:Y:S01]  /*26480*/  VIADD R248, R4, 0x69 ;  /* 0x0000006904f87836 */ /* 0x000fe20000000000 */
[----:B------:R-:W-:-:S09]  /*26490*/  ULDC UR38, c[0x0][0x22c] ;  /* 0x00008b0000267ab9 */ /* 0x000fd20000000800 */
        /* <DEDUP_REMOVED lines=60> */
[----:B------:R-:W-:Y:S01]  /*26860*/  VIADD R250, R4, 0x6b ;  /* 0x0000006b04fa7836 */ /* 0x000fe20000000000 */
[----:B------:R-:W-:Y:S01]  /*26870*/  LOP3.LUT R18, R18, 0xffffffdf, RZ, 0xc0, !PT ;  /* 0xffffffdf12127812 */ /* 0x000fe200078ec0ff */
[----:B------:R-:W4:Y:S01]  /*26880*/  LDL.LU R46, [R1+0x1544] ;  /* 0x00154400012e7983 */ /* 0x000f220000300800 */
[----:B------:R-:W-:Y:S01]  /*26890*/  ISETP.LT.AND P1, PT, R6, UR9, !P0 ;  /* 0x0000000906007c0c */ /* 0x000fe2000c721270 */
[----:B------:R-:W-:Y:S01]  /*268a0*/  ULDC UR9, c[0x0][0x228] ;  /* 0x00008a0000097ab9 */ /* 0x000fe20000000800 */
[----:B------:R-:W-:Y:S01]  /*268b0*/  ISETP.LT.AND P0, PT, R5, UR11, !P0 ;  /* 0x0000000b05007c0c */ /* 0x000fe2000c701270 */
[----:B------:R-:W-:Y:S01]  /*268c0*/  ULDC UR11, c[0x0][0x228] ;  /* 0x00008a00000b7ab9 */ /* 0x000fe20000000800 */
[----:B------:R-:W-:Y:S01]  /*268d0*/  VIADD R251, R4, 0x6c ;  /* 0x0000006c04fb7836 */ /* 0x000fe20000000000 */
[----:B------:R-:W-:-:S08]  /*268e0*/  ULDC UR17, c[0x0][0x22c] ;  /* 0x00008b0000117ab9 */ /* 0x000fd00000000800 */
        /* <DEDUP_REMOVED lines=16> */
[----:B------:R-:W2:Y:S02]  /*269f0*/  LDL.LU R19, [R1+0x153c] ;  /* 0x00153c0001137983 */ /* 0x000ea40000300800 */
        /* <DEDUP_REMOVED lines=10> */
[----:B------:R-:W3:Y:S02]  /*26aa0*/  LDL.LU R202, [R1+0x1538] ;  /* 0x0015380001ca7983 */ /* 0x000ee40000300800 */
[----:B------:R-:W-:Y:S01]  /*26ab0*/  ISETP.LT.AND P1, PT, R5, UR9, !P0 ;  /* 0x0000000905007c0c */ /* 0x000fe2000c721270 */
[----:B------:R-:W-:Y:S01]  /*26ac0*/  ULDC UR9, c[0x0][0x228] ;  /* 0x00008a0000097ab9 */ /* 0x000fe20000000800 */
[----:B------:R-:W-:Y:S01]  /*26ad0*/  ISETP.LT.AND P0, PT, R6, UR11, !P0 ;  /* 0x0000000b06007c0c */ /* 0x000fe2000c701270 */
[----:B------:R-:W-:Y:S01]  /*26ae0*/  ULDC UR11, c[0x0][0x228] ;  /* 0x00008a00000b7ab9 */ /* 0x000fe20000000800 */
[----:B--2---:R-:W-:-:S09]  /*26af0*/  LOP3.LUT R19, R19, 0x7fffffff, RZ, 0xc0, !PT ;  /* 0x7fffffff13137812 */ /* 0x004fd200078ec0ff */
        /* <DEDUP_REMOVED lines=28> */
[----:B------:R-:W2:Y:S01]  /*26cc0*/  LDL.LU R205, [R1+0x152c] ;  /* 0x00152c0001cd7983 */ /* 0x000ea20000300800 */
        /* <DEDUP_REMOVED lines=135> */
[----:B------:R-:W4:Y:S01]  /*27540*/  LDL.LU R190, [R1+0x14fc] ;  /* 0x0014fc0001be7983 */ /* 0x000f220000300800 */
        /* <DEDUP_REMOVED lines=16> */
[----:B----4-:R-:W-:-:S09]  /*27650*/  LOP3.LUT R190, R190, 0x7fffffff, RZ, 0xc0, !PT ;  /* 0x7fffffffbebe7812 */ /* 0x010fd200078ec0ff */
        /* <DEDUP_REMOVED lines=68> */
[----:B------:R-:W-:Y:S01]  /*27aa0*/  VIADD R186, R4, 0x78 ;  /* 0x0000007804ba7836 */ /* 0x000fe20000000000 */
[----:B------:R-:W-:Y:S01]  /*27ab0*/  ISETP.LT.AND P0, PT, R6, UR9, !P0 ;  /* 0x0000000906007c0c */ /* 0x000fe2000c701270 */
[----:B------:R-:W-:Y:S01]  /*27ac0*/  ULDC UR9, c[0x0][0x228] ;  /* 0x00008a0000097ab9 */ /* 0x000fe20000000800 */
[----:B------:R-:W-:-:S09]  /*27ad0*/  ULDC UR7, c[0x0][0x22c] ;  /* 0x00008b0000077ab9 */ /* 0x000fd20000000800 */
        /* <DEDUP_REMOVED lines=30> */
[----:B------:R-:W3:Y:S01]  /*27cc0*/  LDL.LU R226, [R1+0x14d4] ;  /* 0x0014d40001e27983 */ /* 0x000ee20000300800 */
        /* <DEDUP_REMOVED lines=70> */
[----:B------:R-:W3:Y:S01]  /*28130*/  LDL.LU R16, [R1+0x14bc] ;  /* 0x0014bc0001107983 */ /* 0x000ee20000300800 */
        /* <DEDUP_REMOVED lines=10> */
[C---:B------:R-:W-:Y:S01]  /*281e0*/  VIADD R166, R4.reuse, 0x82 ;  /* 0x0000008204a67836 */ /* 0x040fe20000000000 */
[----:B------:R-:W2:Y:S01]  /*281f0*/  LDL.LU R232, [R1+0x14b8] ;  /* 0x0014b80001e87983 */ /* 0x000ea20000300800 */
[----:B------:R-:W-:Y:S01]  /*28200*/  VIADD R164, R4, 0x83 ;  /* 0x0000008304a47836 */ /* 0x000fe20000000000 */
[----:B------:R-:W-:Y:S01]  /*28210*/  ISETP.LT.AND P1, PT, R5, UR59, !P0 ;  /* 0x0000003b05007c0c */ /* 0x000fe2000c721270 */
[----:B------:R-:W-:Y:S01]  /*28220*/  ULDC UR59, c[0x0][0x228] ;  /* 0x00008a00003b7ab9 */ /* 0x000fe20000000800 */
[----:B------:R-:W-:Y:S01]  /*28230*/  ISETP.LT.AND P0, PT, R6, UR60, !P0 ;  /* 0x0000003c06007c0c */ /* 0x000fe2000c701270 */
[----:B------:R-:W-:Y:S01]  /*28240*/  ULDC UR60, c[0x0][0x228] ;  /* 0x00008a00003c7ab9 */ /* 0x000fe20000000800 */
[----:B------:R-:W-:Y:S01]  /*28250*/  VIADD R68, R4, 0x84 ;  /* 0x0000008404447836 */ /* 0x000fe20000000000 */
[----:B------:R-:W-:Y:S01]  /*28260*/  ULDC UR61, c[0x0][0x22c] ;  /* 0x00008b00003d7ab9 */ /* 0x000fe20000000800 */
[----:B---3--:R-:W-:-:S07]  /*28270*/  LOP3.LUT R16, R16, 0x7fffffff, RZ, 0xc0, !PT ;  /* 0x7fffffff10107812 */ /* 0x008fce00078ec0ff */
        /* <DEDUP_REMOVED lines=183> */
[----:B------:R-:W4:Y:S01]  /*28df0*/  LDL.LU R14, [R1+0x147c] ;  /* 0x00147c00010e7983 */ /* 0x000f220000300800 */
[----:B------:R-:W-:Y:S01]  /*28e00*/  LOP3.LUT R16, R16, 0xfffffffd, RZ, 0xc0, !PT ;  /* 0xfffffffd10107812 */ /* 0x000fe200078ec0ff */
[----:B------:R-:W-:Y:S01]  /*28e10*/  VIADD R82, R4, 0x92 ;  /* 0x0000009204527836 */ /* 0x000fe20000000000 */
        /* <DEDUP_REMOVED lines=10> */
[C---:B------:R-:W-:Y:S01]  /*28ec0*/  VIADD R84, R4.reuse, 0x94 ;  /* 0x0000009404547836 */ /* 0x040fe20000000000 */
[----:B------:R-:W3:Y:S01]  /*28ed0*/  LDL.LU R247, [R1+0x1478] ;  /* 0x0014780001f77983 */ /* 0x000ee20000300800 */
[----:B------:R-:W-:Y:S01]  /*28ee0*/  VIADD R85, R4, 0x95 ;  /* 0x0000009504557836 */ /* 0x000fe20000000000 */
[----:B------:R-:W-:Y:S01]  /*28ef0*/  ISETP.LT.AND P1, PT, R5, UR48, !P0 ;  /* 0x0000003005007c0c */ /* 0x000fe2000c721270 */
[----:B------:R-:W-:Y:S01]  /*28f00*/  ULDC UR48, c[0x0][0x228] ;  /* 0x00008a0000307ab9 */ /* 0x000fe20000000800 */
[----:B------:R-:W-:Y:S01]  /*28f10*/  ISETP.LT.AND P0, PT, R6, UR49, !P0 ;  /* 0x0000003106007c0c */ /* 0x000fe2000c701270 */
[----:B------:R-:W-:Y:S01]  /*28f20*/  ULDC UR49, c[0x0][0x228] ;  /* 0x00008a0000317ab9 */ /* 0x000fe20000000800 */
[----:B------:R-:W-:Y:S01]  /*28f30*/  VIADD R86, R4, 0x96 ;  /* 0x0000009604567836 */ /* 0x000fe20000000000 */
[----:B------:R-:W-:Y:S01]  /*28f40*/  ULDC UR47, c[0x0][0x22c] ;  /* 0x00008b00002f7ab9 */ /* 0x000fe20000000800 */
[----:B----4-:R-:W-:-:S07]  /*28f50*/  LOP3.LUT R14, R14, 0x7fffffff, RZ, 0xc0, !PT ;  /* 0x7fffffff0e0e7812 */ /* 0x010fce00078ec0ff */
        /* <DEDUP_REMOVED lines=166> */
[----:B------:R-:W2:Y:S01]  /*299c0*/  LDL.LU R15, [R1+0x143c] ;  /* 0x00143c00010f7983 */ /* 0x000ea20000300800 */
        /* <DEDUP_REMOVED lines=21> */
[----:B--2---:R-:W-:-:S07]  /*29b20*/  LOP3.LUT R15, R15, 0x7fffffff, RZ, 0xc0, !PT ;  /* 0x7fffffff0f0f7812 */ /* 0x004fce00078ec0ff */
        /* <DEDUP_REMOVED lines=34> */
[----:B------:R-:W-:Y:S01]  /*29d50*/  ULDC UR11, c[0x0][0x228] ;  /* 0x00008a00000b7ab9 */ /* 0x000fe20000000800 */
[----:B------:R-:W-:Y:S01]  /*29d60*/  ISETP.LT.AND P0, PT, R6, UR12, !P0 ;  /* 0x0000000c06007c0c */ /* 0x000fe2000c701270 */
[----:B------:R-:W-:Y:S01]  /*29d70*/  ULDC UR12, c[0x0][0x228] ;  /* 0x00008a00000c7ab9 */ /* 0x000fe20000000800 */
[C---:B------:R-:W-:Y:S01]  /*29d80*/  VIADD R106, R4.reuse, 0xaa ;  /* 0x000000aa046a7836 */ /* 0x040fe20000000000 */
[----:B------:R-:W4:Y:S01]  /*29d90*/  LDL.LU R12, [R1+0x142c] ;  /* 0x00142c00010c7983 */ /* 0x000f220000300800 */
[----:B------:R-:W-:Y:S01]  /*29da0*/  VIADD R107, R4, 0xab ;  /* 0x000000ab046b7836 */ /* 0x000fe20000000000 */
[----:B------:R-:W-:-:S06]  /*29db0*/  ULDC UR10, c[0x0][0x22c] ;  /* 0x00008b00000a7ab9 */ /* 0x000fcc0000000800 */
[----:B------:R-:W-:-:S04]  /*29dc0*/  @P1 LOP3.LUT R15, R15, 0x2000000, RZ, 0xfc, !PT ;  /* 0x020000000f0f1812 */ /* 0x000fc800078efcff */
[----:B------:R-:W-:-:S04]  /*29dd0*/  LOP3.LUT R15, R15, 0xfeffffff, RZ, 0xc0, !PT ;  /* 0xfeffffff0f0f7812 */ /* 0x000fc800078ec0ff */
[----:B------:R-:W-:Y:S02]  /*29de0*/  @P0 LOP3.LUT R15, R15, 0x1000000, RZ, 0xfc, !PT ;  /* 0x010000000f0f0812 */ /* 0x000fe400078efcff */
[----:B------:R-:W-:Y:S01]  /*29df0*/  ISETP.GE.AND P0, PT, R13, UR40, PT ;  /* 0x000000280d007c0c */ /* 0x000fe2000bf06270 */
[----:B------:R-:W-:Y:S01]  /*29e00*/  ULDC UR40, c[0x0][0x22c] ;  /* 0x00008b0000287ab9 */ /* 0x000fe20000000800 */
[----:B------:R-:W-:Y:S01]  /*29e10*/  LOP3.LUT R15, R15, 0xff7fffff, RZ, 0xc0, !PT ;  /* 0xff7fffff0f0f7812 */ /* 0x000fe200078ec0ff */
[C---:B------:R-:W-:Y:S01]  /*29e20*/  VIADD R108, R4.reuse, 0xac ;  /* 0x000000ac046c7836 */ /* 0x040fe20000000000 */
[----:B------:R-:W-:Y:S01]  /*29e30*/  ISETP.LT.AND P1, PT, R5, UR11, !P0 ;  /* 0x0000000b05007c0c */ /* 0x000fe2000c721270 */
[----:B------:R-:W-:Y:S01]  /*29e40*/  VIADD R109, R4, 0xad ;  /* 0x000000ad046d7836 */ /* 0x000fe20000000000 */
[----:B------:R-:W-:Y:S01]  /*29e50*/  ISETP.LT.AND P0, PT, R6, UR12, !P0 ;  /* 0x0000000c06007c0c */ /* 0x000fe2000c701270 */
[----:B------:R-:W-:Y:S01]  /*29e60*/  ULDC UR12, c[0x0][0x228] ;  /* 0x00008a00000c7ab9 */ /* 0x000fe20000000800 */
[C---:B------:R-:W-:Y:S01]  /*29e70*/  VIADD R110, R4.reuse, 0xae ;  /* 0x000000ae046e7836 */ /* 0x040fe20000000000 */
[----:B------:R-:W3:Y:S01]  /*29e80*/  LDL.LU R13, [R1+0x1428] ;  /* 0x00142800010d7983 */ /* 0x000ee20000300800 */
[C---:B------:R-:W-:Y:S01]  /*29e90*/  VIADD R111, R4.reuse, 0xaf ;  /* 0x000000af046f7836 */ /* 0x040fe20000000000 */
[----:B------:R-:W-:Y:S01]  /*29ea0*/  ULDC UR11, c[0x0][0x22c] ;  /* 0x00008b00000b7ab9 */ /* 0x000fe20000000800 */
[----:B------:R-:W-:-:S02]  /*29eb0*/  VIADD R112, R4, 0xb0 ;  /* 0x000000b004707836 */ /* 0x000fc40000000000 */
[C---:B------:R-:W-:Y:S02]  /*29ec0*/  VIADD R113, R4.reuse, 0xb1 ;  /* 0x000000b104717836 */ /* 0x040fe40000000000 */
[C---:B------:R-:W-:Y:S01]  /*29ed0*/  VIADD R114, R4.reuse, 0xb2 ;  /* 0x000000b204727836 */ /* 0x040fe20000000000 */
[----:B------:R-:W-:Y:S01]  /*29ee0*/  @P1 LOP3.LUT R15, R15, 0x800000, RZ, 0xfc, !PT ;  /* 0x008000000f0f1812 */ /* 0x000fe200078efcff */
[C---:B------:R-:W-:Y:S02]  /*29ef0*/  VIADD R115, R4.reuse, 0xb3 ;  /* 0x000000b304737836 */ /* 0x040fe40000000000 */
[C---:B------:R-:W-:Y:S01]  /*29f00*/  VIADD R116, R4.reuse, 0xb4 ;  /* 0x000000b404747836 */ /* 0x040fe20000000000 */
[----:B------:R-:W-:Y:S01]  /*29f10*/  LOP3.LUT R15, R15, 0xffbfffff, RZ, 0xc0, !PT ;  /* 0xffbfffff0f0f7812 */ /* 0x000fe200078ec0ff */
[C---:B------:R-:W-:Y:S02]  /*29f20*/  VIADD R117, R4.reuse, 0xb5 ;  /* 0x000000b504757836 */ /* 0x040fe40000000000 */
[C---:B------:R-:W-:Y:S01]  /*29f30*/  VIADD R118, R4.reuse, 0xb6 ;  /* 0x000000b604767836 */ /* 0x040fe20000000000 */
[----:B------:R-:W-:Y:S01]  /*29f40*/  @P0 LOP3.LUT R15, R15, 0x400000, RZ, 0xfc, !PT ;  /* 0x004000000f0f0812 */ /* 0x000fe200078efcff */
[C---:B------:R-:W-:Y:S01]  /*29f50*/  VIADD R119, R4.reuse, 0xb7 ;  /* 0x000000b704777836 */ /* 0x040fe20000000000 */
[----:B------:R-:W-:Y:S01]  /*29f60*/  ISETP.GE.AND P0, PT, R191, UR40, PT ;  /* 0x00000028bf007c0c */ /* 0x000fe2000bf06270 */
[----:B------:R-:W-:Y:S01]  /*29f70*/  ULDC UR40, c[0x0][0x22c] ;  /* 0x00008b0000287ab9 */ /* 0x000fe20000000800 */
[----:B------:R-:W-:-:S02]  /*29f80*/  VIADD R120, R4, 0xb8 ;  /* 0x000000b804787836 */ /* 0x000fc40000000000 */
[C---:B------:R-:W-:Y:S01]  /*29f90*/  VIADD R121, R4.reuse, 0xb9 ;  /* 0x000000b904797836 */ /* 0x040fe20000000000 */
[----:B------:R-:W-:Y:S01]  /*29fa0*/  ISETP.LT.AND P1, PT, R5, UR12, !P0 ;  /* 0x0000000c05007c0c */ /* 0x000fe2000c721270 */
[----:B------:R-:W-:Y:S01]  /*29fb0*/  VIADD R122, R4, 0xba ;  /* 0x000000ba047a7836 */ /* 0x000fe20000000000 */
[----:B------:R-:W-:Y:S01]  /*29fc0*/  ISETP.LT.AND P0, PT, R6, UR16, !P0 ;  /* 0x0000001006007c0c */ /* 0x000fe2000c701270 */
[----:B------:R-:W-:Y:S01]  /*29fd0*/  ULDC UR16, c[0x0][0x228] ;  /* 0x00008a0000107ab9 */ /* 0x000fe20000000800 */
[----:B------:R-:W-:Y:S01]  /*29fe0*/  LOP3.LUT R15, R15, 0xffdfffff, RZ, 0xc0, !PT ;  /* 0xffdfffff0f0f7812 */ /* 0x000fe200078ec0ff */
[C---:B------:R-:W-:Y:S01]  /*29ff0*/  VIADD R123, R4.reuse, 0xbb ;  /* 0x000000bb047b7836 */ /* 0x040fe20000000000 */
[----:B------:R-:W-:Y:S01]  /*2a000*/  ULDC UR12, c[0x0][0x22c] ;  /* 0x00008b00000c7ab9 */ /* 0x000fe20000000800 */
[C---:B------:R-:W-:Y:S02]  /*2a010*/  VIADD R124, R4.reuse, 0xbc ;  /* 0x000000bc047c7836 */ /* 0x040fe40000000000 */
        /* <DEDUP_REMOVED lines=10> */
[----:B------:R-:W-:Y:S01]  /*2a0c0*/  VIADD R132, R4, 0xc4 ;  /* 0x000000c404847836 */ /* 0x000fe20000000000 */
        /* <DEDUP_REMOVED lines=9> */
[----:B------:R-:W-:Y:S01]  /*2a160*/  ULDC UR13, c[0x0][0x22c] ;  /* 0x00008b00000d7ab9 */ /* 0x000fe20000000800 */
[----:B------:R-:W-:-:S02]  /*2a170*/  VIADD R136, R4, 0xc8 ;  /* 0x000000c804887836 */ /* 0x000fc40000000000 */
[C---:B------:R-:W-:Y:S02]  /*2a180*/  VIADD R137, R4.reuse, 0xc9 ;  /* 0x000000c904897836 */ /* 0x040fe40000000000 */
[C---:B------:R-:W-:Y:S02]  /*2a190*/  VIADD R138, R4.reuse, 0xca ;  /* 0x000000ca048a7836 */ /* 0x040fe40000000000 */
[C---:B------:R-:W-:Y:S01]  /*2a1a0*/  VIADD R139, R4.reuse, 0xcb ;  /* 0x000000cb048b7836 */ /* 0x040fe20000000000 */
[----:B------:R-:W-:Y:S01]  /*2a1b0*/  @P1 LOP3.LUT R15, R15, 0x80000, RZ, 0xfc, !PT ;  /* 0x000800000f0f1812 */ /* 0x000fe200078efcff */
[C---:B------:R-:W-:Y:S02]  /*2a1c0*/  VIADD R140, R4.reuse, 0xcc ;  /* 0x000000cc048c7836 */ /* 0x040fe40000000000 */
[C---:B------:R-:W-:Y:S01]  /*2a1d0*/  VIADD R141, R4.reuse, 0xcd ;  /* 0x000000cd048d7836 */ /* 0x040fe20000000000 */
[----:B------:R-:W-:Y:S01]  /*2a1e0*/  LOP3.LUT R15, R15, 0xfffbffff, RZ, 0xc0, !PT ;  /* 0xfffbffff0f0f7812 */ /* 0x000fe200078ec0ff */
[----:B------:R-:W-:-:S02]  /*2a1f0*/  VIADD R142, R4, 0xce ;  /* 0x000000ce048e7836 */ /* 0x000fc40000000000 */
        /* <DEDUP_REMOVED lines=48> */
[----:B------:R-:W-:Y:S01]  /*2a500*/  ULDC UR5, c[0x0][0x228] ;  /* 0x00008a0000057ab9 */ /* 0x000fe20000000800 */
[C---:B------:R-:W-:Y:S02]  /*2a510*/  VIADD R55, R4.reuse, 0xe9 ;  /* 0x000000e904377836 */ /* 0x040fe40000000000 */
        /* <DEDUP_REMOVED lines=16> */
[----:B------:R-:W-:Y:S01]  /*2a620*/  VIADD R65, R4, 0xff ;  /* 0x000000ff04417836 */ /* 0x000fe20000000000 */
[----:B------:R-:W-:Y:S01]  /*2a630*/  LOP3.LUT R0, R0, 0xbfffffff, RZ, 0xc0, !PT ;  /* 0xbfffffff00007812 */ /* 0x000fe200078ec0ff */
[----:B------:R-:W3:Y:S01]  /*2a640*/  LDL.LU R171, [R1+0x1044] ;  /* 0x0010440001ab7983 */ /* 0x000ee20000300800 */
[----:B------:R-:W-:-:S02]  /*2a650*/  @P0 LOP3.LUT R15, R15, 0x1000, RZ, 0xfc, !PT ;  /* 0x000010000f0f0812 */ /* 0x000fc400078efcff */
[----:B------:R-:W-:Y:S01]  /*2a660*/  ISETP.GE.AND P0, PT, R166, UR40, PT ;  /* 0x00000028a6007c0c */ /* 0x000fe2000bf06270 */
[----:B------:R-:W-:Y:S01]  /*2a670*/  ULDC UR40, c[0x0][0x22c] ;  /* 0x00008b0000287ab9 */ /* 0x000fe20000000800 */
[----:B------:R-:W-:Y:S01]  /*2a680*/  LOP3.LUT R4, R4, 0x7fffffff, RZ, 0xc0, !PT ;  /* 0x7fffffff04047812 */ /* 0x000fe200078ec0ff */
[----:B------:R-:W3:Y:S01]  /*2a690*/  LDL.LU R169, [R1+0x102c] ;  /* 0x00102c0001a97983 */ /* 0x000ee20000300800 */
[----:B------:R-:W-:Y:S01]  /*2a6a0*/  ISETP.LT.AND P1, PT, R5, UR5, !P0 ;  /* 0x0000000505007c0c */ /* 0x000fe2000c721270 */
[----:B------:R-:W-:Y:S01]  /*2a6b0*/  ULDC UR5, c[0x0][0x228] ;  /* 0x00008a0000057ab9 */ /* 0x000fe20000000800 */
[----:B------:R-:W-:Y:S01]  /*2a6c0*/  ISETP.LT.AND P0, PT, R6, UR17, !P0 ;  /* 0x0000001106007c0c */ /* 0x000fe2000c701270 */
[----:B------:R-:W-:Y:S01]  /*2a6d0*/  ULDC UR17, c[0x0][0x22c] ;  /* 0x00008b0000117ab9 */ /* 0x000fe20000000800 */
[----:B------:R-:W-:Y:S01]  /*2a6e0*/  LOP3.LUT R15, R15, 0xfffff7ff, RZ, 0xc0, !PT ;  /* 0xfffff7ff0f0f7812 */ /* 0x000fe200078ec0ff */
[----:B------:R-:W3:Y:S01]  /*2a6f0*/  LDL.LU R167, [R1+0x1028] ;  /* 0x0010280001a77983 */ /* 0x000ee20000300800 */
[----:B------:R-:W-:Y:S01]  /*2a700*/  ISETP.GE.AND P4, PT, R188, UR19, PT ;  /* 0x00000013bc007c0c */ /* 0x000fe2000bf86270 */
[----:B------:R-:W-:Y:S01]  /*2a710*/  ULDC UR19, c[0x0][0x22c] ;  /* 0x00008b0000137ab9 */ /* 0x000fe20000000800 */
[----:B------:R-:W-:Y:S01]  /*2a720*/  LOP3.LUT R7, R7, 0xfffeffff, RZ, 0xc0, !PT ;  /* 0xfffeffff07077812 */ /* 0x000fe200078ec0ff */
[----:B------:R-:W3:Y:S04]  /*2a730*/  LDL.LU R165, [R1+0x101c] ;  /* 0x00101c0001a57983 */ /* 0x000ee80000300800 */
[----:B------:R-:W-:Y:S01]  /*2a740*/  @P1 LOP3.LUT R15, R15, 0x800, RZ, 0xfc, !PT ;  /* 0x000008000f0f1812 */ /* 0x000fe200078efcff */
[----:B------:R-:W3:Y:S03]  /*2a750*/  LDL.LU R163, [R1+0x1014] ;  /* 0x0010140001a37983 */ /* 0x000ee60000300800 */
[----:B------:R-:W-:Y:S01]  /*2a760*/  LOP3.LUT R15, R15, 0xfffffbff, RZ, 0xc0, !PT ;  /* 0xfffffbff0f0f7812 */ /* 0x000fe200078ec0ff */
[----:B------:R-:W3:Y:S03]  /*2a770*/  LDL.LU R67, [R1+0x1010] ;  /* 0x0010100001437983 */ /* 0x000ee60000300800 */
[----:B------:R-:W-:Y:S01]  /*2a780*/  @P0 LOP3.LUT R15, R15, 0x400, RZ, 0xfc, !PT ;  /* 0x000004000f0f0812 */ /* 0x000fe200078efcff */
[----:B------:R-:W3:Y:S01]  /*2a790*/  LDL.LU R188, [R1+0x1424] ;  /* 0x0014240001bc7983 */ /* 0x000ee20000300800 */
        /* <DEDUP_REMOVED lines=335> */
[----:B---3--:R-:W-:Y:S02]  /*2bc90*/  LOP3.LUT R13, R13, 0xbfffffff, RZ, 0xc0, !PT ;  /* 0xbfffffff0d0d7812 */ /* 0x008fe400078ec0ff */
[----:B------:R-:W-:-:S09]  /*2bca0*/  LOP3.LUT R12, R12, 0xfffffffe, RZ, 0xc0, !PT ;  /* 0xfffffffe0c0c7812 */ /* 0x000fd200078ec0ff */
[----:B------:R-:W-:Y:S02]  /*2bcb0*/  @P0 LOP3.LUT R13, R13, 0x40000000, RZ, 0xfc, !PT ;  /* 0x400000000d0d0812 */ /* 0x000fe400078efcff */
[----:B------:R-:W-:Y:S01]  /*2bcc0*/  ISETP.GE.AND P0, PT, R101, UR10, PT ;  /* 0x0000000a65007c0c */ /* 0x000fe2000bf06270 */
[----:B------:R-:W-:Y:S01]  /*2bcd0*/  ULDC UR10, c[0x0][0x22c] ;  /* 0x00008b00000a7ab9 */ /* 0x000fe20000000800 */
        /* <DEDUP_REMOVED lines=85> */
[----:B------:R-:W-:-:S11]  /*2c230*/  LOP3.LUT R13, R13, 0xfffffffe, RZ, 0xc0, !PT ;  /* 0xfffffffe0d0d7812 */ /* 0x000fd600078ec0ff */
        /* <DEDUP_REMOVED lines=28> */
[----:B------:R-:W-:-:S04]  /*2c400*/  LOP3.LUT R0, R0, 0xfffbffff, RZ, 0xc0, !PT ;  /* 0xfffbffff00007812 */ /* 0x000fc800078ec0ff */
[----:B------:R-:W-:-:S05]  /*2c410*/  LOP3.LUT R0, R0, 0xffefffff, RZ, 0xc0, !PT ;  /* 0xffefffff00007812 */ /* 0x000fca00078ec0ff */
[----:B------:R-:W-:-:S04]  /*2c420*/  @P1 LOP3.LUT R0, R0, 0x100000, RZ, 0xfc, !PT ;  /* 0x0010000000001812 */ /* 0x000fc800078efcff */
        /* <DEDUP_REMOVED lines=29> */
[----:B------:R-:W-:Y:S02]  /*2c600*/  LOP3.LUT R0, R0, 0xfffffeff, RZ, 0xc0, !PT ;  /* 0xfffffeff00007812 */ /* 0x000fe400078ec0ff */
[----:B------:R-:W-:Y:S02]  /*2c610*/  @P4 LOP3.LUT R7, R7, 0x10000, RZ, 0xfc, !PT ;  /* 0x0001000007074812 */ /* 0x000fe400078efcff */
[----:B------:R-:W-:Y:S02]  /*2c620*/  @P0 LOP3.LUT R0, R0, 0x100, RZ, 0xfc, !PT ;  /* 0x0000010000000812 */ /* 0x000fe400078efcff */
[----:B------:R-:W-:Y:S01]  /*2c630*/  ISETP.GE.AND P0, PT, R116, UR34, PT ;  /* 0x0000002274007c0c */ /* 0x000fe2000bf06270 */
[----:B------:R-:W-:Y:S01]  /*2c640*/  ULDC UR34, c[0x0][0x22c] ;  /* 0x00008b0000227ab9 */ /* 0x000fe20000000800 */
[----:B------:R-:W-:Y:S02]  /*2c650*/  ISETP.GE.AND P4, PT, R194, UR31, PT ;  /* 0x0000001fc2007c0c */ /* 0x000fe4000bf86270 */
[----:B------:R-:W-:Y:S01]  /*2c660*/  ISETP.LT.AND P1, PT, R5, UR36, !P0 ;  /* 0x0000002405007c0c */ /* 0x000fe2000c721270 */
[----:B------:R-:W-:Y:S01]  /*2c670*/  ULDC UR36, c[0x0][0x228] ;  /* 0x00008a0000247ab9 */ /* 0x000fe20000000800 */
[----:B------:R-:W-:-:S02]  /*2c680*/  ISETP.GE.AND P6, PT, R196, UR35, PT ;  /* 0x00000023c4007c0c */ /* 0x000fc4000bfc6270 */
[----:B------:R-:W-:Y:S02]  /*2c690*/  LOP3.LUT R4, R4, 0xffefffff, RZ, 0xc0, !PT ;  /* 0xffefffff04047812 */ /* 0x000fe400078ec0ff */
[----:B------:R-:W-:Y:S01]  /*2c6a0*/  ISETP.LT.AND P0, PT, R6, UR38, !P0 ;  /* 0x0000002606007c0c */ /* 0x000fe2000c701270 */
[----:B------:R-:W-:Y:S01]  /*2c6b0*/  ULDC UR38, c[0x0][0x228] ;  /* 0x00008a0000267ab9 */ /* 0x000fe20000000800 */
[----:B------:R-:W-:-:S03]  /*2c6c0*/  LOP3.LUT R0, R0, 0xffffff7f, RZ, 0xc0, !PT ;  /* 0xffffff7f00007812 */ /* 0x000fc600078ec0ff */
[----:B------:R-:W-:Y:S02]  /*2c6d0*/  @P4 LOP3.LUT R4, R4, 0x100000, RZ, 0xfc, !PT ;  /* 0x0010000004044812 */ /* 0x000fe400078efcff */
[----:B------:R-:W-:Y:S02]  /*2c6e0*/  ISETP.GE.AND P4, PT, R197, UR37, PT ;  /* 0x00000025c5007c0c */ /* 0x000fe4000bf86270 */
[----:B------:R-:W-:Y:S02]  /*2c6f0*/  @P1 LOP3.LUT R0, R0, 0x80, RZ, 0xfc, !PT ;  /* 0x0000008000001812 */ /* 0x000fe400078efcff */
[----:B------:R-:W-:Y:S02]  /*2c700*/  LOP3.LUT R4, R4, 0xfffeffff, RZ, 0xc0, !PT ;  /* 0xfffeffff04047812 */ /* 0x000fe400078ec0ff */
[----:B------:R-:W-:Y:S02]  /*2c710*/  LOP3.LUT R0, R0, 0xffffffbf, RZ, 0xc0, !PT ;  /* 0xffffffbf00007812 */ /* 0x000fe400078ec0ff */
[----:B------:R-:W-:-:S02]  /*2c720*/  @P6 LOP3.LUT R4, R4, 0x10000, RZ, 0xfc, !PT ;  /* 0x0001000004046812 */ /* 0x000fc400078efcff */
[----:B------:R-:W-:Y:S02]  /*2c730*/  ISETP.GE.AND P5, PT, R198, UR39, PT ;  /* 0x00000027c6007c0c */ /* 0x000fe4000bfa6270 */
[----:B------:R-:W-:Y:S02]  /*2c740*/  @P0 LOP3.LUT R0, R0, 0x40, RZ, 0xfc, !PT ;  /* 0x0000004000000812 */ /* 0x000fe400078efcff */
[----:B------:R-:W-:Y:S02]  /*2c750*/  LOP3.LUT R4, R4, 0xfff7ffff, RZ, 0xc0, !PT ;  /* 0xfff7ffff04047812 */ /* 0x000fe400078ec0ff */
[----:B------:R-:W-:Y:S01]  /*2c760*/  ISETP.GE.AND P0, PT, R117, UR5, PT ;  /* 0x0000000575007c0c */ /* 0x000fe2000bf06270 */
[----:B------:R-:W-:Y:S01]  /*2c770*/  ULDC UR5, c[0x0][0x228] ;  /* 0x00008a0000057ab9 */ /* 0x000fe20000000800 */
[----:B------:R-:W-:Y:S02]  /*2c780*/  @P4 LOP3.LUT R4, R4, 0x80000, RZ, 0xfc, !PT ;  /* 0x0008000004044812 */ /* 0x000fe400078efcff */
[----:B------:R-:W-:Y:S01]  /*2c790*/  ISETP.LT.AND P1, PT, R5, UR36, !P0 ;  /* 0x0000002405007c0c */ /* 0x000fe2000c721270 */
[----:B------:R-:W-:Y:S01]  /*2c7a0*/  ULDC UR36, c[0x0][0x22c] ;  /* 0x00008b0000247ab9 */ /* 0x000fe20000000800 */
[----:B------:R-:W-:-:S02]  /*2c7b0*/  ISETP.GE.AND P4, PT, R199, UR41, PT ;  /* 0x00000029c7007c0c */ /* 0x000fc4000bf86270 */
[----:B------:R-:W-:Y:S02]  /*2c7c0*/  LOP3.LUT R4, R4, 0xffffdfff, RZ, 0xc0, !PT ;  /* 0xffffdfff04047812 */ /* 0x000fe400078ec0ff */
[----:B------:R-:W-:Y:S01]  /*2c7d0*/  ISETP.LT.AND P0, PT, R6, UR38, !P0 ;  /* 0x0000002606007c0c */ /* 0x000fe2000c701270 */
[----:B------:R-:W-:Y:S01]  /*2c7e0*/  ULDC UR38, c[0x0][0x22c] ;  /* 0x00008b0000267ab9 */ /* 0x000fe20000000800 */
[----:B------:R-:W-:Y:S02]  /*2c7f0*/  @P5 LOP3.LUT R4, R4, 0x2000, RZ, 0xfc, !PT ;  /* 0x0000200004045812 */ /* 0x000fe400078efcff */
[----:B------:R-:W-:Y:S02]  /*2c800*/  LOP3.LUT R0, R0, 0xffffffef, RZ, 0xc0, !PT ;  /* 0xffffffef00007812 */ /* 0x000fe400078ec0ff */
[----:B------:R-:W-:Y:S02]  /*2c810*/  ISETP.GE.AND P6, PT, R200, UR43, PT ;  /* 0x0000002bc8007c0c */ /* 0x000fe4000bfc6270 */
[----:B------:R-:W-:-:S02]  /*2c820*/  LOP3.LUT R4, R4, 0xfffff7ff, RZ, 0xc0, !PT ;  /* 0xfffff7ff04047812 */ /* 0x000fc400078ec0ff */
[----:B------:R-:W-:Y:S02]  /*2c830*/  @P1 LOP3.LUT R0, R0, 0x10, RZ, 0xfc, !PT ;  /* 0x0000001000001812 */ /* 0x000fe400078efcff */
[----:B------:R-:W-:Y:S02]  /*2c840*/  @P4 LOP3.LUT R4, R4, 0x800, RZ, 0xfc, !PT ;  /* 0x0000080004044812 */ /* 0x000fe400078efcff */
[----:B------:R-:W-:Y:S01]  /*2c850*/  ISETP.GE.AND P4, PT, R118, UR19, PT ;  /* 0x0000001376007c0c */ /* 0x000fe2000bf86270 */
[----:B------:R-:W-:Y:S01]  /*2c860*/  ULDC UR19, c[0x0][0x22c] ;  /* 0x00008b0000137ab9 */ /* 0x000fe20000000800 */
[----:B------:R-:W-:Y:S02]  /*2c870*/  LOP3.LUT R0, R0, 0xfffffff7, RZ, 0xc0, !PT ;  /* 0xfffffff700007812 */ /* 0x000fe400078ec0ff */
[----:B------:R-:W-:Y:S02]  /*2c880*/  LOP3.LUT R4, R4, 0xfffffdff, RZ, 0xc0, !PT ;  /* 0xfffffdff04047812 */ /* 0x000fe400078ec0ff */
[----:B------:R-:W-:-:S02]  /*2c890*/  @P0 LOP3.LUT R0, R0, 0x8, RZ, 0xfc, !PT ;  /* 0x0000000800000812 */ /* 0x000fc400078efcff */
[----:B------:R-:W-:Y:S01]  /*2c8a0*/  ISETP.GE.AND P2, PT, R192, UR27, PT ;  /* 0x0000001bc0007c0c */ /* 0x000fe2000bf46270 */
[----:B------:R-:W-:Y:S01]  /*2c8b0*/  ULDC UR27, c[0x0][0x22c] ;  /* 0x00008b00001b7ab9 */ /* 0x000fe20000000800 */
[----:B------:R-:W-:Y:S02]  /*2c8c0*/  @P6 LOP3.LUT R4, R4, 0x200, RZ, 0xfc, !PT ;  /* 0x0000020004046812 */ /* 0x000fe400078efcff */
[----:B------:R-:W-:Y:S01]  /*2c8d0*/  ISETP.GE.AND P6, PT, R120, UR27, PT ;  /* 0x0000001b78007c0c */ /* 0x000fe2000bfc6270 */
[----:B------:R-:W-:Y:S01]  /*2c8e0*/  ULDC UR27, c[0x0][0x22c] ;  /* 0x00008b00001b7ab9 */ /* 0x000fe20000000800 */
[----:B------:R-:W-:-:S04]  /*2c8f0*/  LOP3.LUT R0, R0, 0xfffffffe, RZ, 0xc0, !PT ;  /* 0xfffffffe00007812 */ /* 0x000fc800078ec0ff */
[----:B------:R-:W-:Y:S02]  /*2c900*/  @P4 LOP3.LUT R0, R0, 0x1, RZ, 0xfc, !PT ;  /* 0x0000000100004812 */ /* 0x000fe400078efcff */
[----:B------:R-:W-:Y:S01]  /*2c910*/  ISETP.GE.AND P3, PT, R189, UR23, PT ;  /* 0x00000017bd007c0c */ /* 0x000fe2000bf66270 */
[----:B------:R-:W-:Y:S01]  /*2c920*/  ULDC UR23, c[0x0][0x22c] ;  /* 0x00008b0000177ab9 */ /* 0x000fe20000000800 */
[----:B------:R-:W-:Y:S01]  /*2c930*/  LOP3.LUT R0, R0, 0xfffffffd, RZ, 0xc0, !PT ;  /* 0xfffffffd00007812 */ /* 0x000fe200078ec0ff */
[----:B------:R-:W2:Y:S03]  /*2c940*/  LDL.LU R189, [R1+0x1420] ;  /* 0x0014200001bd7983 */ /* 0x000ea60000300800 */
[----:B------:R-:W-:Y:S01]  /*2c950*/  @P6 LOP3.LUT R0, R0, 0x2, RZ, 0xfc, !PT ;  /* 0x0000000200006812 */ /* 0x000fe200078efcff */
[----:B------:R-:W3:Y:S01]  /*2c960*/  LDL.LU R192, [R1+0x141c] ;  /* 0x00141c0001c07983 */ /* 0x000ee20000300800 */
[----:B------:R-:W-:Y:S01]  /*2c970*/  ISETP.GE.AND P6, PT, R121, UR23, PT ;  /* 0x0000001779007c0c */ /* 0x000fe2000bfc6270 */
[----:B------:R-:W-:Y:S01]  /*2c980*/  ULDC UR23, c[0x0][0x22c] ;  /* 0x00008b0000177ab9 */ /* 0x000fe20000000800 */
[----:B------:R-:W-:-:S02]  /*2c990*/  LOP3.LUT R0, R0, 0xffffffdf, RZ, 0xc0, !PT ;  /* 0xffffffdf00007812 */ /* 0x000fc400078ec0ff */
[----:B------:R-:W-:Y:S02]  /*2c9a0*/  ISETP.GE.AND P5, PT, R201, UR45, PT ;  /* 0x0000002dc9007c0c */ /* 0x000fe4000bfa6270 */
[----:B------:R-:W-:-:S07]  /*2c9b0*/  LOP3.LUT R4, R4, 0xffffff7f, RZ, 0xc0, !PT ;  /* 0xffffff7f04047812 */ /* 0x000fce00078ec0ff */
[----:B------:R-:W-:Y:S02]  /*2c9c0*/  @P6 LOP3.LUT R0, R0, 0x20, RZ, 0xfc, !PT ;  /* 0x0000002000006812 */ /* 0x000fe400078efcff */
[----:B------:R-:W-:Y:S01]  /*2c9d0*/  ISETP.GE.AND P6, PT, R122, UR19, PT ;  /* 0x000000137a007c0c */ /* 0x000fe2000bfc6270 */
[----:B------:R-:W-:Y:S01]  /*2c9e0*/  ULDC UR19, c[0x0][0x22c] ;  /* 0x00008b0000137ab9 */ /* 0x000fe20000000800 */
[----:B------:R-:W-:Y:S01]  /*2c9f0*/  ISETP.GE.AND P1, PT, R193, UR29, PT ;  /* 0x0000001dc1007c0c */ /* 0x000fe2000bf26270 */
[----:B------:R-:W-:Y:S01]  /*2ca00*/  ULDC UR29, c[0x0][0x22c] ;  /* 0x00008b00001d7ab9 */ /* 0x000fe20000000800 */
[----:B------:R-:W-:Y:S01]  /*2ca10*/  LOP3.LUT R0, R0, 0xfffffdff, RZ, 0xc0, !PT ;  /* 0xfffffdff00007812 */ /* 0x000fe200078ec0ff */
[----:B------:R-:W3:Y:S01]  /*2ca20*/  LDL.LU R193, [R1+0x1418] ;  /* 0x0014180001c17983 */ /* 0x000ee20000300800 */
[----:B------:R-:W-:Y:S02]  /*2ca30*/  @P5 LOP3.LUT R4, R4, 0x80, RZ, 0xfc, !PT ;  /* 0x0000008004045812 */ /* 0x000fe400078efcff */
[----:B------:R-:W-:Y:S01]  /*2ca40*/  ISETP.GE.AND P5, PT, R119, UR29, PT ;  /* 0x0000001d77007c0c */ /* 0x000fe2000bfa6270 */
[----:B------:R-:W-:Y:S01]  /*2ca50*/  ULDC UR29, c[0x0][0x22c] ;  /* 0x00008b00001d7ab9 */ /* 0x000fe20000000800 */
[----:B------:R-:W-:Y:S01]  /*2ca60*/  LOP3.LUT R13, R13, 0xfffffffb, RZ, 0xc0, !PT ;  /* 0xfffffffb0d0d7812 */ /* 0x000fe200078ec0ff */
[----:B------:R-:W4:Y:S02]  /*2ca70*/  LDL.LU R194, [R1+0x1414] ;  /* 0x0014140001c27983 */ /* 0x000f240000300800 */
[----:B------:R-:W-:-:S02]  /*2ca80*/  @P6 LOP3.LUT R0, R0, 0x200, RZ, 0xfc, !PT ;  /* 0x0000020000006812 */ /* 0x000fc400078efcff */
[----:B------:R-:W-:Y:S01]  /*2ca90*/  ISETP.GE.AND P6, PT, R123, UR29, PT ;  /* 0x0000001d7b007c0c */ /* 0x000fe2000bfc6270 */
[----:B------:R-:W-:Y:S01]  /*2caa0*/  ULDC UR29, c[0x0][0x22c] ;  /* 0x00008b00001d7ab9 */ /* 0x000fe20000000800 */
[----:B------:R-:W-:-:S11]  /*2cab0*/  LOP3.LUT R0, R0, 0xffffefff, RZ, 0xc0, !PT ;  /* 0xffffefff00007812 */ /* 0x000fd600078ec0ff */
[----:B------:R-:W-:Y:S02]  /*2cac0*/  @P6 LOP3.LUT R0, R0, 0x1000, RZ, 0xfc, !PT ;  /* 0x0000100000006812 */ /* 0x000fe400078efcff */
        /* <DEDUP_REMOVED lines=37> */
[----:B------:R-:W-:-:S12]  /*2cd20*/  ULDC UR23, c[0x0][0x22c] ;  /* 0x00008b0000177ab9 */ /* 0x000fd80000000800 */
[----:B------:R-:W-:Y:S02]  /*2cd30*/  @P6 LOP3.LUT R13, R13, 0x4, RZ, 0xfc, !PT ;  /* 0x000000040d0d6812 */ /* 0x000fe400078efcff */
[----:B------:R-:W-:Y:S01]  /*2cd40*/  ISETP.GE.AND P6, PT, R134, UR19, PT ;  /* 0x0000001386007c0c */ /* 0x000fe2000bfc6270 */
[----:B------:R-:W-:Y:S01]  /*2cd50*/  ULDC UR19, c[0x0][0x22c] ;  /* 0x00008b0000137ab9 */ /* 0x000fe20000000800 */
[----:B------:R-:W-:-:S11]  /*2cd60*/  LOP3.LUT R13, R13, 0xffffffdf, RZ, 0xc0, !PT ;  /* 0xffffffdf0d0d7812 */ /* 0x000fd600078ec0ff */
[----:B------:R-:W-:Y:S02]  /*2cd70*/  @P6 LOP3.LUT R13, R13, 0x20, RZ, 0xfc, !PT ;  /* 0x000000200d0d6812 */ /* 0x000fe400078efcff */
[----:B------:R-:W-:Y:S02]  /*2cd80*/  ISETP.GE.AND P6, PT, R135, UR29, PT ;  /* 0x0000001d87007c0c */ /* 0x000fe4000bfc6270 */
        /* <DEDUP_REMOVED lines=63> */
[----:B------:R-:W-:Y:S02]  /*2d180*/  LOP3.LUT R12, R12, 0xffdfffff, RZ, 0xc0, !PT ;  /* 0xffdfffff0c0c7812 */ /* 0x000fe400078ec0ff */
[----:B------:R-:W-:Y:S02]  /*2d190*/  ISETP.GE.AND P0, PT, R195, UR33, PT ;  /* 0x00000021c3007c0c */ /* 0x000fe4000bf06270 */
[----:B------:R-:W4:Y:S04]  /*2d1a0*/  LDL.LU R195, [R1+0x1410] ;  /* 0x0014100001c37983 */ /* 0x000f280000300800 */
[----:B------:R-:W2:Y:S03]  /*2d1b0*/  LDL.LU R196, [R1+0x140c] ;  /* 0x00140c0001c47983 */ /* 0x000ea60000300800 */
[----:B------:R-:W-:Y:S01]  /*2d1c0*/  @P6 LOP3.LUT R12, R12, 0x200000, RZ, 0xfc, !PT ;  /* 0x002000000c0c6812 */ /* 0x000fe200078efcff */
[----:B------:R-:W2:Y:S01]  /*2d1d0*/  LDL.LU R197, [R1+0x1408] ;  /* 0x0014080001c57983 */ /* 0x000ea20000300800 */
[----:B------:R-:W-:-:S02]  /*2d1e0*/  ISETP.GE.AND P6, PT, R157, UR32, PT ;  /* 0x000000209d007c0c */ /* 0x000fc4000bfc6270 */
[----:B------:R-:W-:Y:S01]  /*2d1f0*/  LOP3.LUT R12, R12, 0xff7fffff, RZ, 0xc0, !PT ;  /* 0xff7fffff0c0c7812 */ /* 0x000fe200078ec0ff */
[----:B------:R-:W3:Y:S04]  /*2d200*/  LDL.LU R198, [R1+0x1404] ;  /* 0x0014040001c67983 */ /* 0x000ee80000300800 */
[----:B------:R-:W3:Y:S04]  /*2d210*/  LDL.LU R199, [R1+0x1400] ;  /* 0x0014000001c77983 */ /* 0x000ee80000300800 */
[----:B------:R-:W4:Y:S02]  /*2d220*/  LDL.LU R200, [R1+0x13fc] ;  /* 0x0013fc0001c87983 */ /* 0x000f240000300800 */
[----:B------:R-:W-:-:S02]  /*2d230*/  @P6 LOP3.LUT R12, R12, 0x800000, RZ, 0xfc, !PT ;  /* 0x008000000c0c6812 */ /* 0x000fc400078efcff */
[----:B------:R-:W4:Y:S01]  /*2d240*/  LDL.LU R201, [R1+0x13f8] ;  /* 0x0013f80001c97983 */ /* 0x000f220000300800 */
        /* <DEDUP_REMOVED lines=59> */
[----:B------:R-:W-:Y:S02]  /*2d600*/  ISETP.LT.AND P4, PT, R5, UR61, !P4 ;  /* 0x0000003d05007c0c */ /* 0x000fe4000e781270 */
[----:B------:R-:W-:Y:S02]  /*2d610*/  LOP3.LUT R72, R171, 0xffff, RZ, 0xc0, !PT ;  /* 0x0000ffffab487812 */ /* 0x000fe400078ec0ff */
[----:B------:R-:W-:-:S05]  /*2d620*/  LOP3.LUT R69, R165, 0xffff, RZ, 0xc0, !PT ;  /* 0x0000ffffa5457812 */ /* 0x000fca00078ec0ff */
[----:B------:R-:W-:Y:S02]  /*2d630*/  @P6 LOP3.LUT R4, R4, 0x8, RZ, 0xfc, !PT ;  /* 0x0000000804046812 */ /* 0x000fe400078efcff */
[----:B------:R-:W-:Y:S02]  /*2d640*/  ISETP.GE.AND P6, PT, R64, UR60, PT ;  /* 0x0000003c40007c0c */ /* 0x000fe4000bfc6270 */
[----:B------:R-:W-:Y:S02]  /*2d650*/  LOP3.LUT R71, R169, 0xffff, RZ, 0xc0, !PT ;  /* 0x0000ffffa9477812 */ /* 0x000fe400078ec0ff */
[----:B------:R-:W-:Y:S02]  /*2d660*/  LOP3.LUT R68, R163, 0xffff, RZ, 0xc0, !PT ;  /* 0x0000ffffa3447812 */ /* 0x000fe400078ec0ff */
[----:B------:R-:W-:Y:S02]  /*2d670*/  LOP3.LUT R70, R167, 0xffff, RZ, 0xc0, !PT ;  /* 0x0000ffffa7467812 */ /* 0x000fe400078ec0ff */
[----:B------:R-:W-:-:S02]  /*2d680*/  LOP3.LUT R67, R67, 0xffff, RZ, 0xc0, !PT ;  /* 0x0000ffff43437812 */ /* 0x000fc400078ec0ff */
[----:B------:R-:W-:Y:S02]  /*2d690*/  SHF.R.U32.HI R75, RZ, 0x8, R72 ;  /* 0x00000008ff4b7819 */ /* 0x000fe40000011648 */
[--C-:B------:R-:W-:Y:S02]  /*2d6a0*/  PRMT R76, R72, 0x3340, R69.reuse ;  /* 0x00003340484c7816 */ /* 0x100fe40000000045 */
[----:B------:R-:W-:Y:S02]  /*2d6b0*/  SHF.R.U32.HI R72, RZ, 0x8, R69 ;  /* 0x00000008ff487819 */ /* 0x000fe40000011645 */
[----:B------:R-:W-:Y:S02]  /*2d6c0*/  SHF.R.U32.HI R74, RZ, 0x8, R71 ;  /* 0x00000008ff4a7819 */ /* 0x000fe40000011647 */
[----:B------:R-:W-:Y:S02]  /*2d6d0*/  PRMT R77, R71, 0x3340, R68 ;  /* 0x00003340474d7816 */ /* 0x000fe40000000044 */
[----:B------:R-:W-:-:S02]  /*2d6e0*/  LOP3.LUT R4, R4, 0xffffffdf, RZ, 0xc0, !PT ;  /* 0xffffffdf04047812 */ /* 0x000fc400078ec0ff */
[----:B------:R-:W-:Y:S02]  /*2d6f0*/  LOP3.LUT R0, R0, 0xfffffffb, RZ, 0xc0, !PT ;  /* 0xfffffffb00007812 */ /* 0x000fe400078ec0ff */
[----:B------:R-:W-:Y:S02]  /*2d700*/  SHF.R.U32.HI R69, RZ, 0x8, R68 ;  /* 0x00000008ff457819 */ /* 0x000fe40000011644 */
[----:B------:R-:W-:Y:S02]  /*2d710*/  SHF.R.U32.HI R73, RZ, 0x8, R70 ;  /* 0x00000008ff497819 */ /* 0x000fe40000011646 */
[--C-:B------:R-:W-:Y:S02]  /*2d720*/  SHF.R.U32.HI R71, RZ, 0x8, R67.reuse ;  /* 0x00000008ff477819 */ /* 0x100fe40000011643 */
[----:B------:R-:W-:Y:S02]  /*2d730*/  PRMT R191, R70, 0x3340, R67 ;  /* 0x0000334046bf7816 */ /* 0x000fe40000000043 */
[----:B------:R-:W-:-:S02]  /*2d740*/  LOP3.LUT R67, R72, 0xffff, RZ, 0xc0, !PT ;  /* 0x0000ffff48437812 */ /* 0x000fc400078ec0ff */
[----:B------:R-:W-:Y:S02]  /*2d750*/  @P6 LOP3.LUT R4, R4, 0x20, RZ, 0xfc, !PT ;  /* 0x0000002004046812 */ /* 0x000fe400078efcff */
[----:B------:R-:W-:Y:S02]  /*2d760*/  @P4 LOP3.LUT R0, R0, 0x4, RZ, 0xfc, !PT ;  /* 0x0000000400004812 */ /* 0x000fe400078efcff */
[----:B------:R-:W-:Y:S02]  /*2d770*/  LOP3.LUT R68, R75, 0xffff, RZ, 0xc0, !PT ;  /* 0x0000ffff4b447812 */ /* 0x000fe400078ec0ff */
[----:B------:R-:W-:Y:S02]  /*2d780*/  LOP3.LUT R70, R74, 0xffff, RZ, 0xc0, !PT ;  /* 0x0000ffff4a467812 */ /* 0x000fe400078ec0ff */
[----:B------:R-:W-:Y:S02]  /*2d790*/  LOP3.LUT R69, R69, 0xffff, RZ, 0xc0, !PT ;  /* 0x0000ffff45457812 */ /* 0x000fe400078ec0ff */
[----:B------:R-:W-:-:S02]  /*2d7a0*/  LOP3.LUT R72, R73, 0xffff, RZ, 0xc0, !PT ;  /* 0x0000ffff49487812 */ /* 0x000fc400078ec0ff */
[----:B------:R-:W-:Y:S02]  /*2d7b0*/  LOP3.LUT R71, R71, 0xffff, RZ, 0xc0, !PT ;  /* 0x0000ffff47477812 */ /* 0x000fe400078ec0ff */
[----:B------:R-:W-:Y:S02]  /*2d7c0*/  ISETP.GE.AND P6, PT, R65, UR25, PT ;  /* 0x0000001941007c0c */ /* 0x000fe4000bfc6270 */
[----:B------:R-:W-:Y:S01]  /*2d7d0*/  LOP3.LUT P4, RZ, R7, 0x10000, RZ, 0xc0, !PT ;  /* 0x0001000007ff7812 */ /* 0x000fe2000788c0ff */
[----:B------:R-:W2:Y:S01]  /*2d7e0*/  LDL.LU R81, [R1+0x1160] ;  /* 0x0011600001517983 */ /* 0x000ea20000300800 */
[----:B------:R-:W0:Y:S01]  /*2d7f0*/  S2R R173, SR_TID.X ;  /* 0x0000000000ad7919 */ /* 0x000e220000002100 */
[----:B------:R-:W1:Y:S01]  /*2d800*/  S2R R82, SR_TID.X ;  /* 0x0000000000527919 */ /* 0x000e620000002100 */
[----:B------:R-:W3:Y:S01]  /*2d810*/  S2R R73, SR_TID.X ;  /* 0x0000000000497919 */ /* 0x000ee20000002100 */
[----:B------:R-:W-:Y:S01]  /*2d820*/  PRMT R49, R68, 0x3340, R67 ;  /* 0x0000334044317816 */ /* 0x000fe20000000043 */
[----:B------:R-:W-:Y:S01]  /*2d830*/  ULDC UR6, c[0x0][0x228] ;  /* 0x00008a0000067ab9 */ /* 0x000fe20000000800 */
[----:B------:R-:W2:Y:S04]  /*2d840*/  LDL.LU R80, [R1+0x1388] ;  /* 0x0013880001507983 */ /* 0x000ea80000300800 */
        /* <DEDUP_REMOVED lines=15> */
[----:B0-----:R-:W-:Y:S01]  /*2d940*/  IMAD.SHL.U32 R173, R173, 0x40, RZ ;  /* 0x00000040adad7824 */ /* 0x001fe200078e00ff */
[----:B------:R-:W-:Y:S01]  /*2d950*/  LOP3.LUT R2, R2, 0xffbfffff, RZ, 0xc0, !PT ;  /* 0xffbfffff02027812 */ /* 0x000fe200078ec0ff */
[----:B-1----:R-:W-:Y:S01]  /*2d960*/  IMAD.SHL.U32 R82, R82, 0x10, RZ ;  /* 0x0000001052527824 */ /* 0x002fe200078e00ff */
[----:B------:R-:W-:Y:S02]  /*2d970*/  STL.64 [R1+0x1438], R30 ;  /* 0x0014381e01007387 */ /* 0x000fe40000100a00 */
[----:B------:R-:W-:-:S02]  /*2d980*/  LOP3.LUT R173, R173, 0x400, RZ, 0xc0, !PT ;  /* 0x00000400adad7812 */ /* 0x000fc400078ec0ff */
[----:B------:R-:W-:Y:S01]  /*2d990*/  STL.64 [R1+0x1430], R28 ;  /* 0x0014301c01007387 */ /* 0x000fe20000100a00 */
[----:B------:R-:W-:Y:S02]  /*2d9a0*/  LOP3.LUT R82, R82, 0xf0, RZ, 0xc0, !PT ;  /* 0x000000f052527812 */ /* 0x000fe400078ec0ff */
[----:B---3--:R-:W-:Y:S01]  /*2d9b0*/  LOP3.LUT R73, R73, 0x60, RZ, 0xc0, !PT ;  /* 0x0000006049497812 */ /* 0x008fe200078ec0ff */
[----:B------:R-:W-:Y:S01]  /*2d9c0*/  STL.64 [R1+0x1428], R26 ;  /* 0x0014281a01007387 */ /* 0x000fe20000100a00 */
[----:B------:R-:W-:Y:S02]  /*2d9d0*/  IADD3 R10, R173, UR4, R82 ;  /* 0x00000004ad0a7c10 */ /* 0x000fe4000fffe052 */
[----:B------:R-:W-:Y:S01]  /*2d9e0*/  PRMT R50, R70, 0x3340, R69 ;  /* 0x0000334046327816 */ /* 0x000fe20000000045 */
[----:B------:R-:W-:Y:S01]  /*2d9f0*/  STL.64 [R1+0x1420], R24 ;  /* 0x0014201801007387 */ /* 0x000fe20000100a00 */
[----:B------:R-:W-:Y:S02]  /*2da00*/  PRMT R51, R72, 0x3340, R71 ;  /* 0x0000334048337816 */ /* 0x000fe40000000047 */
[----:B------:R-:W-:Y:S01]  /*2da10*/  @P5 LOP3.LUT R2, R2, 0x400000, RZ, 0xfc, !PT ;  /* 0x0040000002025812 */ /* 0x000fe200078efcff */
[----:B------:R-:W-:Y:S01]  /*2da20*/  STL.64 [R1+0x1418], R22 ;  /* 0x0014181601007387 */ /* 0x000fe20000100a00 */
[----:B------:R-:W-:Y:S01]  /*2da30*/  BAR.SYNC.DEFER_BLOCKING 0x0 ;  /* 0x0000000000007b1d */ /* 0x000fe20000010000 */
[----:B--2---:R-:W-:-:S05]  /*2da40*/  PRMT R57, R80, 0x5410, R81 ;  /* 0x0000541050397816 */ /* 0x004fca0000000051 */
[----:B------:R-:W-:Y:S01]  /*2da50*/  STL.64 [R1+0x1410], R20 ;  /* 0x0014101401007387 */ /* 0x000fe20000100a00 */
[----:B----4-:R-:W-:-:S03]  /*2da60*/  PRMT R58, R78, 0x5410, R79 ;  /* 0x000054104e3a7816 */ /* 0x010fc6000000004f */
[----:B------:R-:W-:Y:S01]  /*2da70*/  STL.64 [R1+0x1408], R8 ;  /* 0x0014080801007387 */ /* 0x000fe20000100a00 */
[----:B------:R-:W-:-:S03]  /*2da80*/  PRMT R56, R166, 0x5410, R164 ;  /* 0x00005410a6387816 */ /* 0x000fc600000000a4 */
[----:B------:R-:W-:Y:S01]  /*2da90*/  STL.64 [R1+0x1400], R4 ;  /* 0x0014000401007387 */ /* 0x000fe20000100a00 */
[----:B------:R-:W-:-:S03]  /*2daa0*/  PRMT R60, R170, 0x5410, R168 ;  /* 0x00005410aa3c7816 */ /* 0x000fc600000000a8 */
[----:B------:R-:W-:Y:S01]  /*2dab0*/  STL.64 [R1+0x13f8], R12 ;  /* 0x0013f80c01007387 */ /* 0x000fe20000100a00 */
[----:B------:R-:W-:-:S03]  /*2dac0*/  PRMT R62, R175, 0x5410, R252 ;  /* 0x00005410af3e7816 */ /* 0x000fc600000000fc */
[----:B------:R-:W2:Y:S01]  /*2dad0*/  LDL.LU R173, [R1+0x1018] ;  /* 0x0010180001ad7983 */ /* 0x000ea20000300800 */
[----:B------:R-:W-:-:S03]  /*2dae0*/  LOP3.LUT R65, R171, 0xffff, RZ, 0xc0, !PT ;  /* 0x0000ffffab417812 */ /* 0x000fc600078ec0ff */
[----:B------:R-:W3:Y:S01]  /*2daf0*/  LDL.LU R85, [R1+0x1114] ;  /* 0x0011140001557983 */ /* 0x000ee20000300800 */
[----:B------:R-:W-:-:S03]  /*2db00*/  LOP3.LUT R64, R169, 0xffff, RZ, 0xc0, !PT ;  /* 0x0000ffffa9407812 */ /* 0x000fc600078ec0ff */
[----:B------:R-:W3:Y:S01]  /*2db10*/  LDL.LU R84, [R1+0x12f0] ;  /* 0x0012f00001547983 */ /* 0x000ee20000300800 */
[----:B------:R-:W-:-:S03]  /*2db20*/  LOP3.LUT R63, R167, 0xffff, RZ, 0xc0, !PT ;  /* 0x0000ffffa73f7812 */ /* 0x000fc600078ec0ff */
[----:B------:R-:W4:Y:S01]  /*2db30*/  LDL.LU R83, [R1+0x10f4] ;  /* 0x0010f40001537983 */ /* 0x000f220000300800 */
[----:B------:R-:W-:-:S03]  /*2db40*/  LOP3.LUT R59, R165, 0xffff, RZ, 0xc0, !PT ;  /* 0x0000ffffa53b7812 */ /* 0x000fc600078ec0ff */
[----:B------:R-:W4:Y:S01]  /*2db50*/  LDL.LU R82, [R1+0x12dc] ;  /* 0x0012dc0001527983 */ /* 0x000f220000300800 */
[----:B------:R-:W-:-:S03]  /*2db60*/  LOP3.LUT R55, R163, 0xffff, RZ, 0xc0, !PT ;  /* 0x0000ffffa3377812 */ /* 0x000fc600078ec0ff */
[----:B------:R-:W3:Y:S01]  /*2db70*/  LDL.LU R81, [R1+0x10f8] ;  /* 0x0010f80001517983 */ /* 0x000ee20000300800 */
[----:B------:R-:W-:Y:S01]  /*2db80*/  IMAD R10, R73, 0x8, R10 ;  /* 0x00000008490a7824 */ /* 0x000fe200078e020a */
[----:B------:R-:W-:Y:S02]  /*2db90*/  PRMT R61, R174, 0x5410, R172 ;  /* 0x00005410ae3d7816 */ /* 0x000fe400000000ac */
[----:B------:R-:W3:Y:S01]  /*2dba0*/  LDL.LU R170, [R1+0x12e8] ;  /* 0x0012e80001aa7983 */ /* 0x000ee20000300800 */
[----:B------:R-:W-:Y:S02]  /*2dbb0*/  LOP3.LUT R2, R2, 0xffdfffff, RZ, 0xc0, !PT ;  /* 0xffdfffff02027812 */ /* 0x000fe400078ec0ff */
[----:B------:R-:W-:Y:S01]  /*2dbc0*/  LOP3.LUT P5, RZ, R3, 0x2000, RZ, 0xc0, !PT ;  /* 0x0000200003ff7812 */ /* 0x000fe200078ac0ff */
[----:B------:R-:W4:Y:S01]  /*2dbd0*/  LDL.LU R80, [R1+0x1104] ;  /* 0x0011040001507983 */ /* 0x000f220000300800 */
[----:B------:R-:W-:Y:S02]  /*2dbe0*/  SHF.R.U32.HI R67, RZ, 0x8, R65 ;  /* 0x00000008ff437819 */ /* 0x000fe40000011641 */
[----:B------:R-:W-:Y:S01]  /*2dbf0*/  SHF.R.U32.HI R66, RZ, 0x8, R64 ;  /* 0x00000008ff427819 */ /* 0x000fe20000011640 */
[----:B------:R-:W4:Y:S01]  /*2dc00*/  LDL.LU R79, [R1+0x12ec] ;  /* 0x0012ec00014f7983 */ /* 0x000f220000300800 */
[----:B------:R-:W-:-:S02]  /*2dc10*/  PRMT R174, R64, 0x3340, R55 ;  /* 0x0000334040ae7816 */ /* 0x000fc40000000037 */
[----:B------:R-:W-:Y:S01]  /*2dc20*/  @P0 LOP3.LUT R2, R2, 0x200000, RZ, 0xfc, !PT ;  /* 0x0020000002020812 */ /* 0x000fe200078efcff */
[----:B------:R-:W3:Y:S01]  /*2dc30*/  LDL.LU R78, [R1+0x10e4] ;  /* 0x0010e400014e7983 */ /* 0x000ee20000300800 */
[----:B------:R-:W-:Y:S02]  /*2dc40*/  LOP3.LUT R64, R66, 0xffff, RZ, 0xc0, !PT ;  /* 0x0000ffff42407812 */ /* 0x000fe400078ec0ff */
[----:B------:R-:W-:Y:S01]  /*2dc50*/  SHF.R.U32.HI R55, RZ, 0x8, R55 ;  /* 0x00000008ff377819 */ /* 0x000fe20000011637 */
[----:B------:R-:W3:Y:S01]  /*2dc60*/  LDL.LU R164, [R1+0x12d8] ;  /* 0x0012d80001a47983 */ /* 0x000ee20000300800 */
[----:B------:R-:W-:Y:S02]  /*2dc70*/  LOP3.LUT R2, R2, 0xffefffff, RZ, 0xc0, !PT ;  /* 0xffefffff02027812 */ /* 0x000fe400078ec0ff */
[----:B------:R-:W-:Y:S01]  /*2dc80*/  LOP3.LUT P0, RZ, R3, 0x4000, RZ, 0xc0, !PT ;  /* 0x0000400003ff7812 */ /* 0x000fe2000780c0ff */
[----:B------:R-:W3:Y:S01]  /*2dc90*/  LDL.LU R166, [R1+0x10cc] ;  /* 0x0010cc0001a67983 */ /* 0x000ee20000300800 */
[----:B------:R-:W-:-:S02]  /*2dca0*/  LOP3.LUT R55, R55, 0xffff, RZ, 0xc0, !PT ;  /* 0x0000ffff37377812 */ /* 0x000fc400078ec0ff */
[----:B------:R-:W-:Y:S01]  /*2dcb0*/  @P1 LOP3.LUT R2, R2, 0x100000, RZ, 0xfc, !PT ;  /* 0x0010000002021812 */ /* 0x000fe200078efcff */
[----:B------:R-:W3:Y:S01]  /*2dcc0*/  LDL.LU R168, [R1+0x12b0] ;  /* 0x0012b00001a87983 */ /* 0x000ee20000300800 */
[----:B------:R-:W-:Y:S02]  /*2dcd0*/  PRMT R55, R64, 0x3340, R55 ;  /* 0x0000334040377816 */ /* 0x000fe40000000037 */
[----:B------:R-:W-:Y:S01]  /*2dce0*/  LOP3.LUT R2, R2, 0xfff7ffff, RZ, 0xc0, !PT ;  /* 0xfff7ffff02027812 */ /* 0x000fe200078ec0ff */
[----:B------:R-:W3:Y:S01]  /*2dcf0*/  LDL.LU R252, [R1+0x10d8] ;  /* 0x0010d80001fc7983 */ /* 0x000ee20000300800 */
[----:B------:R-:W-:Y:S02]  /*2dd00*/  LOP3.LUT P1, RZ, R3, 0x10000, RZ, 0xc0, !PT ;  /* 0x0001000003ff7812 */ /* 0x000fe4000782c0ff */
[----:B--2---:R-:W-:Y:S01]  /*2dd10*/  LOP3.LUT R52, R173, 0xffff, RZ, 0xc0, !PT ;  /* 0x0000ffffad347812 */ /* 0x004fe200078ec0ff */
[----:B------:R-:W2:Y:S01]  /*2dd20*/  LDL.LU R171, [R1+0x12c0] ;  /* 0x0012c00001ab7983 */ /* 0x000ea20000300800 */
[----:B----4-:R-:W-:-:S03]  /*2dd30*/  PRMT R66, R79, 0x5410, R80 ;  /* 0x000054104f427816 */ /* 0x010fc60000000050 */
[----:B------:R-:W4:Y:S01]  /*2dd40*/  LDL.LU R169, [R1+0x10e0] ;  /* 0x0010e00001a97983 */ /* 0x000f220000300800 */
[----:B------:R-:W-:Y:S02]  /*2dd50*/  PRMT R64, R82, 0x5410, R83 ;  /* 0x0000541052407816 */ /* 0x000fe40000000053 */
[----:B------:R-:W-:Y:S01]  /*2dd60*/  PRMT R55, R174, 0x5410, R55 ;  /* 0x00005410ae377816 */ /* 0x000fe20000000037 */
[----:B------:R-:W4:Y:S01]  /*2dd70*/  LDL.LU R167, [R1+0x12c8] ;  /* 0x0012c80001a77983 */ /* 0x000f220000300800 */
[----:B------:R-:W-:-:S03]  /*2dd80*/  @P2 LOP3.LUT R2, R2, 0x80000, RZ, 0xfc, !PT ;  /* 0x0008000002022812 */ /* 0x000fc600078efcff */
[----:B------:R-:W2:Y:S01]  /*2dd90*/  LDL.LU R165, [R1+0x10bc] ;  /* 0x0010bc0001a57983 */ /* 0x000ea20000300800 */
[----:B------:R-:W-:Y:S02]  /*2dda0*/  PRMT R173, R65, 0x3340, R59 ;  /* 0x0000334041ad7816 */ /* 0x000fe4000000003b */
[--C-:B------:R-:W-:Y:S01]  /*2ddb0*/  PRMT R175, R63, 0x3340, R52.reuse ;  /* 0x000033403faf7816 */ /* 0x100fe20000000034 */
[----:B------:R-:W2:Y:S01]  /*2ddc0*/  LDL.LU R163, [R1+0x12a0] ;  /* 0x0012a00001a37983 */ /* 0x000ea20000300800 */
[----:B------:R-:W-:Y:S02]  /*2ddd0*/  SHF.R.U32.HI R172, RZ, 0x8, R52 ;  /* 0x00000008ffac7819 */ /* 0x000fe40000011634 */
[----:B------:R-:W-:Y:S01]  /*2dde0*/  LOP3.LUT P2, RZ, R2, 0x4000, RZ, 0xc0, !PT ;  /* 0x0000400002ff7812 */ /* 0x000fe2000784c0ff */
[----:B------:R-:W4:Y:S01]  /*2ddf0*/  LDL.LU R105, [R1+0x10c0] ;  /* 0x0010c00001697983 */ /* 0x000f220000300800 */
[----:B------:R-:W-:Y:S02]  /*2de00*/  SHF.R.U32.HI R65, RZ, 0x8, R63 ;  /* 0x00000008ff417819 */ /* 0x000fe4000001163f */
[----:B------:R-:W-:Y:S01]  /*2de10*/  LOP3.LUT R172, R172, 0xffff, RZ, 0xc0, !PT ;  /* 0x0000ffffacac7812 */ /* 0x000fe200078ec0ff */
[----:B------:R-:W4:Y:S01]  /*2de20*/  LDL.LU R104, [R1+0x12a4] ;  /* 0x0012a40001687983 */ /* 0x000f220000300800 */
[----:B------:R-:W-:-:S02]  /*2de30*/  LOP3.LUT R52, R67, 0xffff, RZ, 0xc0, !PT ;  /* 0x0000ffff43347812 */ /* 0x000fc400078ec0ff */
[----:B------:R-:W-:Y:S01]  /*2de40*/  SHF.R.U32.HI R59, RZ, 0x8, R59 ;  /* 0x00000008ff3b7819 */ /* 0x000fe2000001163b */
[----:B------:R-:W4:Y:S01]  /*2de50*/  LDL.LU R103, [R1+0x10c4] ;  /* 0x0010c40001677983 */ /* 0x000f220000300800 */
[----:B------:R-:W-:-:S03]  /*2de60*/  LOP3.LUT R2, R2, 0xfffbffff, RZ, 0xc0, !PT ;  /* 0xfffbffff02027812 */ /* 0x000fc600078ec0ff */
[----:B------:R-:W4:Y:S01]  /*2de70*/  LDL.LU R102, [R1+0x12a8] ;  /* 0x0012a80001667983 */ /* 0x000f220000300800 */
[----:B---3--:R-:W-:Y:S02]  /*2de80*/  PRMT R63, R84, 0x5410, R85 ;  /* 0x00005410543f7816 */ /* 0x008fe40000000055 */
[----:B------:R-:W-:Y:S01]  /*2de90*/  LOP3.LUT R65, R65, 0xffff, RZ, 0xc0, !PT ;  /* 0x0000ffff41417812 */ /* 0x000fe200078ec0ff */
[----:B------:R-:W3:Y:S01]  /*2dea0*/  LDL.LU R101, [R1+0x10c8] ;  /* 0x0010c80001657983 */ /* 0x000ee20000300800 */
[----:B------:R-:W-:Y:S02]  /*2deb0*/  PRMT R67, R164, 0x5410, R78 ;  /* 0x00005410a4437816 */ /* 0x000fe4000000004e */
[----:B------:R-:W-:Y:S01]  /*2dec0*/  LOP3.LUT R59, R59, 0xffff, RZ, 0xc0, !PT ;  /* 0x0000ffff3b3b7812 */ /* 0x000fe200078ec0ff */
[----:B------:R-:W3:Y:S01]  /*2ded0*/  LDL.LU R100, [R1+0x12ac] ;  /* 0x0012ac0001647983 */ /* 0x000ee20000300800 */
[----:B------:R-:W-:-:S03]  /*2dee0*/  @P6 LOP3.LUT R2, R2, 0x40000, RZ, 0xfc, !PT ;  /* 0x0004000002026812 */ /* 0x000fc600078efcff */
[----:B------:R0:W-:Y:S01]  /*2def0*/  STSM.16.M88.4 [R10], R60 ;  /* 0x0000003c0a007844 */ /* 0x0001e20000000200 */
[----:B------:R-:W-:-:S03]  /*2df00*/  PRMT R172, R65, 0x3340, R172 ;  /* 0x0000334041ac7816 */ /* 0x000fc600000000ac */
[----:B------:R-:W3:Y:S01]  /*2df10*/  LDL.LU R99, [R1+0x10b8] ;  /* 0x0010b80001637983 */ /* 0x000ee20000300800 */
[----:B------:R-:W-:Y:S02]  /*2df20*/  PRMT R59, R52, 0x3340, R59 ;  /* 0x00003340343b7816 */ /* 0x000fe4000000003b */
[----:B------:R-:W-:Y:S01]  /*2df30*/  LOP3.LUT R2, R2, 0xfffdffff, RZ, 0xc0, !PT ;  /* 0xfffdffff02027812 */ /* 0x000fe200078ec0ff */
[----:B------:R-:W3:Y:S01]  /*2df40*/  LDL.LU R98, [R1+0x129c] ;  /* 0x00129c0001627983 */ /* 0x000ee20000300800 */
[----:B------:R-:W-:Y:S02]  /*2df50*/  PRMT R65, R170, 0x5410, R81 ;  /* 0x00005410aa417816 */ /* 0x000fe40000000051 */
[----:B------:R-:W-:Y:S01]  /*2df60*/  LOP3.LUT P6, RZ, R3, 0x200, RZ, 0xc0, !PT ;  /* 0x0000020003ff7812 */ /* 0x000fe200078cc0ff */
[----:B------:R-:W3:Y:S01]  /*2df70*/  LDL.LU R97, [R1+0x10b0] ;  /* 0x0010b00001617983 */ /* 0x000ee20000300800 */
[----:B------:R-:W-:Y:S01]  /*2df80*/  BAR.SYNC.DEFER_BLOCKING 0x0 ;  /* 0x0000000000007b1d */ /* 0x000fe20000010000 */
[----:B0-----:R-:W-:-:S02]  /*2df90*/  PRMT R60, R168, 0x5410, R166 ;  /* 0x00005410a83c7816 */ /* 0x001fc400000000a6 */
[----:B--2---:R-:W-:-:S03]  /*2dfa0*/  PRMT R63, R163, 0x5410, R165 ;  /* 0x00005410a33f7816 */ /* 0x004fc600000000a5 */
[----:B------:R-:W2:Y:S01]  /*2dfb0*/  LDL.LU R96, [R1+0x1298] ;  /* 0x0012980001607983 */ /* 0x000ea20000300800 */
[----:B------:R-:W-:Y:S02]  /*2dfc0*/  PRMT R61, R171, 0x5410, R252 ;  /* 0x00005410ab3d7816 */ /* 0x000fe400000000fc */
[----:B----4-:R-:W-:Y:S01]  /*2dfd0*/  PRMT R62, R167, 0x5410, R169 ;  /* 0x00005410a73e7816 */ /* 0x010fe200000000a9 */
[----:B------:R-:W4:Y:S01]  /*2dfe0*/  LDL.LU R95, [R1+0x10a4] ;  /* 0x0010a400015f7983 */ /* 0x000f220000300800 */
[----:B------:R-:W-:Y:S02]  /*2dff0*/  PRMT R59, R173, 0x5410, R59 ;  /* 0x00005410ad3b7816 */ /* 0x000fe4000000003b */
[----:B------:R-:W-:Y:S01]  /*2e000*/  @P3 LOP3.LUT R2, R2, 0x20000, RZ, 0xfc, !PT ;  /* 0x0002000002023812 */ /* 0x000fe200078efcff */
[----:B------:R-:W4:Y:S03]  /*2e010*/  LDL.LU R94, [R1+0x128c] ;  /* 0x00128c00015e7983 */ /* 0x000f260000300800 */
[C---:B------:R-:W-:Y:S01]  /*2e020*/  LOP3.LUT P3, RZ, R2.reuse, 0x8000, RZ, 0xc0, !PT ;  /* 0x0000800002ff7812 */ /* 0x040fe2000786c0ff */
[----:B------:R-:W2:Y:S01]  /*2e030*/  LDL.LU R93, [R1+0x10a8] ;  /* 0x0010a800015d7983 */ /* 0x000ea20000300800 */
[----:B------:R-:W-:-:S03]  /*2e040*/  LOP3.LUT R2, R2, 0xfffeffff, RZ, 0xc0, !PT ;  /* 0xfffeffff02027812 */ /* 0x000fc600078ec0ff */
[----:B------:R-:W2:Y:S01]  /*2e050*/  LDL.LU R80, [R1+0x1294] ;  /* 0x0012940001507983 */ /* 0x000ea20000300800 */
[----:B------:R-:W-:-:S03]  /*2e060*/  @P4 LOP3.LUT R2, R2, 0x10000, RZ, 0xfc, !PT ;  /* 0x0001000002024812 */ /* 0x000fc600078efcff */
[----:B------:R-:W4:Y:S04]  /*2e070*/  LDL.LU R79, [R1+0x1098] ;  /* 0x00109800014f7983 */ /* 0x000f280000300800 */
[----:B------:R-:W4:Y:S04]  /*2e080*/  LDL.LU R163, [R1+0x1280] ;  /* 0x0012800001a37983 */ /* 0x000f280000300800 */
[----:B------:R-:W2:Y:S04]  /*2e090*/  LDL.LU R92, [R1+0x109c] ;  /* 0x00109c00015c7983 */ /* 0x000ea80000300800 */
        /* <DEDUP_REMOVED lines=12> */
[----:B------:R-:W2:Y:S01]  /*2e160*/  LDL.LU R252, [R1+0x1260] ;  /* 0x0012600001fc7983 */ /* 0x000ea20000300800 */
[----:B------:R-:W0:Y:S02]  /*2e170*/  S2R R170, SR_TID.X ;  /* 0x0000000000aa7919 */ /* 0x000e240000002100 */
[----:B0-----:R-:W-:-:S04]  /*2e180*/  LOP3.LUT R170, R170, 0x7f, RZ, 0xc0, !PT ;  /* 0x0000007faaaa7812 */ /* 0x001fc800078ec0ff */
[----:B------:R-:W-:Y:S01]  /*2e190*/  LEA R4, R170, UR4, 0x4 ;  /* 0x00000004aa047c11 */ /* 0x000fe2000f8e20ff */
[----:B------:R-:W-:-:S04]  /*2e1a0*/  ULDC UR4, c[0x0][0x228] ;  /* 0x00008a0000047ab9 */ /* 0x000fc80000000800 */
[----:B------:R-:W0:Y:S01]  /*2e1b0*/  LDS.128 R168, [R4] ;  /* 0x0000000004a87984 */ /* 0x000e220000000c00 */
[----:B------:R-:W-:Y:S06]  /*2e1c0*/  BAR.SYNC.DEFER_BLOCKING 0x0 ;  /* 0x0000000000007b1d */ /* 0x000fec0000010000 */
[----:B------:R1:W-:Y:S02]  /*2e1d0*/  STSM.16.M88.4 [R10], R64 ;  /* 0x000000400a007844 */ /* 0x0003e40000000200 */
[----:B------:R-:W-:Y:S06]  /*2e1e0*/  BAR.SYNC.DEFER_BLOCKING 0x0 ;  /* 0x0000000000007b1d */ /* 0x000fec0000010000 */
[----:B------:R-:W0:Y:S02]  /*2e1f0*/  LDS.128 R164, [R4] ;  /* 0x0000000004a47984 */ /* 0x000e240000000c00 */
[----:B------:R-:W-:Y:S06]  /*2e200*/  BAR.SYNC.DEFER_BLOCKING 0x0 ;  /* 0x0000000000007b1d */ /* 0x000fec0000010000 */
[----:B------:R4:W-:Y:S01]  /*2e210*/  STSM.16.M88.4 [R10], R60 ;  /* 0x0000003c0a007844 */ /* 0x0009e20000000200 */
[----:B-1----:R-:W-:-:S02]  /*2e220*/  PRMT R64, R104, 0x5410, R105 ;  /* 0x0000541068407816 */ /* 0x002fc40000000069 */
[----:B------:R-:W-:Y:S02]  /*2e230*/  PRMT R65, R102, 0x5410, R103 ;  /* 0x0000541066417816 */ /* 0x000fe40000000067 */
[----:B---3--:R-:W-:Y:S02]  /*2e240*/  PRMT R66, R100, 0x5410, R101 ;  /* 0x0000541064427816 */ /* 0x008fe40000000065 */
[----:B------:R-:W-:Y:S01]  /*2e250*/  PRMT R67, R98, 0x5410, R99 ;  /* 0x0000541062437816 */ /* 0x000fe20000000063 */
[----:B------:R-:W-:Y:S06]  /*2e260*/  BAR.SYNC.DEFER_BLOCKING 0x0 ;  /* 0x0000000000007b1d */ /* 0x000fec0000010000 */
[----:B------:R-:W-:Y:S01]  /*2e270*/  STL [R1+0x798], R4 ;  /* 0x0007980401007387 */ /* 0x000fe20000100800 */
[----:B----4-:R-:W-:-:S03]  /*2e280*/  PRMT R63, R163, 0x5410, R79 ;  /* 0x00005410a33f7816 */ /* 0x010fc6000000004f */
[----:B------:R-:W1:Y:S01]  /*2e290*/  LDS.128 R160, [R4] ;  /* 0x0000000004a07984 */ /* 0x000e620000000c00 */
[----:B------:R-:W-:Y:S06]  /*2e2a0*/  BAR.SYNC.DEFER_BLOCKING 0x0 ;  /* 0x0000000000007b1d */ /* 0x000fec0000010000 */
[----:B------:R-:W-:Y:S02]  /*2e2b0*/  STSM.16.M88.4 [R10], R64 ;  /* 0x000000400a007844 */ /* 0x000fe40000000200 */
[----:B------:R-:W-:Y:S01]  /*2e2c0*/  BAR.SYNC.DEFER_BLOCKING 0x0 ;  /* 0x0000000000007b1d */ /* 0x000fe20000010000 */
[----:B--2---:R-:W-:-:S05]  /*2e2d0*/  PRMT R62, R80, 0x5410, R93 ;  /* 0x00005410503e7816 */ /* 0x004fca000000005d */
[----:B------:R-:W2:Y:S04]  /*2e2e0*/  LDL.LU R80, [R1+0x1064] ;  /* 0x0010640001507983 */ /* 0x000ea80000300800 */
[----:B------:R-:W2:Y:S04]  /*2e2f0*/  LDL.LU R79, [R1+0x1258] ;  /* 0x00125800014f7983 */ /* 0x000ea80000300800 */
[----:B------:R-:W3:Y:S04]  /*2e300*/  LDL.LU R106, [R1+0x1068] ;  /* 0x00106800016a7983 */ /* 0x000ee80000300800 */
[----:B------:R-:W3:Y:S04]  /*2e310*/  LDL.LU R105, [R1+0x124c] ;  /* 0x00124c0001697983 */ /* 0x000ee80000300800 */
[----:B------:R-:W4:Y:S04]  /*2e320*/  LDS.128 R156, [R4] ;  /* 0x00000000049c7984 */ /* 0x000f280000000c00 */
[----:B------:R-:W4:Y:S04]  /*2e330*/  LDL.LU R104, [R1+0x106c] ;  /* 0x00106c0001687983 */ /* 0x000f280000300800 */
[----:B------:R-:W4:Y:S01]  /*2e340*/  LDL.LU R103, [R1+0x1248] ;  /* 0x0012480001677983 */ /* 0x000f220000300800 */
[----:B------:R-:W-:-:S03]  /*2e350*/  PRMT R60, R96, 0x5410, R97 ;  /* 0x00005410603c7816 */ /* 0x000fc60000000061 */
[----:B------:R-:W4:Y:S01]  /*2e360*/  LDL.LU R102, [R1+0x105c] ;  /* 0x00105c0001667983 */ /* 0x000f220000300800 */
[----:B------:R-:W-:Y:S01]  /*2e370*/  PRMT R61, R94, 0x5410, R95 ;  /* 0x000054105e3d7816 */ /* 0x000fe2000000005f */
[----:B------:R-:W-:Y:S06]  /*2e380*/  BAR.SYNC.DEFER_BLOCKING 0x0 ;  /* 0x0000000000007b1d */ /* 0x000fec0000010000 */
[----:B------:R-:W4:Y:S04]  /*2e390*/  LDL.LU R101, [R1+0x1244] ;  /* 0x0012440001657983 */ /* 0x000f280000300800 */
[----:B------:R-:W4:Y:S04]  /*2e3a0*/  LDL.LU R100, [R1+0x1060] ;  /* 0x0010600001647983 */ /* 0x000f280000300800 */
[----:B------:R-:W4:Y:S04]  /*2e3b0*/  LDL.LU R99, [R1+0x123c] ;  /* 0x00123c0001637983 */ /* 0x000f280000300800 */
[----:B------:R-:W4:Y:S04]  /*2e3c0*/  LDL.LU R98, [R1+0x1038] ;  /* 0x0010380001627983 */ /* 0x000f280000300800 */
[----:B------:R-:W4:Y:S04]  /*2e3d0*/  LDL.LU R97, [R1+0x121c] ;  /* 0x00121c0001617983 */ /* 0x000f280000300800 */
[----:B------:R-:W4:Y:S04]  /*2e3e0*/  LDL.LU R96, [R1+0x1040] ;  /* 0x0010400001607983 */ /* 0x000f280000300800 */
[----:B------:R-:W4:Y:S04]  /*2e3f0*/  LDL.LU R95, [R1+0x1218] ;  /* 0x00121800015f7983 */ /* 0x000f280000300800 */
[----:B------:R0:W-:Y:S04]  /*2e400*/  STSM.16.M88.4 [R10], R60 ;  /* 0x0000003c0a007844 */ /* 0x0001e80000000200 */
[----:B------:R-:W4:Y:S04]  /*2e410*/  LDL.LU R94, [R1+0x1030] ;  /* 0x00103000015e7983 */ /* 0x000f280000300800 */
[----:B------:R-:W4:Y:S01]  /*2e420*/  LDL.LU R93, [R1+0x1208] ;  /* 0x00120800015d7983 */ /* 0x000f220000300800 */
[----:B------:R-:W-:Y:S01]  /*2e430*/  BAR.SYNC.DEFER_BLOCKING 0x0 ;  /* 0x0000000000007b1d */ /* 0x000fe20000010000 */
[----:B0-----:R-:W-:-:S05]  /*2e440*/  PRMT R62, R252, 0x5410, R78 ;  /* 0x00005410fc3e7816 */ /* 0x001fca000000004e */
[----:B------:R-:W4:Y:S04]  /*2e450*/  LDL.LU R78, [R1+0x1034] ;  /* 0x00103400014e7983 */ /* 0x000f280000300800 */
[----:B------:R-:W4:Y:S04]  /*2e460*/  LDL.LU R252, [R1+0x11fc] ;  /* 0x0011fc0001fc7983 */ /* 0x000f280000300800 */
[----:B------:R-:W0:Y:S01]  /*2e470*/  LDS.128 R152, [R4] ;  /* 0x0000000004987984 */ /* 0x000e220000000c00 */
[----:B------:R-:W-:Y:S02]  /*2e480*/  PRMT R64, R91, 0x5410, R92 ;  /* 0x000054105b407816 */ /* 0x000fe4000000005c */
[----:B------:R-:W-:Y:S01]  /*2e490*/  PRMT R65, R89, 0x5410, R90 ;  /* 0x0000541059417816 */ /* 0x000fe2000000005a */
[----:B------:R-:W4:Y:S01]  /*2e4a0*/  LDL.LU R92, [R1+0x10ac] ;  /* 0x0010ac00015c7983 */ /* 0x000f220000300800 */
[----:B------:R-:W-:-:S02]  /*2e4b0*/  PRMT R66, R87, 0x5410, R88 ;  /* 0x0000541057427816 */ /* 0x000fc40000000058 */
[----:B------:R-:W-:Y:S01]  /*2e4c0*/  PRMT R67, R85, 0x5410, R86 ;  /* 0x0000541055437816 */ /* 0x000fe20000000056 */
[----:B------:R-:W-:Y:S01]  /*2e4d0*/  BAR.SYNC.DEFER_BLOCKING 0x0 ;  /* 0x0000000000007b1d */ /* 0x000fe20000010000 */
[----:B------:R-:W-:-:S05]  /*2e4e0*/  PRMT R60, R83, 0x5410, R84 ;  /* 0x00005410533c7816 */ /* 0x000fca0000000054 */
[----:B------:R-:W4:Y:S04]  /*2e4f0*/  LDL.LU R91, [R1+0x125c] ;  /* 0x00125c00015b7983 */ /* 0x000f280000300800 */
[----:B------:R-:W4:Y:S04]  /*2e500*/  LDL.LU R90, [R1+0x1084] ;  /* 0x00108400015a7983 */ /* 0x000f280000300800 */
[----:B------:R-:W4:Y:S04]  /*2e510*/  LDL.LU R89, [R1+0x1240] ;  /* 0x0012400001597983 */ /* 0x000f280000300800 */
[----:B------:R-:W4:Y:S04]  /*2e520*/  LDL.LU R88, [R1+0x1088] ;  /* 0x0010880001587983 */ /* 0x000f280000300800 */
[----:B------:R3:W-:Y:S01]  /*2e530*/  STSM.16.M88.4 [R10], R64 ;  /* 0x000000400a007844 */ /* 0x0007e20000000200 */
[----:B------:R-:W-:Y:S01]  /*2e540*/  BAR.SYNC.DEFER_BLOCKING 0x0 ;  /* 0x0000000000007b1d */ /* 0x000fe20000010000 */
[----:B------:R-:W-:-:S05]  /*2e550*/  PRMT R61, R81, 0x5410, R82 ;  /* 0x00005410513d7816 */ /* 0x000fca0000000052 */
[----:B------:R-:W4:Y:S04]  /*2e560*/  LDL.LU R87, [R1+0x1238] ;  /* 0x0012380001577983 */ /* 0x000f280000300800 */
[----:B------:R-:W4:Y:S04]  /*2e570*/  LDL.LU R86, [R1+0x107c] ;  /* 0x00107c0001567983 */ /* 0x000f280000300800 */
[----:B------:R-:W4:Y:S04]  /*2e580*/  LDL.LU R85, [R1+0x1230] ;  /* 0x0012300001557983 */ /* 0x000f280000300800 */
[----:B------:R-:W4:Y:S04]  /*2e590*/  LDL.LU R84, [R1+0x1080] ;  /* 0x0010800001547983 */ /* 0x000f280000300800 */
[----:B------:R-:W0:Y:S04]  /*2e5a0*/  LDS.128 R148, [R4] ;  /* 0x0000000004947984 */ /* 0x000e280000000c00 */
[----:B------:R-:W4:Y:S04]  /*2e5b0*/  LDL.LU R83, [R1+0x122c] ;  /* 0x00122c0001537983 */ /* 0x000f280000300800 */
[----:B------:R-:W4:Y:S04]  /*2e5c0*/  LDL.LU R82, [R1+0x1054] ;  /* 0x0010540001527983 */ /* 0x000f280000300800 */
[----:B------:R-:W4:Y:S01]  /*2e5d0*/  LDL.LU R81, [R1+0x1200] ;  /* 0x0012000001517983 */ /* 0x000f220000300800 */
[----:B--2---:R-:W-:Y:S01]  /*2e5e0*/  PRMT R63, R79, 0x5410, R80 ;  /* 0x000054104f3f7816 */ /* 0x004fe20000000050 */
[----:B------:R-:W-:Y:S06]  /*2e5f0*/  BAR.SYNC.DEFER_BLOCKING 0x0 ;  /* 0x0000000000007b1d */ /* 0x000fec0000010000 */
[----:B------:R-:W2:Y:S04]  /*2e600*/  LDL.LU R80, [R1+0x1058] ;  /* 0x0010580001507983 */ /* 0x000ea80000300800 */
[----:B------:R-:W2:Y:S04]  /*2e610*/  LDL.LU R79, [R1+0x11f4] ;  /* 0x0011f400014f7983 */ /* 0x000ea80000300800 */
[----:B------:R1:W-:Y:S01]  /*2e620*/  STSM.16.M88.4 [R10], R60 ;  /* 0x0000003c0a007844 */ /* 0x0003e20000000200 */
[----:B------:R-:W-:Y:S01]  /*2e630*/  BAR.SYNC.DEFER_BLOCKING 0x0 ;  /* 0x0000000000007b1d */ /* 0x000fe20000010000 */
[----:B---3--:R-:W-:-:S02]  /*2e640*/  PRMT R64, R105, 0x5410, R106 ;  /* 0x0000541069407816 */ /* 0x008fc4000000006a */
[----:B----4-:R-:W-:-:S03]  /*2e650*/  PRMT R65, R103, 0x5410, R104 ;  /* 0x0000541067417816 */ /* 0x010fc60000000068 */
[----:B------:R-:W3:Y:S01]  /*2e660*/  LDS.128 R144, [R4] ;  /* 0x0000000004907984 */ /* 0x000ee20000000c00 */
[----:B-1----:R-:W-:-:S03]  /*2e670*/  PRMT R63, R252, 0x5410, R78 ;  /* 0x00005410fc3f7816 */ /* 0x002fc6000000004e */
[----:B------:R-:W4:Y:S04]  /*2e680*/  LDL.LU R78, [R1+0x104c] ;  /* 0x00104c00014e7983 */ /* 0x000f280000300800 */
[----:B------:R-:W4:Y:S01]  /*2e690*/  LDL.LU R252, [R1+0x11f0] ;  /* 0x0011f00001fc7983 */ /* 0x000f220000300800 */
[----:B------:R-:W-:Y:S02]  /*2e6a0*/  PRMT R66, R101, 0x5410, R102 ;  /* 0x0000541065427816 */ /* 0x000fe40000000066 */
[----:B------:R-:W-:Y:S01]  /*2e6b0*/  PRMT R67, R99, 0x5410, R100 ;  /* 0x0000541063437816 */ /* 0x000fe20000000064 */
[----:B------:R-:W-:Y:S01]  /*2e6c0*/  BAR.SYNC.DEFER_BLOCKING 0x0 ;  /* 0x0000000000007b1d */ /* 0x000fe20000010000 */
[----:B------:R-:W-:-:S05]  /*2e6d0*/  PRMT R60, R97, 0x5410, R98 ;  /* 0x00005410613c7816 */ /* 0x000fca0000000062 */
[----:B------:R-:W3:Y:S04]  /*2e6e0*/  LDL.LU R106, [R1+0x1118] ;  /* 0x00111800016a7983 */ /* 0x000ee80000300800 */
[----:B------:R-:W3:Y:S04]  /*2e6f0*/  LDL.LU R105, [R1+0x12e4] ;  /* 0x0012e40001697983 */ /* 0x000ee80000300800 */
[----:B------:R-:W3:Y:S04]  /*2e700*/  LDL.LU R104, [R1+0x111c] ;  /* 0x00111c0001687983 */ /* 0x000ee80000300800 */
[----:B------:R-:W3:Y:S04]  /*2e710*/  LDL.LU R103, [R1+0x12e0] ;  /* 0x0012e00001677983 */ /* 0x000ee80000300800 */
[----:B------:R1:W-:Y:S01]  /*2e720*/  STSM.16.M88.4 [R10], R64 ;  /* 0x000000400a007844 */ /* 0x0003e20000000200 */
[----:B------:R-:W-:Y:S01]  /*2e730*/  BAR.SYNC.DEFER_BLOCKING 0x0 ;  /* 0x0000000000007b1d */ /* 0x000fe20000010000 */
[----:B------:R-:W-:-:S05]  /*2e740*/  PRMT R61, R95, 0x5410, R96 ;  /* 0x000054105f3d7816 */ /* 0x000fca0000000060 */
[----:B------:R-:W3:Y:S04]  /*2e750*/  LDL.LU R102, [R1+0x110c] ;  /* 0x00110c0001667983 */ /* 0x000ee80000300800 */
[----:B------:R-:W3:Y:S04]  /*2e760*/  LDL.LU R101, [R1+0x12d4] ;  /* 0x0012d40001657983 */ /* 0x000ee80000300800 */
[----:B------:R-:W3:Y:S04]  /*2e770*/  LDL.LU R100, [R1+0x1110] ;  /* 0x0011100001647983 */ /* 0x000ee80000300800 */
[----:B------:R-:W3:Y:S04]  /*2e780*/  LDL.LU R99, [R1+0x12d0] ;  /* 0x0012d00001637983 */ /* 0x000ee80000300800 */
[----:B------:R-:W0:Y:S01]  /*2e790*/  LDS.128 R140, [R4] ;  /* 0x00000000048c7984 */ /* 0x000e220000000c00 */
[----:B------:R-:W-:Y:S01]  /*2e7a0*/  PRMT R62, R93, 0x5410, R94 ;  /* 0x000054105d3e7816 */ /* 0x000fe2000000005e */
[----:B------:R-:W-:Y:S06]  /*2e7b0*/  BAR.SYNC.DEFER_BLOCKING 0x0 ;  /* 0x0000000000007b1d */ /* 0x000fec0000010000 */
[----:B------:R-:W3:Y:S04]  /*2e7c0*/  LDL.LU R98, [R1+0x1108] ;  /* 0x0011080001627983 */ /* 0x000ee80000300800 */
[----:B------:R-:W3:Y:S04]  /*2e7d0*/  LDL.LU R97, [R1+0x12b4] ;  /* 0x0012b40001617983 */ /* 0x000ee80000300800 */
[----:B------:R-:W3:Y:S04]  /*2e7e0*/  LDL.LU R96, [R1+0x10fc] ;  /* 0x0010fc0001607983 */ /* 0x000ee80000300800 */
[----:B------:R-:W3:Y:S04]  /*2e7f0*/  LDL.LU R95, [R1+0x1290] ;  /* 0x00129000015f7983 */ /* 0x000ee80000300800 */
[----:B------:R-:W3:Y:S04]  /*2e800*/  LDL.LU R94, [R1+0x10f0] ;  /* 0x0010f000015e7983 */ /* 0x000ee80000300800 */
[----:B------:R-:W3:Y:S04]  /*2e810*/  LDL.LU R93, [R1+0x1278] ;  /* 0x00127800015d7983 */ /* 0x000ee80000300800 */
[----:B------:R0:W-:Y:S01]  /*2e820*/  STSM.16.M88.4 [R10], R60 ;  /* 0x0000003c0a007844 */ /* 0x0001e20000000200 */
[----:B-1----:R-:W-:-:S02]  /*2e830*/  PRMT R64, R85, 0x5410, R86 ;  /* 0x0000541055407816 */ /* 0x002fc40000000056 */
[----:B------:R-:W-:Y:S01]  /*2e840*/  PRMT R65, R83, 0x5410, R84 ;  /* 0x0000541053417816 */ /* 0x000fe20000000054 */
[----:B------:R-:W-:Y:S01]  /*2e850*/  BAR.SYNC.DEFER_BLOCKING 0x0 ;  /* 0x0000000000007b1d */ /* 0x000fe20000010000 */
[----:B------:R-:W-:Y:S02]  /*2e860*/  PRMT R66, R81, 0x5410, R82 ;  /* 0x0000541051427816 */ /* 0x000fe40000000052 */
[----:B0-----:R-:W-:Y:S02]  /*2e870*/  PRMT R60, R91, 0x5410, R92 ;  /* 0x000054105b3c7816 */ /* 0x001fe4000000005c */
[----:B------:R-:W-:Y:S02]  /*2e880*/  PRMT R61, R89, 0x5410, R90 ;  /* 0x00005410593d7816 */ /* 0x000fe4000000005a */
[----:B------:R-:W-:Y:S01]  /*2e890*/  PRMT R62, R87, 0x5410, R88 ;  /* 0x00005410573e7816 */ /* 0x000fe20000000058 */
[----:B------:R-:W0:Y:S01]  /*2e8a0*/  LDS.128 R136, [R4] ;  /* 0x0000000004887984 */ /* 0x000e220000000c00 */
[----:B--2---:R-:W-:Y:S01]  /*2e8b0*/  PRMT R67, R79, 0x5410, R80 ;  /* 0x000054104f437816 */ /* 0x004fe20000000050 */
[----:B------:R-:W-:Y:S06]  /*2e8c0*/  BAR.SYNC.DEFER_BLOCKING 0x0 ;  /* 0x0000000000007b1d */ /* 0x000fec0000010000 */
        /* <DEDUP_REMOVED lines=14> */
[----:B----4-:R-:W-:-:S03]  /*2e9b0*/  PRMT R63, R252, 0x5410, R78 ;  /* 0x00005410fc3f7816 */ /* 0x010fc6000000004e */
[----:B------:R-:W4:Y:S04]  /*2e9c0*/  LDL.LU R78, [R1+0x1124] ;  /* 0x00112400014e7983 */ /* 0x000f280000300800 */
[----:B------:R-:W4:Y:S04]  /*2e9d0*/  LDL.LU R252, [R1+0x1300] ;  /* 0x0013000001fc7983 */ /* 0x000f280000300800 */
[----:B------:R3:W-:Y:S01]  /*2e9e0*/  STSM.16.M88.4 [R10], R64 ;  /* 0x000000400a007844 */ /* 0x0007e20000000200 */
[----:B------:R-:W-:Y:S06]  /*2e9f0*/  BAR.SYNC.DEFER_BLOCKING 0x0 ;  /* 0x0000000000007b1d */ /* 0x000fec0000010000 */
[----:B------:R-:W1:Y:S02]  /*2ea00*/  LDS.128 R132, [R4] ;  /* 0x0000000004847984 */ /* 0x000e640000000c00 */
[----:B------:R-:W-:Y:S06]  /*2ea10*/  BAR.SYNC.DEFER_BLOCKING 0x0 ;  /* 0x0000000000007b1d */ /* 0x000fec0000010000 */
[----:B------:R0:W-:Y:S02]  /*2ea20*/  STSM.16.M88.4 [R10], R60 ;  /* 0x0000003c0a007844 */ /* 0x0001e40000000200 */
[----:B------:R-:W-:Y:S01]  /*2ea30*/  BAR.SYNC.DEFER_BLOCKING 0x0 ;  /* 0x0000000000007b1d */ /* 0x000fe20000010000 */
[----:B---3--:R-:W-:-:S02]  /*2ea40*/  PRMT R64, R99, 0x5410, R100 ;  /* 0x0000541063407816 */ /* 0x008fc40000000064 */
[----:B------:R-:W-:Y:S02]  /*2ea50*/  PRMT R65, R97, 0x5410, R98 ;  /* 0x0000541061417816 */ /* 0x000fe40000000062 */
[----:B0-----:R-:W-:Y:S01]  /*2ea60*/  PRMT R60, R105, 0x5410, R106 ;  /* 0x00005410693c7816 */ /* 0x001fe2000000006a */
[----:B------:R-:W0:Y:S01]  /*2ea70*/  LDS.128 R128, [R4] ;  /* 0x0000000004807984 */ /* 0x000e220000000c00 */
[----:B------:R-:W-:Y:S02]  /*2ea80*/  PRMT R61, R103, 0x5410, R104 ;  /* 0x00005410673d7816 */ /* 0x000fe40000000068 */
[----:B------:R-:W-:Y:S02]  /*2ea90*/  PRMT R62, R101, 0x5410, R102 ;  /* 0x00005410653e7816 */ /* 0x000fe40000000066 */
[----:B------:R-:W-:Y:S02]  /*2eaa0*/  PRMT R66, R95, 0x5410, R96 ;  /* 0x000054105f427816 */ /* 0x000fe40000000060 */
[----:B------:R-:W-:Y:S01]  /*2eab0*/  PRMT R67, R93, 0x5410, R94 ;  /* 0x000054105d437816 */ /* 0x000fe2000000005e */
[----:B------:R-:W-:Y:S06]  /*2eac0*/  BAR.SYNC.DEFER_BLOCKING 0x0 ;  /* 0x0000000000007b1d */ /* 0x000fec0000010000 */
[----:B------:R4:W-:Y:S02]  /*2ead0*/  STSM.16.M88.4 [R10], R64 ;  /* 0x000000400a007844 */ /* 0x0009e40000000200 */
[----:B------:R-:W-:Y:S06]  /*2eae0*/  BAR.SYNC.DEFER_BLOCKING 0x0 ;  /* 0x0000000000007b1d */ /* 0x000fec0000010000 */
[----:B------:R-:W3:Y:S01]  /*2eaf0*/  LDS.128 R124, [R4] ;  /* 0x00000000047c7984 */ /* 0x000ee20000000c00 */
[----:B--2---:R-:W-:Y:S01]  /*2eb00*/  PRMT R63, R79, 0x5410, R80 ;  /* 0x000054104f3f7816 */ /* 0x004fe20000000050 */
[----:B------:R-:W-:Y:S06]  /*2eb10*/  BAR.SYNC.DEFER_BLOCKING 0x0 ;  /* 0x0000000000007b1d */ /* 0x000fec0000010000 */
[----:B------:R-:W2:Y:S04]  /*2eb20*/  LDL.LU R80, [R1+0x10b4] ;  /* 0x0010b40001507983 */ /* 0x000ea80000300800 */
[----:B------:R-:W2:Y:S04]  /*2eb30*/  LDL.LU R79, [R1+0x120c] ;  /* 0x00120c00014f7983 */ /* 0x000ea80000300800 */
[----:B------:R-:W3:Y:S04]  /*2eb40*/  LDL.LU R106, [R1+0x1154] ;  /* 0x00115400016a7983 */ /* 0x000ee80000300800 */
        /* <DEDUP_REMOVED lines=12> */
[----:B------:R-:W3:Y:S01]  /*2ec10*/  LDL.LU R93, [R1+0x1318] ;  /* 0x00131800015d7983 */ /* 0x000ee20000300800 */
[----:B----4-:R-:W-:-:S03]  /*2ec20*/  PRMT R67, R252, 0x5410, R78 ;  /* 0x00005410fc437816 */ /* 0x010fc6000000004e */
[----:B------:R-:W4:Y:S04]  /*2ec30*/  LDL.LU R78, [R1+0x10e8] ;  /* 0x0010e800014e7983 */ /* 0x000f280000300800 */
[----:B------:R-:W4:Y:S04]  /*2ec40*/  LDL.LU R252, [R1+0x1220] ;  /* 0x0012200001fc7983 */ /* 0x000f280000300800 */
[----:B------:R1:W-:Y:S01]  /*2ec50*/  STSM.16.M88.4 [R10], R60 ;  /* 0x0000003c0a007844 */ /* 0x0003e20000000200 */
[----:B------:R-:W-:Y:S02]  /*2ec60*/  PRMT R64, R85, 0x5410, R86 ;  /* 0x0000541055407816 */ /* 0x000fe40000000056 */
[----:B------:R-:W-:Y:S01]  /*2ec70*/  PRMT R65, R83, 0x5410, R84 ;  /* 0x0000541053417816 */ /* 0x000fe20000000054 */
[----:B------:R-:W-:Y:S01]  /*2ec80*/  BAR.SYNC.DEFER_BLOCKING 0x0 ;  /* 0x0000000000007b1d */ /* 0x000fe20000010000 */
[----:B-1----:R-:W-:-:S05]  /*2ec90*/  PRMT R60, R91, 0x5410, R92 ;  /* 0x000054105b3c7816 */ /* 0x002fca000000005c */
[----:B------:R-:W4:Y:S01]  /*2eca0*/  LDL.LU R92, [R1+0x117c] ;  /* 0x00117c00015c7983 */ /* 0x000f220000300800 */
[----:B------:R-:W-:-:S03]  /*2ecb0*/  PRMT R61, R89, 0x5410, R90 ;  /* 0x00005410593d7816 */ /* 0x000fc6000000005a */
[----:B------:R-:W4:Y:S01]  /*2ecc0*/  LDL.LU R91, [R1+0x134c] ;  /* 0x00134c00015b7983 */ /* 0x000f220000300800 */
[----:B------:R-:W-:-:S03]  /*2ecd0*/  PRMT R62, R87, 0x5410, R88 ;  /* 0x00005410573e7816 */ /* 0x000fc60000000058 */
        /* <DEDUP_REMOVED lines=8> */
[----:B------:R-:W1:Y:S01]  /*2ed60*/  LDS.128 R120, [R4] ;  /* 0x0000000004787984 */ /* 0x000e620000000c00 */
[----:B------:R-:W-:Y:S01]  /*2ed70*/  PRMT R66, R81, 0x5410, R82 ;  /* 0x0000541051427816 */ /* 0x000fe20000000052 */
[----:B------:R-:W-:Y:S06]  /*2ed80*/  BAR.SYNC.DEFER_BLOCKING 0x0 ;  /* 0x0000000000007b1d */ /* 0x000fec0000010000 */
[----:B------:R-:W4:Y:S04]  /*2ed90*/  LDL.LU R82, [R1+0x1168] ;  /* 0x0011680001527983 */ /* 0x000f280000300800 */
[----:B------:R-:W4:Y:S04]  /*2eda0*/  LDL.LU R81, [R1+0x1338] ;  /* 0x0013380001517983 */ /* 0x000f280000300800 */
[----:B------:R3:W-:Y:S01]  /*2edb0*/  STSM.16.M88.4 [R10], R64 ;  /* 0x000000400a007844 */ /* 0x0007e20000000200 */
[----:B------:R-:W-:Y:S06]  /*2edc0*/  BAR.SYNC.DEFER_BLOCKING 0x0 ;  /* 0x0000000000007b1d */ /* 0x000fec0000010000 */
[----:B------:R-:W1:Y:S01]  /*2edd0*/  LDS.128 R116, [R4] ;  /* 0x0000000004747984 */ /* 0x000e620000000c00 */
[----:B--2---:R-:W-:Y:S01]  /*2ede0*/  PRMT R63, R79, 0x5410, R80 ;  /* 0x000054104f3f7816 */ /* 0x004fe20000000050 */
[----:B------:R-:W-:Y:S06]  /*2edf0*/  BAR.SYNC.DEFER_BLOCKING 0x0 ;  /* 0x0000000000007b1d */ /* 0x000fec0000010000 */
[----:B------:R-:W2:Y:S04]  /*2ee00*/  LDL.LU R80, [R1+0x1164] ;  /* 0x0011640001507983 */ /* 0x000ea80000300800 */
[----:B------:R-:W2:Y:S04]  /*2ee10*/  LDL.LU R79, [R1+0x1334] ;  /* 0x00133400014f7983 */ /* 0x000ea80000300800 */
[----:B------:R4:W-:Y:S01]  /*2ee20*/  STSM.16.M88.4 [R10], R60 ;  /* 0x0000003c0a007844 */ /* 0x0009e20000000200 */
[----:B------:R-:W-:Y:S01]  /*2ee30*/  BAR.SYNC.DEFER_BLOCKING 0x0 ;  /* 0x0000000000007b1d */ /* 0x000fe20000010000 */
[----:B---3--:R-:W-:-:S05]  /*2ee40*/  PRMT R64, R99, 0x5410, R100 ;  /* 0x0000541063407816 */ /* 0x008fca0000000064 */
[----:B------:R-:W3:Y:S01]  /*2ee50*/  LDS.128 R112, [R4] ;  /* 0x0000000004707984 */ /* 0x000ee20000000c00 */
[----:B----4-:R-:W-:-:S03]  /*2ee60*/  PRMT R63, R252, 0x5410, R78 ;  /* 0x00005410fc3f7816 */ /* 0x010fc6000000004e */
[----:B------:R-:W4:Y:S04]  /*2ee70*/  LDL.LU R78, [R1+0x10ec] ;  /* 0x0010ec00014e7983 */ /* 0x000f280000300800 */
[----:B------:R-:W4:Y:S01]  /*2ee80*/  LDL.LU R252, [R1+0x1224] ;  /* 0x0012240001fc7983 */ /* 0x000f220000300800 */
[----:B------:R-:W-:Y:S02]  /*2ee90*/  PRMT R65, R97, 0x5410, R98 ;  /* 0x0000541061417816 */ /* 0x000fe40000000062 */
[----:B------:R-:W-:Y:S01]  /*2eea0*/  PRMT R66, R95, 0x5410, R96 ;  /* 0x000054105f427816 */ /* 0x000fe20000000060 */
[----:B------:R-:W3:Y:S01]  /*2eeb0*/  LDL.LU R30, [R1+0x118c] ;  /* 0x00118c00011e7983 */ /* 0x000ee20000300800 */
[----:B------:R-:W-:Y:S01]  /*2eec0*/  PRMT R67, R93, 0x5410, R94 ;  /* 0x000054105d437816 */ /* 0x000fe2000000005e */
[----:B------:R-:W-:Y:S01]  /*2eed0*/  BAR.SYNC.DEFER_BLOCKING 0x0 ;  /* 0x0000000000007b1d */ /* 0x000fe20000010000 */
[----:B------:R-:W-:-:S05]  /*2eee0*/  PRMT R60, R105, 0x5410, R106 ;  /* 0x00005410693c7816 */ /* 0x000fca000000006a */
[----:B------:R-:W3:Y:S04]  /*2eef0*/  LDL.LU R31, [R1+0x1360] ;  /* 0x00136000011f7983 */ /* 0x000ee80000300800 */
[----:B------:R-:W3:Y:S04]  /*2ef00*/  LDL.LU R73, [R1+0x1190] ;  /* 0x0011900001497983 */ /* 0x000ee80000300800 */
[----:B------:R-:W3:Y:S01]  /*2ef10*/  LDL.LU R74, [R1+0x1364] ;  /* 0x00136400014a7983 */ /* 0x000ee20000300800 */
[----:B------:R-:W-:-:S03]  /*2ef20*/  PRMT R61, R103, 0x5410, R104 ;  /* 0x00005410673d7816 */ /* 0x000fc60000000068 */
[----:B------:R-:W3:Y:S04]  /*2ef30*/  LDL.LU R75, [R1+0x1194] ;  /* 0x00119400014b7983 */ /* 0x000ee80000300800 */
[----:B------:R0:W-:Y:S01]  /*2ef40*/  STSM.16.M88.4 [R10], R64 ;  /* 0x000000400a007844 */ /* 0x0001e20000000200 */
[----:B------:R-:W-:Y:S01]  /*2ef50*/  BAR.SYNC.DEFER_BLOCKING 0x0 ;  /* 0x0000000000007b1d */ /* 0x000fe20000010000 */
[----:B------:R-:W-:-:S05]  /*2ef60*/  PRMT R62, R101, 0x5410, R102 ;  /* 0x00005410653e7816 */ /* 0x000fca0000000066 */
[----:B------:R-:W3:Y:S04]  /*2ef70*/  LDL.LU R99, [R1+0x1368] ;  /* 0x0013680001637983 */ /* 0x000ee80000300800 */
[----:B------:R-:W3:Y:S01]  /*2ef80*/  LDL.LU R98, [R1+0x1198] ;  /* 0x0011980001627983 */ /* 0x000ee20000300800 */
[----:B0-----:R-:W-:-:S03]  /*2ef90*/  PRMT R64, R85, 0x5410, R86 ;  /* 0x0000541055407816 */ /* 0x001fc60000000056 */
[----:B------:R-:W3:Y:S01]  /*2efa0*/  LDL.LU R97, [R1+0x136c] ;  /* 0x00136c0001617983 */ /* 0x000ee20000300800 */
[----:B------:R-:W-:-:S03]  /*2efb0*/  PRMT R65, R83, 0x5410, R84 ;  /* 0x0000541053417816 */ /* 0x000fc60000000054 */
[----:B------:R-:W3:Y:S04]  /*2efc0*/  LDL.LU R96, [R1+0x1180] ;  /* 0x0011800001607983 */ /* 0x000ee80000300800 */
[----:B------:R-:W0:Y:S01]  /*2efd0*/  LDS.128 R108, [R4] ;  /* 0x00000000046c7984 */ /* 0x000e220000000c00 */
[----:B------:R-:W-:Y:S06]  /*2efe0*/  BAR.SYNC.DEFER_BLOCKING 0x0 ;  /* 0x0000000000007b1d */ /* 0x000fec0000010000 */
[----:B------:R-:W3:Y:S04]  /*2eff0*/  LDL.LU R95, [R1+0x1350] ;  /* 0x00135000015f7983 */ /* 0x000ee80000300800 */
[----:B------:R-:W3:Y:S04]  /*2f000*/  LDL.LU R85, [R1+0x1184] ;  /* 0x0011840001557983 */ /* 0x000ee80000300800 */
[----:B------:R-:W3:Y:S04]  /*2f010*/  LDL.LU R84, [R1+0x1354] ;  /* 0x0013540001547983 */ /* 0x000ee80000300800 */
[----:B------:R-:W3:Y:S04]  /*2f020*/  LDL.LU R94, [R1+0x1188] ;  /* 0x00118800015e7983 */ /* 0x000ee80000300800 */
[----:B------:R1:W-:Y:S04]  /*2f030*/  STSM.16.M88.4 [R10], R60 ;  /* 0x0000003c0a007844 */ /* 0x0003e80000000200 */
[----:B------:R-:W3:Y:S01]  /*2f040*/  LDL.LU R93, [R1+0x135c] ;  /* 0x00135c00015d7983 */ /* 0x000ee20000300800 */
[----:B------:R-:W-:Y:S01]  /*2f050*/  PRMT R66, R81, 0x5410, R82 ;  /* 0x0000541051427816 */ /* 0x000fe20000000052 */
[----:B------:R-:W-:Y:S01]  /*2f060*/  BAR.SYNC.DEFER_BLOCKING 0x0 ;  /* 0x0000000000007b1d */ /* 0x000fe20000010000 */
[----:B-1----:R-:W-:-:S05]  /*2f070*/  PRMT R60, R91, 0x5410, R92 ;  /* 0x000054105b3c7816 */ /* 0x002fca000000005c */
[----:B------:R-:W3:Y:S04]  /*2f080*/  LDL.LU R92, [R1+0x1100] ;  /* 0x00110000015c7983 */ /* 0x000ee80000300800 */
[----:B------:R-:W3:Y:S01]  /*2f090*/  LDL.LU R91, [R1+0x1228] ;  /* 0x00122800015b7983 */ /* 0x000ee20000300800 */
[----:B------:R-:W-:Y:S02]  /*2f0a0*/  PRMT R61, R89, 0x5410, R90 ;  /* 0x00005410593d7816 */ /* 0x000fe4000000005a */
[----:B------:R-:W-:Y:S01]  /*2f0b0*/  PRMT R62, R87, 0x5410, R88 ;  /* 0x00005410573e7816 */ /* 0x000fe20000000058 */
        /* <DEDUP_REMOVED lines=8> */
[----:B------:R-:W1:Y:S01]  /*2f140*/  LDS.128 R104, [R4] ;  /* 0x0000000004687984 */ /* 0x000e620000000c00 */
[----:B--2---:R-:W-:Y:S01]  /*2f150*/  PRMT R67, R79, 0x5410, R80 ;  /* 0x000054104f437816 */ /* 0x004fe20000000050 */
[----:B------:R-:W-:Y:S06]  /*2f160*/  BAR.SYNC.DEFER_BLOCKING 0x0 ;  /* 0x0000000000007b1d */ /* 0x000fec0000010000 */
        /* <DEDUP_REMOVED lines=9> */
[----:B------:R0:W-:Y:S01]  /*2f200*/  STSM.16.M88.4 [R10], R60 ;  /* 0x0000003c0a007844 */ /* 0x0001e20000000200 */
[----:B---3--:R-:W-:-:S02]  /*2f210*/  PRMT R65, R95, 0x5410, R96 ;  /* 0x000054105f417816 */ /* 0x008fc40000000060 */
[----:B------:R-:W-:Y:S02]  /*2f220*/  PRMT R66, R84, 0x5410, R85 ;  /* 0x0000541054427816 */ /* 0x000fe40000000055 */
[----:B------:R-:W3:Y:S04]  /*2f230*/  LDL.LU R85, [R1+0x11a8] ;  /* 0x0011a80001557983 */ /* 0x000ee80000300800 */
[----:B------:R-:W3:Y:S01]  /*2f240*/  LDL.LU R84, [R1+0x137c] ;  /* 0x00137c0001547983 */ /* 0x000ee20000300800 */
[----:B------:R-:W-:-:S03]  /*2f250*/  PRMT R67, R93, 0x5410, R94 ;  /* 0x000054105d437816 */ /* 0x000fc6000000005e */
[----:B------:R-:W3:Y:S01]  /*2f260*/  LDL.LU R9, [R1+0x11cc] ;  /* 0x0011cc0001097983 */ /* 0x000ee20000300800 */
[----:B------:R-:W-:Y:S01]  /*2f270*/  PRMT R64, R97, 0x5410, R98 ;  /* 0x0000541061407816 */ /* 0x000fe20000000062 */
[----:B------:R-:W-:Y:S01]  /*2f280*/  BAR.SYNC.DEFER_BLOCKING 0x0 ;  /* 0x0000000000007b1d */ /* 0x000fe20000010000 */
[----:B0-----:R-:W-:Y:S02]  /*2f290*/  PRMT R62, R99, 0x5410, R75 ;  /* 0x00005410633e7816 */ /* 0x001fe4000000004b */
[----:B------:R-:W-:Y:S02]  /*2f2a0*/  PRMT R60, R31, 0x5410, R30 ;  /* 0x000054101f3c7816 */ /* 0x000fe4000000001e */
[----:B------:R-:W-:Y:S01]  /*2f2b0*/  PRMT R61, R74, 0x5410, R73 ;  /* 0x000054104a3d7816 */ /* 0x000fe20000000049 */
[----:B------:R-:W3:Y:S04]  /*2f2c0*/  LDL.LU R20, [R1+0x13a8] ;  /* 0x0013a80001147983 */ /* 0x000ee80000300800 */
[----:B------:R-:W3:Y:S01]  /*2f2d0*/  LDL.LU R21, [R1+0x11d0] ;  /* 0x0011d00001157983 */ /* 0x000ee20000300800 */
[----:B------:R-:W-:-:S03]  /*2f2e0*/  PRMT R63, R91, 0x5410, R92 ;  /* 0x000054105b3f7816 */ /* 0x000fc6000000005c */
[----:B------:R-:W3:Y:S04]  /*2f2f0*/  LDL.LU R22, [R1+0x13ac] ;  /* 0x0013ac0001167983 */ /* 0x000ee80000300800 */
[----:B------:R-:W3:Y:S04]  /*2f300*/  LDL.LU R23, [R1+0x11bc] ;  /* 0x0011bc0001177983 */ /* 0x000ee80000300800 */
[----:B------:R-:W0:Y:S01]  /*2f310*/  LDS.128 R92, [R4] ;  /* 0x00000000045c7984 */ /* 0x000e220000000c00 */
[----:B------:R-:W-:Y:S06]  /*2f320*/  BAR.SYNC.DEFER_BLOCKING 0x0 ;  /* 0x0000000000007b1d */ /* 0x000fec0000010000 */
[----:B------:R-:W3:Y:S04]  /*2f330*/  LDL.LU R24, [R1+0x1398] ;  /* 0x0013980001187983 */ /* 0x000ee80000300800 */
[----:B------:R-:W3:Y:S04]  /*2f340*/  LDL.LU R25, [R1+0x11c0] ;  /* 0x0011c00001197983 */ /* 0x000ee80000300800 */
[----:B------:R1:W-:Y:S01]  /*2f350*/  STSM.16.M88.4 [R10], R64 ;  /* 0x000000400a007844 */ /* 0x0003e20000000200 */
[----:B------:R-:W-:Y:S06]  /*2f360*/  BAR.SYNC.DEFER_BLOCKING 0x0 ;  /* 0x0000000000007b1d */ /* 0x000fec0000010000 */
[----:B------:R-:W0:Y:S02]  /*2f370*/  LDS.128 R96, [R4] ;  /* 0x0000000004607984 */ /* 0x000e240000000c00 */
[----:B------:R-:W-:Y:S01]  /*2f380*/  BAR.SYNC.DEFER_BLOCKING 0x0 ;  /* 0x0000000000007b1d */ /* 0x000fe20000010000 */
[----:B-1----:R-:W-:-:S05]  /*2f390*/  PRMT R64, R81, 0x5410, R82 ;  /* 0x0000541051407816 */ /* 0x002fca0000000052 */
[----:B------:R1:W-:Y:S02]  /*2f3a0*/  STSM.16.M88.4 [R10], R60 ;  /* 0x0000003c0a007844 */ /* 0x0003e40000000200 */
[----:B-1----:R-:W-:Y:S02]  /*2f3b0*/  PRMT R62, R83, 0x5410, R86 ;  /* 0x00005410533e7816 */ /* 0x002fe40000000056 */
[----:B------:R-:W3:Y:S04]  /*2f3c0*/  LDL.LU R83, [R1+0x13a4] ;  /* 0x0013a40001537983 */ /* 0x000ee80000300800 */
[----:B------:R-:W3:Y:S04]  /*2f3d0*/  LDL.LU R82, [R1+0x11c4] ;  /* 0x0011c40001527983 */ /* 0x000ee80000300800 */
[----:B------:R-:W3:Y:S01]  /*2f3e0*/  LDL.LU R81, [R1+0x13a0] ;  /* 0x0013a00001517983 */ /* 0x000ee20000300800 */
[----:B--2---:R-:W-:-:S03]  /*2f3f0*/  PRMT R65, R79, 0x5410, R80 ;  /* 0x000054104f417816 */ /* 0x004fc60000000050 */
[----:B------:R-:W2:Y:S04]  /*2f400*/  LDL.LU R80, [R1+0x11c8] ;  /* 0x0011c80001507983 */ /* 0x000ea80000300800 */
[----:B------:R-:W2:Y:S01]  /*2f410*/  LDL.LU R79, [R1+0x139c] ;  /* 0x00139c00014f7983 */ /* 0x000ea20000300800 */
[----:B----4-:R-:W-:-:S03]  /*2f420*/  PRMT R66, R252, 0x5410, R78 ;  /* 0x00005410fc427816 */ /* 0x010fc6000000004e */
        /* <DEDUP_REMOVED lines=14> */
[----:B------:R-:W-:-:S02]  /*2f510*/  PRMT R60, R89, 0x5410, R90 ;  /* 0x00005410593c7816 */ /* 0x000fc4000000005a */
[----:B------:R-:W-:Y:S01]  /*2f520*/  PRMT R61, R87, 0x5410, R88 ;  /* 0x00005410573d7816 */ /* 0x000fe20000000058 */
[----:B------:R-:W-:Y:S06]  /*2f530*/  BAR.SYNC.DEFER_BLOCKING 0x0 ;  /* 0x0000000000007b1d */ /* 0x000fec0000010000 */
[----:B------:R-:W4:Y:S04]  /*2f540*/  LDL.LU R74, [R1+0x11d8] ;  /* 0x0011d800014a7983 */ /* 0x000f280000300800 */
[----:B------:R-:W4:Y:S04]  /*2f550*/  LDL.LU R75, [R1+0x13b0] ;  /* 0x0013b000014b7983 */ /* 0x000f280000300800 */
[----:B------:R-:W1:Y:S01]  /*2f560*/  LDS.128 R88, [R4] ;  /* 0x0000000004587984 */ /* 0x000e620000000c00 */
[----:B---3--:R-:W-:Y:S01]  /*2f570*/  PRMT R67, R84, 0x5410, R85 ;  /* 0x0000541054437816 */ /* 0x008fe20000000055 */
[----:B------:R-:W-:Y:S06]  /*2f580*/  BAR.SYNC.DEFER_BLOCKING 0x0 ;  /* 0x0000000000007b1d */ /* 0x000fec0000010000 */
[----:B------:R-:W-:Y:S02]  /*2f590*/  STSM.16.M88.4 [R10], R64 ;  /* 0x000000400a007844 */ /* 0x000fe40000000200 */
[----:B------:R-:W-:Y:S01]  /*2f5a0*/  BAR.SYNC.DEFER_BLOCKING 0x0 ;  /* 0x0000000000007b1d */ /* 0x000fe20000010000 */
[----:B------:R-:W-:-:S05]  /*2f5b0*/  PRMT R63, R76, 0x5410, R49 ;  /* 0x000054104c3f7816 */ /* 0x000fca0000000031 */
[----:B------:R-:W3:Y:S02]  /*2f5c0*/  LDS.128 R84, [R4] ;  /* 0x0000000004547984 */ /* 0x000ee40000000c00 */
[----:B------:R-:W-:Y:S06]  /*2f5d0*/  BAR.SYNC.DEFER_BLOCKING 0x0 ;  /* 0x0000000000007b1d */ /* 0x000fec0000010000 */
[----:B------:R0:W-:Y:S02]  /*2f5e0*/  STSM.16.M88.4 [R10], R60 ;  /* 0x0000003c0a007844 */ /* 0x0001e40000000200 */
[----:B0-----:R-:W-:-:S02]  /*2f5f0*/  PRMT R60, R20, 0x5410, R9 ;  /* 0x00005410143c7816 */ /* 0x001fc40000000009 */
[----:B------:R-:W3:Y:S01]  /*2f600*/  LDL.LU R9, [R1+0x1234] ;  /* 0x0012340001097983 */ /* 0x000ee20000300800 */
[----:B------:R-:W-:-:S03]  /*2f610*/  PRMT R61, R22, 0x5410, R21 ;  /* 0x00005410163d7816 */ /* 0x000fc60000000015 */
[----:B------:R-:W3:Y:S01]  /*2f620*/  LDL.LU R20, [R1+0x13d8] ;  /* 0x0013d80001147983 */ /* 0x000ee20000300800 */
[----:B------:R-:W-:-:S03]  /*2f630*/  PRMT R64, R83, 0x5410, R25 ;  /* 0x0000541053407816 */ /* 0x000fc60000000019 */
[----:B------:R-:W3:Y:S01]  /*2f640*/  LDL.LU R21, [R1+0x1214] ;  /* 0x0012140001157983 */ /* 0x000ee20000300800 */
[----:B------:R-:W-:-:S03]  /*2f650*/  PRMT R65, R81, 0x5410, R82 ;  /* 0x0000541051417816 */ /* 0x000fc60000000052 */
[----:B------:R-:W3:Y:S01]  /*2f660*/  LDL.LU R22, [R1+0x13d4] ;  /* 0x0013d40001167983 */ /* 0x000ee20000300800 */
[----:B--2---:R-:W-:Y:S01]  /*2f670*/  PRMT R66, R79, 0x5410, R80 ;  /* 0x000054104f427816 */ /* 0x004fe20000000050 */
[----:B------:R-:W-:Y:S06]  /*2f680*/  BAR.SYNC.DEFER_BLOCKING 0x0 ;  /* 0x0000000000007b1d */ /* 0x000fec0000010000 */
[----:B------:R-:W0:Y:S01]  /*2f690*/  LDS.128 R80, [R4] ;  /* 0x0000000004507984 */ /* 0x000e220000000c00 */
[----:B------:R-:W-:-:S03]  /*2f6a0*/  PRMT R62, R24, 0x5410, R23 ;  /* 0x00005410183e7816 */ /* 0x000fc60000000017 */
[----:B------:R-:W2:Y:S04]  /*2f6b0*/  LDL.LU R23, [R1+0x1210] ;  /* 0x0012100001177983 */ /* 0x000ea80000300800 */
[----:B------:R-:W2:Y:S04]  /*2f6c0*/  LDL.LU R24, [R1+0x13d0] ;  /* 0x0013d00001187983 */ /* 0x000ea80000300800 */
[----:B------:R-:W2:Y:S01]  /*2f6d0*/  LDL.LU R25, [R1+0x11f8] ;  /* 0x0011f80001197983 */ /* 0x000ea20000300800 */
[----:B----4-:R-:W-:Y:S01]  /*2f6e0*/  PRMT R67, R252, 0x5410, R78 ;  /* 0x00005410fc437816 */ /* 0x010fe2000000004e */
[----:B------:R-:W-:Y:S06]  /*2f6f0*/  BAR.SYNC.DEFER_BLOCKING 0x0 ;  /* 0x0000000000007b1d */ /* 0x000fec0000010000 */
[----:B------:R-:W2:Y:S04]  /*2f700*/  LDL.LU R252, [R1+0x13cc] ;  /* 0x0013cc0001fc7983 */ /* 0x000ea80000300800 */
[----:B------:R4:W-:Y:S01]  /*2f710*/  STSM.16.M88.4 [R10], R64 ;  /* 0x000000400a007844 */ /* 0x0009e20000000200 */
[----:B------:R-:W-:Y:S01]  /*2f720*/  PRMT R63, R77, 0x5410, R50 ;  /* 0x000054104d3f7816 */ /* 0x000fe20000000032 */
[----:B------:R-:W-:Y:S06]  /*2f730*/  BAR.SYNC.DEFER_BLOCKING 0x0 ;  /* 0x0000000000007b1d */ /* 0x000fec0000010000 */
[----:B------:R-:W0:Y:S02]  /*2f740*/  LDS.128 R76, [R4] ;  /* 0x00000000044c7984 */ /* 0x000e240000000c00 */
[----:B------:R-:W-:Y:S01]  /*2f750*/  BAR.SYNC.DEFER_BLOCKING 0x0 ;  /* 0x0000000000007b1d */ /* 0x000fe20000010000 */
[----:B----4-:R-:W-:-:S02]  /*2f760*/  PRMT R64, R28, 0x5410, R27 ;  /* 0x000054101c407816 */ /* 0x010fc4000000001b */
[----:B------:R-:W-:Y:S02]  /*2f770*/  PRMT R65, R30, 0x5410, R29 ;  /* 0x000054101e417816 */ /* 0x000fe4000000001d */
[----:B------:R-:W-:Y:S01]  /*2f780*/  PRMT R66, R73, 0x5410, R31 ;  /* 0x0000541049427816 */ /* 0x000fe2000000001f */
[----:B------:R4:W-:Y:S02]  /*2f790*/  STSM.16.M88.4 [R10], R60 ;  /* 0x0000003c0a007844 */ /* 0x0009e40000000200 */
[----:B----4-:R-:W-:Y:S02]  /*2f7a0*/  PRMT R62, R26, 0x5410, R8 ;  /* 0x000054101a3e7816 */ /* 0x010fe40000000008 */
[----:B------:R-:W4:Y:S04]  /*2f7b0*/  LDL.LU R26, [R1+0x12cc] ;  /* 0x0012cc00011a7983 */ /* 0x000f280000300800 */
[----:B------:R-:W4:Y:S04]  /*2f7c0*/  LDL.LU R27, [R1+0x13ec] ;  /* 0x0013ec00011b7983 */ /* 0x000f280000300800 */
[----:B------:R-:W4:Y:S04]  /*2f7d0*/  LDL.LU R28, [R1+0x126c] ;  /* 0x00126c00011c7983 */ /* 0x000f280000300800 */
[----:B------:R-:W4:Y:S01]  /*2f7e0*/  LDL.LU R29, [R1+0x13e4] ;  /* 0x0013e400011d7983 */ /* 0x000f220000300800 */
[----:B------:R-:W-:-:S03]  /*2f7f0*/  PRMT R63, R191, 0x5410, R51 ;  /* 0x00005410bf3f7816 */ /* 0x000fc60000000033 */
[----:B------:R-:W4:Y:S04]  /*2f800*/  LDL.LU R52, [R1+0x13e0] ;  /* 0x0013e00001347983 */ /* 0x000f280000300800 */
[----:B------:R-:W4:Y:S04]  /*2f810*/  LDL.LU R30, [R1+0x1250] ;  /* 0x00125000011e7983 */ /* 0x000f280000300800 */
[----:B------:R-:W4:Y:S04]  /*2f820*/  LDL.LU R31, [R1+0x13dc] ;  /* 0x0013dc00011f7983 */ /* 0x000f280000300800 */
[----:B------:R-:W4:Y:S01]  /*2f830*/  LDL.LU R51, [R1+0x1254] ;  /* 0x0012540001337983 */ /* 0x000f220000300800 */
[----:B------:R-:W-:Y:S01]  /*2f840*/  PRMT R67, R75, 0x5410, R74 ;  /* 0x000054104b437816 */ /* 0x000fe2000000004a */
[----:B------:R-:W-:Y:S06]  /*2f850*/  BAR.SYNC.DEFER_BLOCKING 0x0 ;  /* 0x0000000000007b1d */ /* 0x000fec0000010000 */
[----:B------:R-:W0:Y:S02]  /*2f860*/  LDS.128 R72, [R4] ;  /* 0x0000000004487984 */ /* 0x000e240000000c00 */
[----:B------:R-:W-:Y:S06]  /*2f870*/  BAR.SYNC.DEFER_BLOCKING 0x0 ;  /* 0x0000000000007b1d */ /* 0x000fec0000010000 */
[----:B------:R-:W-:Y:S02]  /*2f880*/  STSM.16.M88.4 [R10], R64 ;  /* 0x000000400a007844 */ /* 0x000fe40000000200 */
[----:B------:R-:W-:Y:S01]  /*2f890*/  BAR.SYNC.DEFER_BLOCKING 0x0 ;  /* 0x0000000000007b1d */ /* 0x000fe20000010000 */
[----:B------:R-:W-:-:S02]  /*2f8a0*/  PRMT R60, R12, 0x5410, R68 ;  /* 0x000054100c3c7816 */ /* 0x000fc40000000044 */
[----:B------:R-:W-:-:S03]  /*2f8b0*/  PRMT R61, R5, 0x5410, R13 ;  /* 0x00005410053d7816 */ /* 0x000fc6000000000d */
[----:B------:R-:W4:Y:S04]  /*2f8c0*/  LDL.LU R12, [R1+0x12f8] ;  /* 0x0012f800010c7983 */ /* 0x000f280000300800 */
[----:B------:R-:W4:Y:S04]  /*2f8d0*/  LDL.LU R13, [R1+0x13f4] ;  /* 0x0013f400010d7983 */ /* 0x000f280000300800 */
[----:B------:R-:W4:Y:S04]  /*2f8e0*/  LDL.LU R5, [R1+0x12f4] ;  /* 0x0012f40001057983 */ /* 0x000f280000300800 */
[----:B------:R-:W4:Y:S04]  /*2f8f0*/  LDL.LU R8, [R1+0x13f0] ;  /* 0x0013f00001087983 */ /* 0x000f280000300800 */
[----:B------:R-:W0:Y:S01]  /*2f900*/  LDS.128 R68, [R4] ;  /* 0x0000000004447984 */ /* 0x000e220000000c00 */
[----:B------:R-:W-:Y:S06]  /*2f910*/  BAR.SYNC.DEFER_BLOCKING 0x0 ;  /* 0x0000000000007b1d */ /* 0x000fec0000010000 */
[----:B------:R3:W-:Y:S02]  /*2f920*/  STSM.16.M88.4 [R10], R60 ;  /* 0x0000003c0a007844 */ /* 0x0007e40000000200 */
[----:B------:R-:W-:Y:S01]  /*2f930*/  BAR.SYNC.DEFER_BLOCKING 0x0 ;  /* 0x0000000000007b1d */ /* 0x000fe20000010000 */
[----:B---3--:R-:W-:-:S05]  /*2f940*/  PRMT R60, R20, 0x5410, R9 ;  /* 0x00005410143c7816 */ /* 0x008fca0000000009 */
[----:B------:R-:W3:Y:S01]  /*2f950*/  LDL.LU R9, [R1+0x1274] ;  /* 0x0012740001097983 */ /* 0x000ee20000300800 */
[----:B------:R-:W-:-:S03]  /*2f960*/  PRMT R61, R22, 0x5410, R21 ;  /* 0x00005410163d7816 */ /* 0x000fc60000000015 */
[----:B------:R-:W0:Y:S01]  /*2f970*/  LDS.128 R64, [R4] ;  /* 0x0000000004407984 */ /* 0x000e220000000c00 */
[----:B--2---:R-:W-:-:S03]  /*2f980*/  PRMT R63, R252, 0x5410, R25 ;  /* 0x00005410fc3f7816 */ /* 0x004fc60000000019 */
[----:B------:R-:W3:Y:S01]  /*2f990*/  LDL.LU R252, [R1+0x13e8] ;  /* 0x0013e80001fc7983 */ /* 0x000ee20000300800 */
[----:B------:R-:W-:-:S03]  /*2f9a0*/  PRMT R62, R24, 0x5410, R23 ;  /* 0x00005410183e7816 */ /* 0x000fc60000000017 */
[----:B------:R-:W2:Y:S04]  /*2f9b0*/  LDL.LU.64 R20, [R1+0xe60] ;  /* 0x000e600001147983 */ /* 0x000ea80000300a00 */
[----:B------:R-:W2:Y:S04]  /*2f9c0*/  LDL.LU.64 R22, [R1+0xe48] ;  /* 0x000e480001167983 */ /* 0x000ea80000300a00 */
[----:B------:R-:W2:Y:S01]  /*2f9d0*/  LDL.LU.64 R24, [R1+0xe58] ;  /* 0x000e580001187983 */ /* 0x000ea20000300a00 */
[----:B------:R-:W-:Y:S01]  /*2f9e0*/  BAR.SYNC.DEFER_BLOCKING 0x0 ;  /* 0x0000000000007b1d */ /* 0x000fe20000010000 */
[----:B----4-:R-:W-:-:S05]  /*2f9f0*/  PRMT R49, R27, 0x5410, R26 ;  /* 0x000054101b317816 */ /* 0x010fca000000001a */
[----:B------:R-:W4:Y:S01]  /*2fa00*/  LDL.LU.64 R26, [R1+0xe40] ;  /* 0x000e4000011a7983 */ /* 0x000f220000300a00 */
[----:B------:R-:W-:-:S03]  /*2fa10*/  PRMT R50, R29, 0x5410, R28 ;  /* 0x000054101d327816 */ /* 0x000fc6000000001c */
[----:B------:R-:W4:Y:S01]  /*2fa20*/  LDL.LU.64 R28, [R1+0xe50] ;  /* 0x000e5000011c7983 */ /* 0x000f220000300a00 */
[----:B------:R-:W-:Y:S02]  /*2fa30*/  PRMT R52, R52, 0x5410, R51 ;  /* 0x0000541034347816 */ /* 0x000fe40000000033 */
[----:B------:R-:W-:Y:S02]  /*2fa40*/  PRMT R51, R31, 0x5410, R30 ;  /* 0x000054101f337816 */ /* 0x000fe4000000001e */
[----:B------:R-:W4:Y:S04]  /*2fa50*/  LDL.LU.64 R30, [R1+0xe38] ;  /* 0x000e3800011e7983 */ /* 0x000f280000300a00 */
[----:B------:R-:W-:Y:S01]  /*2fa60*/  STSM.16.M88.4 [R10], R60 ;  /* 0x0000003c0a007844 */ /* 0x000fe20000000200 */
[----:B------:R-:W-:Y:S06]  /*2fa70*/  BAR.SYNC.DEFER_BLOCKING 0x0 ;  /* 0x0000000000007b1d */ /* 0x000fec0000010000 */
[----:B------:R-:W0:Y:S02]  /*2fa80*/  LDS.128 R60, [R4] ;  /* 0x00000000043c7984 */ /* 0x000e240000000c00 */
[----:B------:R-:W-:Y:S06]  /*2fa90*/  BAR.SYNC.DEFER_BLOCKING 0x0 ;  /* 0x0000000000007b1d */ /* 0x000fec0000010000 */
[----:B------:R-:W-:Y:S02]  /*2faa0*/  STSM.16.M88.4 [R10], R56 ;  /* 0x000000380a007844 */ /* 0x000fe40000000200 */
[----:B------:R-:W-:Y:S06]  /*2fab0*/  BAR.SYNC.DEFER_BLOCKING 0x0 ;  /* 0x0000000000007b1d */ /* 0x000fec0000010000 */
[----:B------:R-:W0:Y:S02]  /*2fac0*/  LDS.128 R56, [R4] ;  /* 0x0000000004387984 */ /* 0x000e240000000c00 */
[----:B------:R-:W-:Y:S06]  /*2fad0*/  BAR.SYNC.DEFER_BLOCKING 0x0 ;  /* 0x0000000000007b1d */ /* 0x000fec0000010000 */
[----:B------:R-:W-:Y:S02]  /*2fae0*/  STSM.16.M88.4 [R10], R48 ;  /* 0x000000300a007844 */ /* 0x000fe40000000200 */
[----:B------:R-:W-:Y:S06]  /*2faf0*/  BAR.SYNC.DEFER_BLOCKING 0x0 ;  /* 0x0000000000007b1d */ /* 0x000fec0000010000 */
[----:B------:R-:W0:Y:S02]  /*2fb00*/  LDS.128 R48, [R4] ;  /* 0x0000000004307984 */ /* 0x000e240000000c00 */
[----:B------:R-:W-:Y:S06]  /*2fb10*/  BAR.SYNC.DEFER_BLOCKING 0x0 ;  /* 0x0000000000007b1d */ /* 0x000fec0000010000 */
[----:B------:R1:W-:Y:S02]  /*2fb20*/  STSM.16.M88.4 [R10], R52 ;  /* 0x000000340a007844 */ /* 0x0003e40000000200 */
[----:B-1----:R-:W-:Y:S01]  /*2fb30*/  PRMT R55, R175, 0x5410, R172 ;  /* 0x00005410af377816 */ /* 0x002fe200000000ac */
[----:B------:R-:W-:Y:S01]  /*2fb40*/  BAR.SYNC.DEFER_BLOCKING 0x0 ;  /* 0x0000000000007b1d */ /* 0x000fe20000010000 */
[----:B------:R-:W-:-:S02]  /*2fb50*/  PRMT R53, R13, 0x5410, R12 ;  /* 0x000054100d357816 */ /* 0x000fc4000000000c */
[----:B------:R-:W-:-:S03]  /*2fb60*/  PRMT R54, R8, 0x5410, R5 ;  /* 0x0000541008367816 */ /* 0x000fc60000000005 */
[----:B------:R-:W1:Y:S01]  /*2fb70*/  LDS.128 R172, [R4] ;  /* 0x0000000004ac7984 */ /* 0x000e620000000c00 */
[----:B---3--:R-:W-:Y:S01]  /*2fb80*/  PRMT R52, R252, 0x5410, R9 ;  /* 0x00005410fc347816 */ /* 0x008fe20000000009 */
[----:B------:R-:W-:Y:S01]  /*2fb90*/  BAR.SYNC.DEFER_BLOCKING 0x0 ;  /* 0x0000000000007b1d */ /* 0x000fe20000010000 */
[----:B------:R-:W-:-:S05]  /*2fba0*/  PRMT R252, R168, 0x7770, RZ ;  /* 0x00007770a8fc7816 */ /* 0x000fca00000000ff */
[----:B------:R3:W-:Y:S02]  /*2fbb0*/  STSM.16.M88.4 [R10], R52 ;  /* 0x000000340a007844 */ /* 0x0007e40000000200 */
[----:B------:R-:W-:Y:S01]  /*2fbc0*/  BAR.SYNC.DEFER_BLOCKING 0x0 ;  /* 0x0000000000007b1d */ /* 0x000fe20000010000 */
[----:B---3--:R-:W-:-:S05]  /*2fbd0*/  PRMT R10, R168, 0x7771, RZ ;  /* 0x00007771a80a7816 */ /* 0x008fca00000000ff */
[----:B--2---:R-:W-:Y:S04]  /*2fbe0*/  @P3 STG.E.U8 desc[UR20][R20.64], R252 ;  /* 0x000000fc14003986 */ /* 0x004fe8000c101114 */
[----:B------:R2:W-:Y:S02]  /*2fbf0*/  @P6 STG.E.U8 desc[UR20][R22.64], R10 ;  /* 0x0000000a16006986 */ /* 0x0005e4000c101114 */
[C---:B--2---:R-:W-:Y:S02]  /*2fc00*/  PRMT R10, R168.reuse, 0x7772, RZ ;  /* 0x00007772a80a7816 */ /* 0x044fe400000000ff */
[----:B------:R-:W-:-:S03]  /*2fc10*/  PRMT R168, R168, 0x7773, RZ ;  /* 0x00007773a8a87816 */ /* 0x000fc600000000ff */
[----:B------:R2:W-:Y:S04]  /*2fc20*/  @P2 STG.E.U8 desc[UR20][R24.64], R10 ;  /* 0x0000000a18002986 */ /* 0x0005e8000c101114 */
[----:B----4-:R-:W-:Y:S01]  /*2fc30*/  @P1 STG.E.U8 desc[UR20][R26.64], R168 ;  /* 0x000000a81a001986 */ /* 0x010fe2000c101114 */
[----:B--2---:R-:W-:-:S05]  /*2fc40*/  PRMT R10, R169, 0x7770, RZ ;  /* 0x00007770a90a7816 */ /* 0x004fca00000000ff */
[----:B------:R2:W-:Y:S02]  /*2fc50*/  @P0 STG.E.U8 desc[UR20][R28.64], R10 ;  /* 0x0000000a1c000986 */ /* 0x0005e4000c101114 */
[----:B--2---:R-:W-:-:S05]  /*2fc60*/  PRMT R10, R169, 0x7771, RZ ;  /* 0x00007771a90a7816 */ /* 0x004fca00000000ff */
[----:B------:R2:W-:Y:S04]  /*2fc70*/  @P5 STG.E.U8 desc[UR20][R30.64], R10 ;  /* 0x0000000a1e005986 */ /* 0x0005e8000c101114 */
[----:B--2---:R-:W2:Y:S04]  /*2fc80*/  LDL.LU.64 R30, [R1+0xe30] ;  /* 0x000e3000011e7983 */ /* 0x004ea80000300a00 */
[----:B------:R-:W3:Y:S04]  /*2fc90*/  LDL.LU.64 R28, [R1+0xe28] ;  /* 0x000e2800011c7983 */ /* 0x000ee80000300a00 */
[----:B------:R-:W4:Y:S04]  /*2fca0*/  LDL.LU.64 R4, [R1+0xe20] ;  /* 0x000e200001047983 */ /* 0x000f280000300a00 */
[----:B------:R-:W4:Y:S04]  /*2fcb0*/  LDL.LU.64 R8, [R1+0xe18] ;  /* 0x000e180001087983 */ /* 0x000f280000300a00 */
[----:B------:R-:W4:Y:S04]  /*2fcc0*/  LDL.LU.64 R20, [R1+0xe10] ;  /* 0x000e100001147983 */ /* 0x000f280000300a00 */
[----:B------:R-:W4:Y:S04]  /*2fcd0*/  LDL.LU.64 R22, [R1+0xe08] ;  /* 0x000e080001167983 */ /* 0x000f280000300a00 */
[----:B------:R-:W4:Y:S01]  /*2fce0*/  LDL.LU.64 R24, [R1+0xe00] ;  /* 0x000e000001187983 */ /* 0x000f220000300a00 */
[----:B------:R-:W-:-:S02]  /*2fcf0*/  LOP3.LUT P4, RZ, R18, 0x10000000, RZ, 0xc0, !PT ;  /* 0x1000000012ff7812 */ /* 0x000fc4000788c0ff */
[----:B------:R-:W-:-:S11]  /*2fd00*/  LOP3.LUT R7, R7, 0xffffff7f, RZ, 0xc0, !PT ;  /* 0xffffff7f07077812 */ /* 0x000fd600078ec0ff */
[----:B------:R-:W-:Y:S02]  /*2fd10*/  @P4 LOP3.LUT R7, R7, 0x80, RZ, 0xfc, !PT ;  /* 0x0000008007074812 */ /* 0x000fe400078efcff */
[----:B------:R-:W-:Y:S02]  /*2fd20*/  LOP3.LUT P4, RZ, R18, 0x40000000, RZ, 0xc0, !PT ;  /* 0x4000000012ff7812 */ /* 0x000fe4000788c0ff */
[----:B------:R-:W-:-:S11]  /*2fd30*/  LOP3.LUT R7, R7, 0xfffffeff, RZ, 0xc0, !PT ;  /* 0xfffffeff07077812 */ /* 0x000fd600078ec0ff */
[----:B------:R-:W-:Y:S02]  /*2fd40*/  @P4 LOP3.LUT R7, R7, 0x100, RZ, 0xfc, !PT ;  /* 0x0000010007074812 */ /* 0x000fe400078efcff */
[----:B------:R-:W-:Y:S02]  /*2fd50*/  LOP3.LUT P4, RZ, R18, 0x80000000, RZ, 0xc0, !PT ;  /* 0x8000000012ff7812 */ /* 0x000fe4000788c0ff */
[----:B------:R-:W-:Y:S02]  /*2fd60*/  LOP3.LUT R7, R7, 0xfffffdff, RZ, 0xc0, !PT ;  /* 0xfffffdff07077812 */ /* 0x000fe400078ec0ff */
[----:B------:R-:W-:-:S09]  /*2fd70*/  LOP3.LUT P2, RZ, R17, 0x80000, RZ, 0xc0, !PT ;  /* 0x0008000011ff7812 */ /* 0x000fd2000784c0ff */
[----:B------:R-:W-:Y:S02]  /*2fd80*/  @P4 LOP3.LUT R7, R7, 0x200, RZ, 0xfc, !PT ;  /* 0x0000020007074812 */ /* 0x000fe400078efcff */
[----:B------:R-:W-:Y:S02]  /*2fd90*/  LOP3.LUT P4, RZ, R17, 0x2, RZ, 0xc0, !PT ;  /* 0x0000000211ff7812 */ /* 0x000fe4000788c0ff */
[----:B------:R-:W-:Y:S02]  /*2fda0*/  LOP3.LUT R7, R7, 0xfffffbff, RZ, 0xc0, !PT ;  /* 0xfffffbff07077812 */ /* 0x000fe400078ec0ff */
[----:B------:R-:W-:Y:S02]  /*2fdb0*/  PRMT R10, R169, 0x7772, RZ ;  /* 0x00007772a90a7816 */ /* 0x000fe400000000ff */
[----:B------:R-:W-:-:S07]  /*2fdc0*/  LOP3.LUT P1, RZ, R17, 0x20000, RZ, 0xc0, !PT ;  /* 0x0002000011ff7812 */ /* 0x000fce000782c0ff */
[----:B------:R-:W-:Y:S02]  /*2fdd0*/  @P4 LOP3.LUT R7, R7, 0x400, RZ, 0xfc, !PT ;  /* 0x0000040007074812 */ /* 0x000fe400078efcff */
[----:B------:R-:W-:Y:S02]  /*2fde0*/  LOP3.LUT P4, RZ, R17, 0x10, RZ, 0xc0, !PT ;  /* 0x0000001011ff7812 */ /* 0x000fe4000788c0ff */
[----:B------:R-:W-:Y:S02]  /*2fdf0*/  LOP3.LUT R7, R7, 0xfffff7ff, RZ, 0xc0, !PT ;  /* 0xfffff7ff07077812 */ /* 0x000fe400078ec0ff */
[----:B------:R-:W-:-:S09]  /*2fe00*/  PRMT R169, R169, 0x7773, RZ ;  /* 0x00007773a9a97816 */ /* 0x000fd200000000ff */
        /* <DEDUP_REMOVED lines=8> */
[C---:B------:R-:W-:Y:S02]  /*2fe90*/  LOP3.LUT P4, RZ, R17.reuse, 0x200, RZ, 0xc0, !PT ;  /* 0x0000020011ff7812 */ /* 0x040fe4000788c0ff */
[----:B------:R-:W-:Y:S02]  /*2fea0*/  LOP3.LUT P5, RZ, R17, 0x4000, RZ, 0xc0, !PT ;  /* 0x0000400011ff7812 */ /* 0x000fe400078ac0ff */
[----:B------:R-:W-:-:S09]  /*2feb0*/  LOP3.LUT R7, R7, 0xffffbfff, RZ, 0xc0, !PT ;  /* 0xffffbfff07077812 */ /* 0x000fd200078ec0ff */
[----:B------:R-:W-:Y:S02]  /*2fec0*/  @P4 LOP3.LUT R7, R7, 0x4000, RZ, 0xfc, !PT ;  /* 0x0000400007074812 */ /* 0x000fe400078efcff */
[----:B------:R-:W-:Y:S01]  /*2fed0*/  LOP3.LUT P4, RZ, R17, 0x1000, RZ, 0xc0, !PT ;  /* 0x0000100011ff7812 */ /* 0x000fe2000788c0ff */
[----:B--2---:R2:W-:Y:S04]  /*2fee0*/  @P2 STG.E.U8 desc[UR20][R30.64], R10 ;  /* 0x0000000a1e002986 */ /* 0x0045e8000c101114 */
[----:B--2---:R-:W2:Y:S04]  /*2fef0*/  LDL.LU.64 R30, [R1+0xdf8] ;  /* 0x000df800011e7983 */ /* 0x004ea80000300a00 */
[----:B---3--:R3:W-:Y:S04]  /*2ff00*/  @P1 STG.E.U8 desc[UR20][R28.64], R169 ;  /* 0x000000a91c001986 */ /* 0x0087e8000c101114 */
[----:B---3--:R-:W3:Y:S04]  /*2ff10*/  LDL.LU.64 R28, [R1+0xdf0] ;  /* 0x000df000011c7983 */ /* 0x008ee80000300a00 */
[----:B------:R-:W3:Y:S04]  /*2ff20*/  LDL.LU.64 R26, [R1+0xde8] ;  /* 0x000de800011a7983 */ /* 0x000ee80000300a00 */
[----:B------:R-:W3:Y:S01]  /*2ff30*/  LDL.LU.64 R168, [R1+0xde0] ;  /* 0x000de00001a87983 */ /* 0x000ee20000300a00 */
[----:B------:R-:W-:-:S03]  /*2ff40*/  PRMT R10, R170, 0x7770, RZ ;  /* 0x00007770aa0a7816 */ /* 0x000fc600000000ff */
[----:B------:R-:W3:Y:S04]  /*2ff50*/  LDL.LU.64 R52, [R1+0xdd8] ;  /* 0x000dd80001347983 */ /* 0x000ee80000300a00 */
[----:B----4-:R4:W-:Y:S04]  /*2ff60*/  @P0 STG.E.U8 desc[UR20][R4.64], R10 ;  /* 0x0000000a04000986 */ /* 0x0109e8000c101114 */
[----:B------:R-:W3:Y:S04]  /*2ff70*/  LDL.LU.64 R54, [R1+0xdd0] ;  /* 0x000dd00001367983 */ /* 0x000ee80000300a00 */
[----:B------:R-:W3:Y:S01]  /*2ff80*/  LDL.LU.64 R12, [R1+0xdc8] ;  /* 0x000dc800010c7983 */ /* 0x000ee20000300a00 */
[----:B----4-:R-:W-:-:S03]  /*2ff90*/  PRMT R10, R170, 0x7771, RZ ;  /* 0x00007771aa0a7816 */ /* 0x010fc600000000ff */
[----:B------:R-:W4:Y:S04]  /*2ffa0*/  LDL.LU.64 R4, [R1+0xdc0] ;  /* 0x000dc00001047983 */ /* 0x000f280000300a00 */
[----:B------:R0:W-:Y:S02]  /*2ffb0*/  @P5 STG.E.U8 desc[UR20][R8.64], R10 ;  /* 0x0000000a08005986 */ /* 0x0001e4000c101114 */
[----:B0-----:R-:W-:Y:S02]  /*2ffc0*/  PRMT R10, R170, 0x7772, RZ ;  /* 0x00007772aa0a7816 */ /* 0x001fe400000000ff */
[----:B------:R-:W4:Y:S04]  /*2ffd0*/  LDL.LU.64 R8, [R1+0xdb8] ;  /* 0x000db80001087983 */ /* 0x000f280000300a00 */
[----:B------:R0:W-:Y:S01]  /*2ffe0*/  @P4 STG.E.U8 desc[UR20][R20.64], R10 ;  /* 0x0000000a14004986 */ /* 0x0001e2000c101114 */
[----:B------:R-:W-:-:S02]  /*2fff0*/  LOP3.LUT P4, RZ, R7, 0x4000, RZ, 0xc0, !PT ;  /* 0x0000400007ff7812 */ /* 0x000fc4000788c0ff */
[----:B------:R-:W-:Y:S01]  /*30000*/  PRMT R170, R170, 0x7773, RZ ;  /* 0x00007773aaaa7816 */ /* 0x000fe200000000ff */
[----:B0-----:R-:W4:Y:S10]  /*30010*/  LDL.LU.64 R20, [R1+0xdb0] ;  /* 0x000db00001147983 */ /* 0x001f340000300a00 */
[----:B------:R0:W-:Y:S01]  /*30020*/  @P4 STG.E.U8 desc[UR20][R22.64], R170 ;  /* 0x000000aa16004986 */ /* 0x0001e2000c101114 */
[----:B------:R-:W-:-:S02]  /*30030*/  LOP3.LUT P4, RZ, R7, 0x2000, RZ, 0xc0, !PT ;  /* 0x0000200007ff7812 */ /* 0x000fc4000788c0ff */
[----:B------:R-:W-:Y:S01]  /*30040*/  PRMT R10, R171, 0x7770, RZ ;  /* 0x00007770ab0a7816 */ /* 0x000fe200000000ff */
[----:B0-----:R-:W4:Y:S10]  /*30050*/  LDL.LU.64 R22, [R1+0xda8] ;  /* 0x000da80001167983 */ /* 0x001f340000300a00 */
[----:B------:R0:W-:Y:S04]  /*30060*/  @P4 STG.E.U8 desc[UR20][R24.64], R10 ;  /* 0x0000000a18004986 */ /* 0x0001e8000c101114 */
[----:B0-----:R-:W4:Y:S01]  /*30070*/  LDL.LU.64 R24, [R1+0xda0] ;  /* 0x000da00001187983 */ /* 0x001f220000300a00 */
[----:B------:R-:W-:-:S02]  /*30080*/  LOP3.LUT P4, RZ, R7, 0x1000, RZ, 0xc0, !PT ;  /* 0x0000100007ff7812 */ /* 0x000fc4000788c0ff */
[----:B------:R-:W-:Y:S02]  /*30090*/  PRMT R10, R171, 0x7771, RZ ;  /* 0x00007771ab0a7816 */ /* 0x000fe400000000ff */
[C---:B------:R-:W-:Y:S02]  /*300a0*/  LOP3.LUT P3, RZ, R18.reuse, 0x2000000, RZ, 0xc0, !PT ;  /* 0x0200000012ff7812 */ /* 0x040fe4000786c0ff */
[C---:B------:R-:W-:Y:S02]  /*300b0*/  LOP3.LUT P6, RZ, R18.reuse, 0x800000, RZ, 0xc0, !PT ;  /* 0x0080000012ff7812 */ /* 0x040fe400078cc0ff */
[C---:B------:R-:W-:Y:S02]  /*300c0*/  LOP3.LUT P2, RZ, R18.reuse, 0x400000, RZ, 0xc0, !PT ;  /* 0x0040000012ff7812 */ /* 0x040fe4000784c0ff */
[C---:B------:R-:W-:Y:S02]  /*300d0*/  LOP3.LUT P1, RZ, R18.reuse, 0x100000, RZ, 0xc0, !PT ;  /* 0x0010000012ff7812 */ /* 0x040fe4000782c0ff */
[----:B------:R-:W-:-:S02]  /*300e0*/  LOP3.LUT P0, RZ, R18, 0x20000, RZ, 0xc0, !PT ;  /* 0x0002000012ff7812 */ /* 0x000fc4000780c0ff */
[----:B------:R-:W-:Y:S01]  /*300f0*/  LOP3.LUT P5, RZ, R18, 0x8000, RZ, 0xc0, !PT ;  /* 0x0000800012ff7812 */ /* 0x000fe200078ac0ff */
[----:B--2---:R0:W-:Y:S01]  /*30100*/  @P4 STG.E.U8 desc[UR20][R30.64], R10 ;  /* 0x0000000a1e004986 */ /* 0x0041e2000c101114 */
[----:B------:R-:W-:Y:S02]  /*30110*/  LOP3.LUT P4, RZ, R7, 0x800, RZ, 0xc0, !PT ;  /* 0x0000080007ff7812 */ /* 0x000fe4000788c0ff */
[----:B0-----:R-:W-:Y:S01]  /*30120*/  PRMT R10, R171, 0x7772, RZ ;  /* 0x00007772ab0a7816 */ /* 0x001fe200000000ff */
[----:B------:R-:W2:Y:S10]  /*30130*/  LDL.LU.64 R30, [R1+0x1438] ;  /* 0x00143800011e7983 */ /* 0x000eb40000300a00 */
[----:B---3--:R0:W-:Y:S01]  /*30140*/  @P4 STG.E.U8 desc[UR20][R28.64], R10 ;  /* 0x0000000a1c004986 */ /* 0x0081e2000c101114 */
[----:B------:R-:W-:-:S02]  /*30150*/  LOP3.LUT P4, RZ, R7, 0x400, RZ, 0xc0, !PT ;  /* 0x0000040007ff7812 */ /* 0x000fc4000788c0ff */
[----:B------:R-:W-:Y:S02]  /*30160*/  PRMT R171, R171, 0x7773, RZ ;  /* 0x00007773abab7816 */ /* 0x000fe400000000ff */
[----:B0-----:R-:W-:Y:S01]  /*30170*/  PRMT R10, R164, 0x7770, RZ ;  /* 0x00007770a40a7816 */ /* 0x001fe200000000ff */
[----:B------:R-:W3:Y:S08]  /*30180*/  LDL.LU.64 R28, [R1+0x1430] ;  /* 0x00143000011c7983 */ /* 0x000ef00000300a00 */
[----:B------:R0:W-:Y:S01]  /*30190*/  @P4 STG.E.U8 desc[UR20][R26.64], R171 ;  /* 0x000000ab1a004986 */ /* 0x0001e2000c101114 */
[----:B------:R-:W-:-:S03]  /*301a0*/  LOP3.LUT P4, RZ, R7, 0x200, RZ, 0xc0, !PT ;  /* 0x0000020007ff7812 */ /* 0x000fc6000788c0ff */
[----:B0-----:R-:W3:Y:S10]  /*301b0*/  LDL.LU.64 R26, [R1+0x1428] ;  /* 0x00142800011a7983 */ /* 0x001ef40000300a00 */
[----:B------:R0:W-:Y:S01]  /*301c0*/  @P4 STG.E.U8 desc[UR20][R168.64], R10 ;  /* 0x0000000aa8004986 */ /* 0x0001e2000c101114 */
[----:B------:R-:W-:-:S02]  /*301d0*/  LOP3.LUT P4, RZ, R7, 0x100, RZ, 0xc0, !PT ;  /* 0x0000010007ff7812 */ /* 0x000fc4000788c0ff */
[----:B0-----:R-:W-:-:S11]  /*301e0*/  PRMT R10, R164, 0x7771, RZ ;  /* 0x00007771a40a7816 */ /* 0x001fd600000000ff */
[----:B------:R0:W-:Y:S01]  /*301f0*/  @P4 STG.E.U8 desc[UR20][R52.64], R10 ;  /* 0x0000000a34004986 */ /* 0x0001e2000c101114 */
[----:B------:R-:W-:Y:S02]  /*30200*/  LOP3.LUT P4, RZ, R7, 0x80, RZ, 0xc0, !PT ;  /* 0x0000008007ff7812 */ /* 0x000fe4000788c0ff */
[C---:B0-----:R-:W-:Y:S02]  /*30210*/  PRMT R10, R164.reuse, 0x7772, RZ ;  /* 0x00007772a40a7816 */ /* 0x041fe400000000ff */
[----:B------:R-:W-:-:S09]  /*30220*/  PRMT R164, R164, 0x7773, RZ ;  /* 0x00007773a4a47816 */ /* 0x000fd200000000ff */
[----:B------:R0:W-:Y:S04]  /*30230*/  @P4 STG.E.U8 desc[UR20][R54.64], R10 ;  /* 0x0000000a36004986 */ /* 0x0001e8000c101114 */
[----:B------:R-:W-:Y:S01]  /*30240*/  @P3 STG.E.U8 desc[UR20][R12.64], R164 ;  /* 0x000000a40c003986 */ /* 0x000fe2000c101114 */
[----:B0-----:R-:W-:-:S05]  /*30250*/  PRMT R10, R165, 0x7770, RZ ;  /* 0x00007770a50a7816 */ /* 0x001fca00000000ff */
[----:B----4-:R0:W-:Y:S02]  /*30260*/  @P6 STG.E.U8 desc[UR20][R4.64], R10 ;  /* 0x0000000a04006986 */ /* 0x0101e4000c101114 */
[----:B0-----:R-:W-:-:S05]  /*30270*/  PRMT R10, R165, 0x7771, RZ ;  /* 0x00007771a50a7816 */ /* 0x001fca00000000ff */
[----:B------:R0:W-:Y:S02]  /*30280*/  @P2 STG.E.U8 desc[UR20][R8.64], R10 ;  /* 0x0000000a08002986 */ /* 0x0001e4000c101114 */
[C---:B0-----:R-:W-:Y:S02]  /*30290*/  PRMT R10, R165.reuse, 0x7772, RZ ;  /* 0x00007772a50a7816 */ /* 0x041fe400000000ff */
[----:B------:R-:W-:-:S03]  /*302a0*/  PRMT R165, R165, 0x7773, RZ ;  /* 0x00007773a5a57816 */ /* 0x000fc600000000ff */
[----:B------:R0:W-:Y:S04]  /*302b0*/  @P1 STG.E.U8 desc[UR20][R20.64], R10 ;  /* 0x0000000a14001986 */ /* 0x0001e8000c101114 */
[----:B------:R-:W-:Y:S01]  /*302c0*/  @P0 STG.E.U8 desc[UR20][R22.64], R165 ;  /* 0x000000a516000986 */ /* 0x000fe2000c101114 */
[----:B0-----:R-:W-:-:S05]  /*302d0*/  PRMT R10, R166, 0x7770, RZ ;  /* 0x00007770a60a7816 */ /* 0x001fca00000000ff */
[----:B------:R0:W-:Y:S04]  /*302e0*/  @P5 STG.E.U8 desc[UR20][R24.64], R10 ;  /* 0x0000000a18005986 */ /* 0x0001e8000c101114 */
[----:B0-----:R-:W4:Y:S04]  /*302f0*/  LDL.LU.64 R24, [R1+0xd98] ;  /* 0x000d980001187983 */ /* 0x001f280000300a00 */
[----:B------:R-:W2:Y:S04]  /*30300*/  LDL.LU.64 R22, [R1+0xd90] ;  /* 0x000d900001167983 */ /* 0x000ea80000300a00 */
[----:B------:R-:W3:Y:S04]  /*30310*/  LDL.LU.64 R54, [R1+0xd88] ;  /* 0x000d880001367983 */ /* 0x000ee80000300a00 */
[----:B------:R-:W3:Y:S04]  /*30320*/  LDL.LU.64 R12, [R1+0xd80] ;  /* 0x000d8000010c7983 */ /* 0x000ee80000300a00 */
[----:B------:R-:W3:Y:S04]  /*30330*/  LDL.LU.64 R4, [R1+0xd78] ;  /* 0x000d780001047983 */ /* 0x000ee80000300a00 */
[----:B------:R-:W3:Y:S04]  /*30340*/  LDL.LU.64 R8, [R1+0xd70] ;  /* 0x000d700001087983 */ /* 0x000ee80000300a00 */
[----:B------:R-:W3:Y:S01]  /*30350*/  LDL.LU.64 R20, [R1+0xd68] ;  /* 0x000d680001147983 */ /* 0x000ee20000300a00 */
[----:B------:R-:W-:-:S02]  /*30360*/  LOP3.LUT P4, RZ, R19, 0x400000, RZ, 0xc0, !PT ;  /* 0x0040000013ff7812 */ /* 0x000fc4000788c0ff */
[----:B------:R-:W-:-:S11]  /*30370*/  LOP3.LUT R191, R191, 0x7fffffff, RZ, 0xc0, !PT ;  /* 0x7fffffffbfbf7812 */ /* 0x000fd600078ec0ff */
[----:B------:R-:W-:Y:S02]  /*30380*/  @P4 LOP3.LUT R191, R191, 0x80000000, RZ, 0xfc, !PT ;  /* 0x80000000bfbf4812 */ /* 0x000fe400078efcff */
[----:B------:R-:W-:Y:S02]  /*30390*/  LOP3.LUT P4, RZ, R19, 0x800000, RZ, 0xc0, !PT ;  /* 0x0080000013ff7812 */ /* 0x000fe4000788c0ff */
        /* <DEDUP_REMOVED lines=14> */
[C---:B------:R-:W-:Y:S02]  /*30480*/  LOP3.LUT P4, RZ, R18.reuse, 0x2, RZ, 0xc0, !PT ;  /* 0x0000000212ff7812 */ /* 0x040fe4000788c0ff */
[----:B------:R-:W-:Y:S02]  /*30490*/  LOP3.LUT R7, R7, 0xffffffdf, RZ, 0xc0, !PT ;  /* 0xffffffdf07077812 */ /* 0x000fe400078ec0ff */
[C---:B------:R-:W-:Y:S02]  /*304a0*/  LOP3.LUT P2, RZ, R18.reuse, 0x4000, RZ, 0xc0, !PT ;  /* 0x0000400012ff7812 */ /* 0x040fe4000784c0ff */
[----:B------:R-:W-:Y:S02]  /*304b0*/  LOP3.LUT P1, RZ, R18, 0x1000, RZ, 0xc0, !PT ;  /* 0x0000100012ff7812 */ /* 0x000fe4000782c0ff */
[----:B------:R-:W-:-:S05]  /*304c0*/  PRMT R10, R166, 0x7771, RZ ;  /* 0x00007771a60a7816 */ /* 0x000fca00000000ff */
[----:B------:R-:W-:Y:S02]  /*304d0*/  @P4 LOP3.LUT R7, R7, 0x20, RZ, 0xfc, !PT ;  /* 0x0000002007074812 */ /* 0x000fe400078efcff */
[C---:B------:R-:W-:Y:S02]  /*304e0*/  LOP3.LUT P4, RZ, R18.reuse, 0x10, RZ, 0xc0, !PT ;  /* 0x0000001012ff7812 */ /* 0x040fe4000788c0ff */
[C---:B------:R-:W-:Y:S02]  /*304f0*/  LOP3.LUT P0, RZ, R18.reuse, 0x200, RZ, 0xc0, !PT ;  /* 0x0000020012ff7812 */ /* 0x040fe4000780c0ff */
[----:B------:R-:W-:Y:S02]  /*30500*/  LOP3.LUT P5, RZ, R18, 0x80, RZ, 0xc0, !PT ;  /* 0x0000008012ff7812 */ /* 0x000fe400078ac0ff */
[----:B------:R-:W-:-:S07]  /*30510*/  LOP3.LUT R7, R7, 0xffffffbf, RZ, 0xc0, !PT ;  /* 0xffffffbf07077812 */ /* 0x000fce00078ec0ff */
[----:B------:R-:W-:Y:S02]  /*30520*/  @P4 LOP3.LUT R7, R7, 0x40, RZ, 0xfc, !PT ;  /* 0x0000004007074812 */ /* 0x000fe400078efcff */
[----:B------:R-:W-:Y:S01]  /*30530*/  LOP3.LUT P4, RZ, R18, 0x40, RZ, 0xc0, !PT ;  /* 0x0000004012ff7812 */ /* 0x000fe2000788c0ff */
[----:B----4-:R0:W-:Y:S02]  /*30540*/  @P2 STG.E.U8 desc[UR20][R24.64], R10 ;  /* 0x0000000a18002986 */ /* 0x0101e4000c101114 */
[C---:B0-----:R-:W-:Y:S02]  /*30550*/  PRMT R10, R166.reuse, 0x7772, RZ ;  /* 0x00007772a60a7816 */ /* 0x041fe400000000ff */
[----:B------:R-:W4:Y:S01]  /*30560*/  LDL.LU.64 R24, [R1+0xd60] ;  /* 0x000d600001187983 */ /* 0x000f220000300a00 */
[----:B------:R-:W-:-:S03]  /*30570*/  PRMT R166, R166, 0x7773, RZ ;  /* 0x00007773a6a67816 */ /* 0x000fc600000000ff */
[----:B--2---:R0:W-:Y:S04]  /*30580*/  @P1 STG.E.U8 desc[UR20][R22.64], R10 ;  /* 0x0000000a16001986 */ /* 0x0041e8000c101114 */
[----:B---3--:R-:W-:Y:S01]  /*30590*/  @P0 STG.E.U8 desc[UR20][R54.64], R166 ;  /* 0x000000a636000986 */ /* 0x008fe2000c101114 */
[----:B0-----:R-:W-:-:S03]  /*305a0*/  PRMT R10, R167, 0x7770, RZ ;  /* 0x00007770a70a7816 */ /* 0x001fc600000000ff */
[----:B------:R-:W2:Y:S04]  /*305b0*/  LDL.LU.64 R22, [R1+0xd58] ;  /* 0x000d580001167983 */ /* 0x000ea80000300a00 */
[----:B------:R0:W-:Y:S04]  /*305c0*/  @P5 STG.E.U8 desc[UR20][R12.64], R10 ;  /* 0x0000000a0c005986 */ /* 0x0001e8000c101114 */
[----:B------:R-:W3:Y:S04]  /*305d0*/  LDL.LU.64 R164, [R1+0xd48] ;  /* 0x000d480001a47983 */ /* 0x000ee80000300a00 */
[----:B------:R-:W3:Y:S01]  /*305e0*/  LDL.LU.64 R170, [R1+0xd40] ;  /* 0x000d400001aa7983 */ /* 0x000ee20000300a00 */
[----:B0-----:R-:W-:-:S03]  /*305f0*/  PRMT R10, R167, 0x7771, RZ ;  /* 0x00007771a70a7816 */ /* 0x001fc600000000ff */
[----:B------:R-:W3:Y:S04]  /*30600*/  LDL.LU.64 R168, [R1+0xd38] ;  /* 0x000d380001a87983 */ /* 0x000ee80000300a00 */
[----:B------:R0:W-:Y:S01]  /*30610*/  @P4 STG.E.U8 desc[UR20][R4.64], R10 ;  /* 0x0000000a04004986 */ /* 0x0001e2000c101114 */
[----:B------:R-:W-:-:S03]  /*30620*/  LOP3.LUT P4, RZ, R7, 0x40, RZ, 0xc0, !PT ;  /* 0x0000004007ff7812 */ /* 0x000fc6000788c0ff */
[----:B------:R-:W3:Y:S04]  /*30630*/  LDL.LU.64 R52, [R1+0xd30] ;  /* 0x000d300001347983 */ /* 0x000ee80000300a00 */
[----:B------:R-:W3:Y:S01]  /*30640*/  LDL.LU.64 R54, [R1+0xd28] ;  /* 0x000d280001367983 */ /* 0x000ee20000300a00 */
[----:B0-----:R-:W-:-:S03]  /*30650*/  PRMT R10, R167, 0x7772, RZ ;  /* 0x00007772a70a7816 */ /* 0x001fc600000000ff */
[----:B------:R-:W3:Y:S04]  /*30660*/  LDL.LU.64 R12, [R1+0xd20] ;  /* 0x000d2000010c7983 */ /* 0x000ee80000300a00 */
[----:B------:R0:W-:Y:S01]  /*30670*/  @P4 STG.E.U8 desc[UR20][R8.64], R10 ;  /* 0x0000000a08004986 */ /* 0x0001e2000c101114 */
[----:B------:R-:W-:Y:S02]  /*30680*/  LOP3.LUT P4, RZ, R7, 0x20, RZ, 0xc0, !PT ;  /* 0x0000002007ff7812 */ /* 0x000fe4000788c0ff */
[----:B------:R-:W-:Y:S01]  /*30690*/  PRMT R167, R167, 0x7773, RZ ;  /* 0x00007773a7a77816 */ /* 0x000fe200000000ff */
[----:B------:R-:W3:Y:S04]  /*306a0*/  LDL.LU.64 R4, [R1+0xd18] ;  /* 0x000d180001047983 */ /* 0x000ee80000300a00 */
[----:B0-----:R-:W3:Y:S06]  /*306b0*/  LDL.LU.64 R8, [R1+0xd10] ;  /* 0x000d100001087983 */ /* 0x001eec0000300a00 */
[----:B------:R0:W-:Y:S04]  /*306c0*/  @P4 STG.E.U8 desc[UR20][R20.64], R167 ;  /* 0x000000a714004986 */ /* 0x0001e8000c101114 */
[----:B0-----:R-:W3:Y:S04]  /*306d0*/  LDL.LU.64 R166, [R1+0xd50] ;  /* 0x000d500001a67983 */ /* 0x001ee80000300a00 */
[----:B------:R-:W3:Y:S01]  /*306e0*/  LDL.LU.64 R20, [R1+0xd08] ;  /* 0x000d080001147983 */ /* 0x000ee20000300a00 */
        /* <DEDUP_REMOVED lines=8> */
[----:B----4-:R0:W-:Y:S01]  /*30770*/  @P4 STG.E.U8 desc[UR20][R24.64], R10 ;  /* 0x0000000a18004986 */ /* 0x0101e2000c101114 */
[C---:B------:R-:W-:Y:S02]  /*30780*/  LOP3.LUT P4, RZ, R7.reuse, 0x8, RZ, 0xc0, !PT ;  /* 0x0000000807ff7812 */ /* 0x040fe4000788c0ff */
[----:B0-----:R-:W-:Y:S01]  /*30790*/  PRMT R10, R160, 0x7771, RZ ;  /* 0x00007771a00a7816 */ /* 0x001fe200000000ff */
[----:B------:R-:W4:Y:S10]  /*307a0*/  LDL.LU.64 R24, [R1+0x1420] ;  /* 0x0014200001187983 */ /* 0x000f340000300a00 */
[----:B--2---:R0:W-:Y:S01]  /*307b0*/  @P4 STG.E.U8 desc[UR20][R22.64], R10 ;  /* 0x0000000a16004986 */ /* 0x0041e2000c101114 */
[----:B------:R-:W-:-:S02]  /*307c0*/  LOP3.LUT P4, RZ, R7, 0x4, RZ, 0xc0, !PT ;  /* 0x0000000407ff7812 */ /* 0x000fc4000788c0ff */
[C---:B0-----:R-:W-:Y:S01]  /*307d0*/  PRMT R10, R160.reuse, 0x7772, RZ ;  /* 0x00007772a00a7816 */ /* 0x041fe200000000ff */
[----:B------:R-:W2:Y:S01]  /*307e0*/  LDL.LU.64 R22, [R1+0x1418] ;  /* 0x0014180001167983 */ /* 0x000ea20000300a00 */
[----:B------:R-:W-:-:S09]  /*307f0*/  PRMT R160, R160, 0x7773, RZ ;  /* 0x00007773a0a07816 */ /* 0x000fd200000000ff */
[----:B---3--:R-:W-:Y:S01]  /*30800*/  @P4 STG.E.U8 desc[UR20][R166.64], R10 ;  /* 0x0000000aa6004986 */ /* 0x008fe2000c101114 */
[----:B------:R-:W-:-:S13]  /*30810*/  LOP3.LUT P4, RZ, R7, 0x2, RZ, 0xc0, !PT ;  /* 0x0000000207ff7812 */ /* 0x000fda000788c0ff */
[----:B------:R-:W-:Y:S01]  /*30820*/  @P4 STG.E.U8 desc[UR20][R164.64], R160 ;  /* 0x000000a0a4004986 */ /* 0x000fe2000c101114 */
[----:B------:R-:W-:Y:S02]  /*30830*/  LOP3.LUT P4, RZ, R7, 0x1, RZ, 0xc0, !PT ;  /* 0x0000000107ff7812 */ /* 0x000fe4000788c0ff */
[----:B------:R-:W-:-:S11]  /*30840*/  PRMT R7, R161, 0x7770, RZ ;  /* 0x00007770a1077816 */ /* 0x000fd600000000ff */
[----:B------:R0:W-:Y:S01]  /*30850*/  @P4 STG.E.U8 desc[UR20][R170.64], R7 ;  /* 0x00000007aa004986 */ /* 0x0001e2000c101114 */
[----:B------:R-:W-:Y:S02]  /*30860*/  LOP3.LUT P4, RZ, R191, 0x80000000, RZ, 0xc0, !PT ;  /* 0x80000000bfff7812 */ /* 0x000fe4000788c0ff */
[----:B0-----:R-:W-:-:S11]  /*30870*/  PRMT R7, R161, 0x7771, RZ ;  /* 0x00007771a1077816 */ /* 0x001fd600000000ff */
[----:B------:R0:W-:Y:S02]  /*30880*/  @P4 STG.E.U8 desc[UR20][R168.64], R7 ;  /* 0x00000007a8004986 */ /* 0x0001e4000c101114 */
[C---:B0-----:R-:W-:Y:S02]  /*30890*/  PRMT R7, R161.reuse, 0x7772, RZ ;  /* 0x00007772a1077816 */ /* 0x041fe400000000ff */
[----:B------:R-:W-:-:S03]  /*308a0*/  PRMT R161, R161, 0x7773, RZ ;  /* 0x00007773a1a17816 */ /* 0x000fc600000000ff */
[----:B------:R0:W-:Y:S04]  /*308b0*/  @P3 STG.E.U8 desc[UR20][R52.64], R7 ;  /* 0x0000000734003986 */ /* 0x0001e8000c101114 */
[----:B------:R-:W-:Y:S01]  /*308c0*/  @P6 STG.E.U8 desc[UR20][R54.64], R161 ;  /* 0x000000a136006986 */ /* 0x000fe2000c101114 */
[----:B0-----:R-:W-:-:S05]  /*308d0*/  PRMT R7, R162, 0x7770, RZ ;  /* 0x00007770a2077816 */ /* 0x001fca00000000ff */
[----:B------:R0:W-:Y:S02]  /*308e0*/  @P2 STG.E.U8 desc[UR20][R12.64], R7 ;  /* 0x000000070c002986 */ /* 0x0001e4000c101114 */
[----:B0-----:R-:W-:-:S05]  /*308f0*/  PRMT R7, R162, 0x7771, RZ ;  /* 0x00007771a2077816 */ /* 0x001fca00000000ff */
[----:B------:R0:W-:Y:S02]  /*30900*/  @P1 STG.E.U8 desc[UR20][R4.64], R7 ;  /* 0x0000000704001986 */ /* 0x0001e4000c101114 */
[C---:B0-----:R-:W-:Y:S02]  /*30910*/  PRMT R7, R162.reuse, 0x7772, RZ ;  /* 0x00007772a2077816 */ /* 0x041fe400000000ff */
[----:B------:R-:W-:-:S03]  /*30920*/  PRMT R162, R162, 0x7773, RZ ;  /* 0x00007773a2a27816 */ /* 0x000fc600000000ff */
[----:B------:R-:W-:Y:S04]  /*30930*/  @P0 STG.E.U8 desc[UR20][R8.64], R7 ;  /* 0x0000000708000986 */ /* 0x000fe8000c101114 */
[----:B------:R0:W-:Y:S04]  /*30940*/  @P5 STG.E.U8 desc[UR20][R20.64], R162 ;  /* 0x000000a214005986 */ /* 0x0001e8000c101114 */
[----:B0-----:R-:W3:Y:S04]  /*30950*/  LDL.LU.64 R20, [R1+0xd00] ;  /* 0x000d000001147983 */ /* 0x001ee80000300a00 */
[----:B------:R-:W4:Y:S04]  /*30960*/  LDL.LU.64 R8, [R1+0xcf8] ;  /* 0x000cf80001087983 */ /* 0x000f280000300a00 */
[----:B------:R-:W2:Y:S04]  /*30970*/  LDL.LU.64 R168, [R1+0xcf0] ;  /* 0x000cf00001a87983 */ /* 0x000ea80000300a00 */
[----:B------:R-:W2:Y:S04]  /*30980*/  LDL.LU.64 R52, [R1+0xce8] ;  /* 0x000ce80001347983 */ /* 0x000ea80000300a00 */
[----:B------:R-:W2:Y:S04]  /*30990*/  LDL.LU.64 R54, [R1+0xce0] ;  /* 0x000ce00001367983 */ /* 0x000ea80000300a00 */
[----:B------:R-:W2:Y:S04]  /*309a0*/  LDL.LU.64 R12, [R1+0xcd8] ;  /* 0x000cd800010c7983 */ /* 0x000ea80000300a00 */
[----:B------:R-:W2:Y:S01]  /*309b0*/  LDL.LU.64 R4, [R1+0xcd0] ;  /* 0x000cd00001047983 */ /* 0x000ea20000300a00 */
        /* <DEDUP_REMOVED lines=8> */
[----:B------:R-:W-:Y:S02]  /*30a40*/  LOP3.LUT P2, RZ, R19, 0x80, RZ, 0xc0, !PT ;  /* 0x0000008013ff7812 */ /* 0x000fe4000784c0ff */
[----:B------:R-:W-:-:S07]  /*30a50*/  PRMT R7, R163, 0x7770, RZ ;  /* 0x00007770a3077816 */ /* 0x000fce00000000ff */
[----:B------:R-:W-:Y:S02]  /*30a60*/  @P4 LOP3.LUT R191, R191, 0x2000000, RZ, 0xfc, !PT ;  /* 0x02000000bfbf4812 */ /* 0x000fe400078efcff */
[----:B------:R-:W-:Y:S02]  /*30a70*/  LOP3.LUT P4, RZ, R190, 0x400000, RZ, 0xc0, !PT ;  /* 0x00400000beff7812 */ /* 0x000fe4000788c0ff */
[----:B------:R-:W-:Y:S02]  /*30a80*/  LOP3.LUT R191, R191, 0xfbffffff, RZ, 0xc0, !PT ;  /* 0xfbffffffbfbf7812 */ /* 0x000fe400078ec0ff */
[----:B------:R-:W-:-:S09]  /*30a90*/  LOP3.LUT P1, RZ, R19, 0x40, RZ, 0xc0, !PT ;  /* 0x0000004013ff7812 */ /* 0x000fd2000782c0ff */
[----:B------:R-:W-:Y:S02]  /*30aa0*/  @P4 LOP3.LUT R191, R191, 0x4000000, RZ, 0xfc, !PT ;  /* 0x04000000bfbf4812 */ /* 0x000fe400078efcff */
[----:B------:R-:W-:Y:S02]  /*30ab0*/  LOP3.LUT P4, RZ, R190, 0x800000, RZ, 0xc0, !PT ;  /* 0x00800000beff7812 */ /* 0x000fe4000788c0ff */
[----:B------:R-:W-:Y:S02]  /*30ac0*/  LOP3.LUT R191, R191, 0xf7ffffff, RZ, 0xc0, !PT ;  /* 0xf7ffffffbfbf7812 */ /* 0x000fe400078ec0ff */
[C---:B------:R-:W-:Y:S02]  /*30ad0*/  LOP3.LUT P0, RZ, R19.reuse, 0x10, RZ, 0xc0, !PT ;  /* 0x0000001013ff7812 */ /* 0x040fe4000780c0ff */
[----:B------:R-:W-:-:S07]  /*30ae0*/  LOP3.LUT P5, RZ, R19, 0x2, RZ, 0xc0, !PT ;  /* 0x0000000213ff7812 */ /* 0x000fce00078ac0ff */
        /* <DEDUP_REMOVED lines=10> */
[----:B------:R-:W-:Y:S01]  /*30b90*/  LOP3.LUT P4, RZ, R190, 0x80000000, RZ, 0xc0, !PT ;  /* 0x80000000beff7812 */ /* 0x000fe2000788c0ff */
[----:B---3--:R0:W-:Y:S04]  /*30ba0*/  @P2 STG.E.U8 desc[UR20][R20.64], R7 ;  /* 0x0000000714002986 */ /* 0x0081e8000c101114 */
[----:B0-----:R-:W3:Y:S01]  /*30bb0*/  LDL.LU.64 R20, [R1+0xcc8] ;  /* 0x000cc80001147983 */ /* 0x001ee20000300a00 */
[----:B------:R-:W-:-:S05]  /*30bc0*/  PRMT R7, R163, 0x7771, RZ ;  /* 0x00007771a3077816 */ /* 0x000fca00000000ff */
[----:B----4-:R0:W-:Y:S04]  /*30bd0*/  @P1 STG.E.U8 desc[UR20][R8.64], R7 ;  /* 0x0000000708001986 */ /* 0x0101e8000c101114 */
[----:B0-----:R-:W4:Y:S01]  /*30be0*/  LDL.LU.64 R8, [R1+0xcc0] ;  /* 0x000cc00001087983 */ /* 0x001f220000300a00 */
[C---:B------:R-:W-:Y:S02]  /*30bf0*/  PRMT R7, R163.reuse, 0x7772, RZ ;  /* 0x00007772a3077816 */ /* 0x040fe400000000ff */
[----:B------:R-:W-:Y:S01]  /*30c00*/  PRMT R163, R163, 0x7773, RZ ;  /* 0x00007773a3a37816 */ /* 0x000fe200000000ff */
[----:B------:R-:W4:Y:S04]  /*30c10*/  LDL.LU.64 R160, [R1+0xcb0] ;  /* 0x000cb00001a07983 */ /* 0x000f280000300a00 */
[----:B--2---:R-:W-:Y:S04]  /*30c20*/  @P0 STG.E.U8 desc[UR20][R168.64], R7 ;  /* 0x00000007a8000986 */ /* 0x004fe8000c101114 */
[----:B------:R0:W-:Y:S04]  /*30c30*/  @P5 STG.E.U8 desc[UR20][R52.64], R163 ;  /* 0x000000a334005986 */ /* 0x0001e8000c101114 */
[----:B0-----:R-:W2:Y:S04]  /*30c40*/  LDL.LU.64 R162, [R1+0xcb8] ;  /* 0x000cb80001a27983 */ /* 0x001ea80000300a00 */
[----:B------:R-:W2:Y:S01]  /*30c50*/  LDL.LU.64 R166, [R1+0xca8] ;  /* 0x000ca80001a67983 */ /* 0x000ea20000300a00 */
[----:B------:R-:W-:-:S03]  /*30c60*/  PRMT R7, R156, 0x7770, RZ ;  /* 0x000077709c077816 */ /* 0x000fc600000000ff */
[----:B------:R-:W2:Y:S04]  /*30c70*/  LDL.LU.64 R164, [R1+0xca0] ;  /* 0x000ca00001a47983 */ /* 0x000ea80000300a00 */
[----:B------:R0:W-:Y:S01]  /*30c80*/  @P4 STG.E.U8 desc[UR20][R54.64], R7 ;  /* 0x0000000736004986 */ /* 0x0001e2000c101114 */
[----:B------:R-:W-:-:S03]  /*30c90*/  LOP3.LUT P4, RZ, R191, 0x40000000, RZ, 0xc0, !PT ;  /* 0x40000000bfff7812 */ /* 0x000fc6000788c0ff */
[----:B------:R-:W2:Y:S04]  /*30ca0*/  LDL.LU.64 R170, [R1+0xc98] ;  /* 0x000c980001aa7983 */ /* 0x000ea80000300a00 */
[----:B------:R-:W2:Y:S01]  /*30cb0*/  LDL.LU.64 R168, [R1+0xc90] ;  /* 0x000c900001a87983 */ /* 0x000ea20000300a00 */
[----:B0-----:R-:W-:-:S03]  /*30cc0*/  PRMT R7, R156, 0x7771, RZ ;  /* 0x000077719c077816 */ /* 0x001fc600000000ff */
[----:B------:R-:W2:Y:S04]  /*30cd0*/  LDL.LU.64 R52, [R1+0xc88] ;  /* 0x000c880001347983 */ /* 0x000ea80000300a00 */
[----:B------:R0:W-:Y:S01]  /*30ce0*/  @P4 STG.E.U8 desc[UR20][R12.64], R7 ;  /* 0x000000070c004986 */ /* 0x0001e2000c101114 */
[----:B------:R-:W-:-:S03]  /*30cf0*/  LOP3.LUT P4, RZ, R191, 0x20000000, RZ, 0xc0, !PT ;  /* 0x20000000bfff7812 */ /* 0x000fc6000788c0ff */
[----:B------:R-:W2:Y:S04]  /*30d00*/  LDL.LU.64 R54, [R1+0xc80] ;  /* 0x000c800001367983 */ /* 0x000ea80000300a00 */
[----:B0-----:R-:W2:Y:S01]  /*30d10*/  LDL.LU.64 R12, [R1+0xc78] ;  /* 0x000c7800010c7983 */ /* 0x001ea20000300a00 */
[----:B------:R-:W-:-:S05]  /*30d20*/  PRMT R7, R156, 0x7772, RZ ;  /* 0x000077729c077816 */ /* 0x000fca00000000ff */
[----:B------:R0:W-:Y:S04]  /*30d30*/  @P4 STG.E.U8 desc[UR20][R4.64], R7 ;  /* 0x0000000704004986 */ /* 0x0001e8000c101114 */
[----:B0-----:R-:W2:Y:S01]  /*30d40*/  LDL.LU.64 R4, [R1+0xc70] ;  /* 0x000c700001047983 */ /* 0x001ea20000300a00 */
[----:B------:R-:W-:Y:S02]  /*30d50*/  LOP3.LUT P4, RZ, R191, 0x10000000, RZ, 0xc0, !PT ;  /* 0x10000000bfff7812 */ /* 0x000fe4000788c0ff */
[----:B------:R-:W-:Y:S02]  /*30d60*/  PRMT R156, R156, 0x7773, RZ ;  /* 0x000077739c9c7816 */ /* 0x000fe400000000ff */
[----:B------:R-:W-:Y:S02]  /*30d70*/  PRMT R7, R157, 0x7770, RZ ;  /* 0x000077709d077816 */ /* 0x000fe400000000ff */
[----:B------:R-:W-:-:S02]  /*30d80*/  LOP3.LUT P3, RZ, R190, 0x4000, RZ, 0xc0, !PT ;  /* 0x00004000beff7812 */ /* 0x000fc4000786c0ff */
[C---:B------:R-:W-:Y:S02]  /*30d90*/  LOP3.LUT P6, RZ, R190.reuse, 0x1000, RZ, 0xc0, !PT ;  /* 0x00001000beff7812 */ /* 0x040fe400078cc0ff */
[C---:B------:R-:W-:Y:S02]  /*30da0*/  LOP3.LUT P2, RZ, R190.reuse, 0x200, RZ, 0xc0, !PT ;  /* 0x00000200beff7812 */ /* 0x040fe4000784c0ff */
[C---:B------:R-:W-:Y:S02]  /*30db0*/  LOP3.LUT P1, RZ, R190.reuse, 0x80, RZ, 0xc0, !PT ;  /* 0x00000080beff7812 */ /* 0x040fe4000782c0ff */
[C---:B------:R-:W-:Y:S02]  /*30dc0*/  LOP3.LUT P0, RZ, R190.reuse, 0x40, RZ, 0xc0, !PT ;  /* 0x00000040beff7812 */ /* 0x040fe4000780c0ff */
[----:B------:R-:W-:Y:S01]  /*30dd0*/  LOP3.LUT P5, RZ, R190, 0x10, RZ, 0xc0, !PT ;  /* 0x00000010beff7812 */ /* 0x000fe200078ac0ff */
[----:B---3--:R0:W-:Y:S01]  /*30de0*/  @P4 STG.E.U8 desc[UR20][R20.64], R156 ;  /* 0x0000009c14004986 */ /* 0x0081e2000c101114 */
[----:B------:R-:W-:-:S03]  /*30df0*/  LOP3.LUT P4, RZ, R191, 0x8000000, RZ, 0xc0, !PT ;  /* 0x08000000bfff7812 */ /* 0x000fc6000788c0ff */
[----:B0-----:R-:W3:Y:S10]  /*30e00*/  LDL.LU.64 R20, [R1+0x1410] ;  /* 0x0014100001147983 */ /* 0x001ef40000300a00 */
[----:B----4-:R0:W-:Y:S01]  /*30e10*/  @P4 STG.E.U8 desc[UR20][R8.64], R7 ;  /* 0x0000000708004986 */ /* 0x0101e2000c101114 */
[----:B------:R-:W-:-:S02]  /*30e20*/  LOP3.LUT P4, RZ, R191, 0x4000000, RZ, 0xc0, !PT ;  /* 0x04000000bfff7812 */ /* 0x000fc4000788c0ff */
[----:B0-----:R-:W-:Y:S01]  /*30e30*/  PRMT R7, R157, 0x7771, RZ ;  /* 0x000077719d077816 */ /* 0x001fe200000000ff */
[----:B------:R-:W4:Y:S10]  /*30e40*/  LDL.LU.64 R8, [R1+0x1408] ;  /* 0x0014080001087983 */ /* 0x000f340000300a00 */
[----:B--2---:R0:W-:Y:S01]  /*30e50*/  @P4 STG.E.U8 desc[UR20][R162.64], R7 ;  /* 0x00000007a2004986 */ /* 0x0041e2000c101114 */
[----:B------:R-:W-:-:S02]  /*30e60*/  LOP3.LUT P4, RZ, R191, 0x2000000, RZ, 0xc0, !PT ;  /* 0x02000000bfff7812 */ /* 0x000fc4000788c0ff */
[----:B0-----:R-:W-:-:S11]  /*30e70*/  PRMT R7, R157, 0x7772, RZ ;  /* 0x000077729d077816 */ /* 0x001fd600000000ff */
[----:B------:R0:W-:Y:S01]  /*30e80*/  @P4 STG.E.U8 desc[UR20][R160.64], R7 ;  /* 0x00000007a0004986 */ /* 0x0001e2000c101114 */
[----:B------:R-:W-:Y:S02]  /*30e90*/  LOP3.LUT P4, RZ, R191, 0x1000000, RZ, 0xc0, !PT ;  /* 0x01000000bfff7812 */ /* 0x000fe4000788c0ff */
[----:B------:R-:W-:-:S11]  /*30ea0*/  PRMT R157, R157, 0x7773, RZ ;  /* 0x000077739d9d7816 */ /* 0x000fd600000000ff */
[----:B------:R-:W-:Y:S01]  /*30eb0*/  @P4 STG.E.U8 desc[UR20][R166.64], R157 ;  /* 0x0000009da6004986 */ /* 0x000fe2000c101114 */
[----:B------:R-:W-:Y:S02]  /*30ec0*/  LOP3.LUT P4, RZ, R191, 0x800000, RZ, 0xc0, !PT ;  /* 0x00800000bfff7812 */ /* 0x000fe4000788c0ff */
[----:B0-----:R-:W-:-:S11]  /*30ed0*/  PRMT R7, R158, 0x7770, RZ ;  /* 0x000077709e077816 */ /* 0x001fd600000000ff */
[----:B------:R0:W-:Y:S02]  /*30ee0*/  @P4 STG.E.U8 desc[UR20][R164.64], R7 ;  /* 0x00000007a4004986 */ /* 0x0001e4000c101114 */
[----:B0-----:R-:W-:-:S05]  /*30ef0*/  PRMT R7, R158, 0x7771, RZ ;  /* 0x000077719e077816 */ /* 0x001fca00000000ff */
        /* <DEDUP_REMOVED lines=9> */
[----:B0-----:R-:W-:-:S05]  /*30f90*/  PRMT R7, R159, 0x7772, RZ ;  /* 0x000077729f077816 */ /* 0x001fca00000000ff */
[----:B------:R0:W-:Y:S04]  /*30fa0*/  @P5 STG.E.U8 desc[UR20][R4.64], R7 ;  /* 0x0000000704005986 */ /* 0x0001e8000c101114 */
[----:B0-----:R-:W2:Y:S04]  /*30fb0*/  LDL.LU.64 R4, [R1+0xc68] ;  /* 0x000c680001047983 */ /* 0x001ea80000300a00 */
        /* <DEDUP_REMOVED lines=12> */
[C---:B------:R-:W-:Y:S02]  /*31080*/  LOP3.LUT P4, RZ, R190.reuse, 0x2000, RZ, 0xc0, !PT ;  /* 0x00002000beff7812 */ /* 0x040fe4000788c0ff */
        /* <DEDUP_REMOVED lines=20> */
[----:B------:R-:W-:Y:S02]  /*311d0*/  LOP3.LUT R191, R191, 0xffbfffff, RZ, 0xc0, !PT ;  /* 0xffbfffffbfbf7812 */ /* 0x000fe400078ec0ff */
[----:B------:R-:W-:-:S09]  /*311e0*/  LOP3.LUT P5, RZ, R190, 0x1, RZ, 0xc0, !PT ;  /* 0x00000001beff7812 */ /* 0x000fd200078ac0ff */
[----:B------:R-:W-:Y:S02]  /*311f0*/  @P4 LOP3.LUT R191, R191, 0x400000, RZ, 0xfc, !PT ;  /* 0x00400000bfbf4812 */ /* 0x000fe400078efcff */
[----:B------:R-:W-:Y:S01]  /*31200*/  LOP3.LUT P4, RZ, R190, 0x4, RZ, 0xc0, !PT ;  /* 0x00000004beff7812 */ /* 0x000fe2000788c0ff */
[----:B--2---:R0:W-:Y:S04]  /*31210*/  @P2 STG.E.U8 desc[UR20][R4.64], R159 ;  /* 0x0000009f04002986 */ /* 0x0041e8000c101114 */
[----:B0-----:R-:W2:Y:S04]  /*31220*/  LDL.LU.64 R4, [R1+0xc30] ;  /* 0x000c300001047983 */ /* 0x001ea80000300a00 */
[----:B---3--:R0:W-:Y:S04]  /*31230*/  @P1 STG.E.U8 desc[UR20][R12.64], R7 ;  /* 0x000000070c001986 */ /* 0x0081e8000c101114 */
[----:B0-----:R-:W3:Y:S04]  /*31240*/  LDL.LU.64 R12, [R1+0xc28] ;  /* 0x000c2800010c7983 */ /* 0x001ee80000300a00 */
[----:B------:R-:W3:Y:S04]  /*31250*/  LDL.LU.64 R158, [R1+0xc20] ;  /* 0x000c2000019e7983 */ /* 0x000ee80000300a00 */
[----:B------:R-:W3:Y:S01]  /*31260*/  LDL.LU.64 R156, [R1+0xc18] ;  /* 0x000c1800019c7983 */ /* 0x000ee20000300a00 */
[----:B------:R-:W-:-:S03]  /*31270*/  PRMT R7, R152, 0x7771, RZ ;  /* 0x0000777198077816 */ /* 0x000fc600000000ff */
[----:B------:R-:W3:Y:S04]  /*31280*/  LDL.LU.64 R162, [R1+0xc10] ;  /* 0x000c100001a27983 */ /* 0x000ee80000300a00 */
[----:B----4-:R0:W-:Y:S04]  /*31290*/  @P0 STG.E.U8 desc[UR20][R164.64], R7 ;  /* 0x00000007a4000986 */ /* 0x0101e8000c101114 */
[----:B------:R-:W4:Y:S04]  /*312a0*/  LDL.LU.64 R160, [R1+0xc08] ;  /* 0x000c080001a07983 */ /* 0x000f280000300a00 */
[----:B------:R-:W4:Y:S01]  /*312b0*/  LDL.LU.64 R166, [R1+0xc00] ;  /* 0x000c000001a67983 */ /* 0x000f220000300a00 */
[----:B0-----:R-:W-:-:S03]  /*312c0*/  PRMT R7, R152, 0x7772, RZ ;  /* 0x0000777298077816 */ /* 0x001fc600000000ff */
[----:B------:R-:W4:Y:S01]  /*312d0*/  LDL.LU.64 R164, [R1+0xbf8] ;  /* 0x000bf80001a47983 */ /* 0x000f220000300a00 */
[----:B------:R-:W-:-:S03]  /*312e0*/  PRMT R152, R152, 0x7773, RZ ;  /* 0x0000777398987816 */ /* 0x000fc600000000ff */
[----:B------:R0:W-:Y:S04]  /*312f0*/  @P5 STG.E.U8 desc[UR20][R170.64], R7 ;  /* 0x00000007aa005986 */ /* 0x0001e8000c101114 */
[----:B------:R1:W-:Y:S01]  /*31300*/  @P4 STG.E.U8 desc[UR20][R168.64], R152 ;  /* 0x00000098a8004986 */ /* 0x0003e2000c101114 */
[----:B------:R-:W-:Y:S02]  /*31310*/  LOP3.LUT P4, RZ, R191, 0x400000, RZ, 0xc0, !PT ;  /* 0x00400000bfff7812 */ /* 0x000fe4000788c0ff */
[----:B0-----:R-:W-:Y:S01]  /*31320*/  PRMT R7, R153, 0x7770, RZ ;  /* 0x0000777099077816 */ /* 0x001fe200000000ff */
[----:B------:R-:W4:Y:S04]  /*31330*/  LDL.LU.64 R170, [R1+0xbf0] ;  /* 0x000bf00001aa7983 */ /* 0x000f280000300a00 */
[----:B-1----:R-:W4:Y:S06]  /*31340*/  LDL.LU.64 R168, [R1+0xbe8] ;  /* 0x000be80001a87983 */ /* 0x002f2c0000300a00 */
[----:B------:R0:W-:Y:S01]  /*31350*/  @P4 STG.E.U8 desc[UR20][R52.64], R7 ;  /* 0x0000000734004986 */ /* 0x0001e2000c101114 */
[----:B------:R-:W-:-:S03]  /*31360*/  LOP3.LUT P4, RZ, R191, 0x200000, RZ, 0xc0, !PT ;  /* 0x00200000bfff7812 */ /* 0x000fc6000788c0ff */
[----:B0-----:R-:W4:Y:S01]  /*31370*/  LDL.LU.64 R52, [R1+0xbe0] ;  /* 0x000be00001347983 */ /* 0x001f220000300a00 */
[----:B------:R-:W-:-:S09]  /*31380*/  PRMT R7, R153, 0x7771, RZ ;  /* 0x0000777199077816 */ /* 0x000fd200000000ff */
[----:B------:R0:W-:Y:S04]  /*31390*/  @P4 STG.E.U8 desc[UR20][R54.64], R7 ;  /* 0x0000000736004986 */ /* 0x0001e8000c101114 */
[----:B0-----:R-:W4:Y:S01]  /*313a0*/  LDL.LU.64 R54, [R1+0xbd8] ;  /* 0x000bd80001367983 */ /* 0x001f220000300a00 */
[----:B------:R-:W-:Y:S02]  /*313b0*/  LOP3.LUT P4, RZ, R191, 0x100000, RZ, 0xc0, !PT ;  /* 0x00100000bfff7812 */ /* 0x000fe4000788c0ff */
[C---:B------:R-:W-:Y:S02]  /*313c0*/  PRMT R7, R153.reuse, 0x7772, RZ ;  /* 0x0000777299077816 */ /* 0x040fe400000000ff */
[----:B------:R-:W-:Y:S02]  /*313d0*/  PRMT R153, R153, 0x7773, RZ ;  /* 0x0000777399997816 */ /* 0x000fe400000000ff */
[----:B------:R-:W-:-:S02]  /*313e0*/  LOP3.LUT P3, RZ, R190, 0x80000, RZ, 0xc0, !PT ;  /* 0x00080000beff7812 */ /* 0x000fc4000786c0ff */
[C---:B------:R-:W-:Y:S02]  /*313f0*/  LOP3.LUT P6, RZ, R190.reuse, 0x200000, RZ, 0xc0, !PT ;  /* 0x00200000beff7812 */ /* 0x040fe400078cc0ff */
[C---:B------:R-:W-:Y:S02]  /*31400*/  LOP3.LUT P2, RZ, R190.reuse, 0x1000000, RZ, 0xc0, !PT ;  /* 0x01000000beff7812 */ /* 0x040fe4000784c0ff */
[C---:B------:R-:W-:Y:S02]  /*31410*/  LOP3.LUT P1, RZ, R190.reuse, 0x4000000, RZ, 0xc0, !PT ;  /* 0x04000000beff7812 */ /* 0x040fe4000782c0ff */
[C---:B------:R-:W-:Y:S02]  /*31420*/  LOP3.LUT P0, RZ, R190.reuse, 0x8000000, RZ, 0xc0, !PT ;  /* 0x08000000beff7812 */ /* 0x040fe4000780c0ff */
[----:B------:R-:W-:Y:S01]  /*31430*/  LOP3.LUT P5, RZ, R190, 0x20000000, RZ, 0xc0, !PT ;  /* 0x20000000beff7812 */ /* 0x000fe200078ac0ff */
[----:B--2---:R0:W-:Y:S01]  /*31440*/  @P4 STG.E.U8 desc[UR20][R4.64], R7 ;  /* 0x0000000704004986 */ /* 0x0041e2000c101114 */
[----:B------:R-:W-:-:S02]  /*31450*/  LOP3.LUT P4, RZ, R191, 0x80000, RZ, 0xc0, !PT ;  /* 0x00080000bfff7812 */ /* 0x000fc4000788c0ff */
[----:B0-----:R-:W-:Y:S01]  /*31460*/  PRMT R7, R154, 0x7770, RZ ;  /* 0x000077709a077816 */ /* 0x001fe200000000ff */
[----:B------:R-:W2:Y:S10]  /*31470*/  LDL.LU.64 R4, [R1+0x1400] ;  /* 0x0014000001047983 */ /* 0x000eb40000300a00 */
[----:B---3--:R0:W-:Y:S01]  /*31480*/  @P4 STG.E.U8 desc[UR20][R12.64], R153 ;  /* 0x000000990c004986 */ /* 0x0081e2000c101114 */
[----:B------:R-:W-:-:S03]  /*31490*/  LOP3.LUT P4, RZ, R191, 0x40000, RZ, 0xc0, !PT ;  /* 0x00040000bfff7812 */ /* 0x000fc6000788c0ff */
[----:B0-----:R-:W3:Y:S10]  /*314a0*/  LDL.LU.64 R12, [R1+0x13f8] ;  /* 0x0013f800010c7983 */ /* 0x001ef40000300a00 */
[----:B------:R0:W-:Y:S01]  /*314b0*/  @P4 STG.E.U8 desc[UR20][R158.64], R7 ;  /* 0x000000079e004986 */ /* 0x0001e2000c101114 */
[----:B------:R-:W-:-:S02]  /*314c0*/  LOP3.LUT P4, RZ, R191, 0x20000, RZ, 0xc0, !PT ;  /* 0x00020000bfff7812 */ /* 0x000fc4000788c0ff */
[----:B0-----:R-:W-:-:S11]  /*314d0*/  PRMT R7, R154, 0x7771, RZ ;  /* 0x000077719a077816 */ /* 0x001fd600000000ff */
[----:B------:R0:W-:Y:S01]  /*314e0*/  @P4 STG.E.U8 desc[UR20][R156.64], R7 ;  /* 0x000000079c004986 */ /* 0x0001e2000c101114 */
[----:B------:R-:W-:Y:S02]  /*314f0*/  LOP3.LUT P4, RZ, R191, 0x10000, RZ, 0xc0, !PT ;  /* 0x00010000bfff7812 */ /* 0x000fe4000788c0ff */
[----:B0-----:R-:W-:-:S11]  /*31500*/  PRMT R7, R154, 0x7772, RZ ;  /* 0x000077729a077816 */ /* 0x001fd600000000ff */
[----:B------:R0:W-:Y:S01]  /*31510*/  @P4 STG.E.U8 desc[UR20][R162.64], R7 ;  /* 0x00000007a2004986 */ /* 0x0001e2000c101114 */
[----:B------:R-:W-:Y:S02]  /*31520*/  LOP3.LUT P4, RZ, R191, 0x8000, RZ, 0xc0, !PT ;  /* 0x00008000bfff7812 */ /* 0x000fe4000788c0ff */
[----:B------:R-:W-:Y:S02]  /*31530*/  PRMT R154, R154, 0x7773, RZ ;  /* 0x000077739a9a7816 */ /* 0x000fe400000000ff */
[----:B0-----:R-:W-:-:S09]  /*31540*/  PRMT R7, R155, 0x7770, RZ ;  /* 0x000077709b077816 */ /* 0x001fd200000000ff */
[----:B----4-:R-:W-:Y:S04]  /*31550*/  @P4 STG.E.U8 desc[UR20][R160.64], R154 ;  /* 0x0000009aa0004986 */ /* 0x010fe8000c101114 */
        /* <DEDUP_REMOVED lines=10> */
[----:B------:R0:W-:Y:S04]  /*31600*/  @P5 STG.E.U8 desc[UR20][R54.64], R7 ;  /* 0x0000000736005986 */ /* 0x0001e8000c101114 */
[----:B0-----:R-:W4:Y:S04]  /*31610*/  LDL.LU.64 R54, [R1+0xbd0] ;  /* 0x000bd00001367983 */ /* 0x001f280000300a00 */
[----:B------:R-:W2:Y:S04]  /*31620*/  LDL.LU.64 R166, [R1+0xbc8] ;  /* 0x000bc80001a67983 */ /* 0x000ea80000300a00 */
[----:B------:R-:W3:Y:S04]  /*31630*/  LDL.LU.64 R164, [R1+0xbc0] ;  /* 0x000bc00001a47983 */ /* 0x000ee80000300a00 */
[----:B------:R-:W3:Y:S04]  /*31640*/  LDL.LU.64 R170, [R1+0xbb8] ;  /* 0x000bb80001aa7983 */ /* 0x000ee80000300a00 */
[----:B------:R-:W3:Y:S01]  /*31650*/  LDL.LU.64 R168, [R1+0xbb0] ;  /* 0x000bb00001a87983 */ /* 0x000ee20000300a00 */
[----:B------:R-:W-:-:S03]  /*31660*/  LOP3.LUT P2, RZ, R19, 0x1, RZ, 0xc0, !PT ;  /* 0x0000000113ff7812 */ /* 0x000fc6000784c0ff */
[----:B------:R-:W3:Y:S01]  /*31670*/  LDL.LU.64 R52, [R1+0xba8] ;  /* 0x000ba80001347983 */ /* 0x000ee20000300a00 */
[----:B------:R-:W-:Y:S02]  /*31680*/  PRMT R7, R148, 0x7772, RZ ;  /* 0x0000777294077816 */ /* 0x000fe400000000ff */
        /* <DEDUP_REMOVED lines=13> */
[----:B------:R-:W-:Y:S01]  /*31760*/  LOP3.LUT R191, R191, 0xfffff7ff, RZ, 0xc0, !PT ;  /* 0xfffff7ffbfbf7812 */ /* 0x000fe200078ec0ff */
[----:B----4-:R0:W-:Y:S04]  /*31770*/  @P2 STG.E.U8 desc[UR20][R54.64], R7 ;  /* 0x0000000736002986 */ /* 0x0101e8000c101114 */
[----:B0-----:R-:W4:Y:S04]  /*31780*/  LDL.LU.64 R54, [R1+0xba0] ;  /* 0x000ba00001367983 */ /* 0x001f280000300a00 */
[----:B------:R-:W4:Y:S02]  /*31790*/  LDL.LU.64 R154, [R1+0xb98] ;  /* 0x000b9800019a7983 */ /* 0x000f240000300a00 */
[----:B------:R-:W-:-:S02]  /*317a0*/  @P4 LOP3.LUT R191, R191, 0x800, RZ, 0xfc, !PT ;  /* 0x00000800bfbf4812 */ /* 0x000fc400078efcff */
[----:B------:R-:W-:Y:S01]  /*317b0*/  LOP3.LUT P4, RZ, R19, 0x2000, RZ, 0xc0, !PT ;  /* 0x0000200013ff7812 */ /* 0x000fe2000788c0ff */
[----:B------:R-:W4:Y:S01]  /*317c0*/  LDL.LU.64 R152, [R1+0xb90] ;  /* 0x000b900001987983 */ /* 0x000f220000300a00 */
[----:B------:R-:W-:-:S03]  /*317d0*/  LOP3.LUT R191, R191, 0xffffefff, RZ, 0xc0, !PT ;  /* 0xffffefffbfbf7812 */ /* 0x000fc600078ec0ff */
[----:B------:R-:W4:Y:S01]  /*317e0*/  LDL.LU.64 R158, [R1+0xb88] ;  /* 0x000b8800019e7983 */ /* 0x000f220000300a00 */
[C---:B------:R-:W-:Y:S02]  /*317f0*/  LOP3.LUT P1, RZ, R19.reuse, 0x4, RZ, 0xc0, !PT ;  /* 0x0000000413ff7812 */ /* 0x040fe4000782c0ff */
[----:B------:R-:W-:Y:S01]  /*31800*/  LOP3.LUT P0, RZ, R19, 0x8, RZ, 0xc0, !PT ;  /* 0x0000000813ff7812 */ /* 0x000fe2000780c0ff */
[----:B------:R-:W4:Y:S04]  /*31810*/  LDL.LU.64 R156, [R1+0xb80] ;  /* 0x000b8000019c7983 */ /* 0x000f280000300a00 */
[----:B------:R-:W-:Y:S01]  /*31820*/  @P4 LOP3.LUT R191, R191, 0x1000, RZ, 0xfc, !PT ;  /* 0x00001000bfbf4812 */ /* 0x000fe200078efcff */
[----:B------:R-:W4:Y:S01]  /*31830*/  LDL.LU.64 R162, [R1+0xb78] ;  /* 0x000b780001a27983 */ /* 0x000f220000300a00 */
[----:B------:R-:W-:-:S02]  /*31840*/  LOP3.LUT P4, RZ, R19, 0x800, RZ, 0xc0, !PT ;  /* 0x0000080013ff7812 */ /* 0x000fc4000788c0ff */
[----:B------:R-:W-:Y:S01]  /*31850*/  LOP3.LUT R191, R191, 0xffffdfff, RZ, 0xc0, !PT ;  /* 0xffffdfffbfbf7812 */ /* 0x000fe200078ec0ff */
[----:B------:R-:W4:Y:S01]  /*31860*/  LDL.LU.64 R160, [R1+0xb70] ;  /* 0x000b700001a07983 */ /* 0x000f220000300a00 */
[----:B------:R-:W-:-:S09]  /*31870*/  LOP3.LUT P5, RZ, R19, 0x20, RZ, 0xc0, !PT ;  /* 0x0000002013ff7812 */ /* 0x000fd200078ac0ff */
[----:B------:R-:W-:Y:S02]  /*31880*/  @P4 LOP3.LUT R191, R191, 0x2000, RZ, 0xfc, !PT ;  /* 0x00002000bfbf4812 */ /* 0x000fe400078efcff */
[----:B------:R-:W-:Y:S02]  /*31890*/  LOP3.LUT P4, RZ, R19, 0x400, RZ, 0xc0, !PT ;  /* 0x0000040013ff7812 */ /* 0x000fe4000788c0ff */
[----:B------:R-:W-:Y:S02]  /*318a0*/  LOP3.LUT R191, R191, 0xffffbfff, RZ, 0xc0, !PT ;  /* 0xffffbfffbfbf7812 */ /* 0x000fe400078ec0ff */
[----:B------:R-:W-:Y:S02]  /*318b0*/  PRMT R148, R148, 0x7773, RZ ;  /* 0x0000777394947816 */ /* 0x000fe400000000ff */
[----:B------:R-:W-:-:S03]  /*318c0*/  PRMT R7, R149, 0x7770, RZ ;  /* 0x0000777095077816 */ /* 0x000fc600000000ff */
[----:B--2---:R0:W-:Y:S04]  /*318d0*/  @P1 STG.E.U8 desc[UR20][R166.64], R148 ;  /* 0x00000094a6001986 */ /* 0x0041e8000c101114 */
[----:B------:R-:W-:Y:S01]  /*318e0*/  @P4 LOP3.LUT R191, R191, 0x4000, RZ, 0xfc, !PT ;  /* 0x00004000bfbf4812 */ /* 0x000fe200078efcff */
[----:B---3--:R1:W-:Y:S01]  /*318f0*/  @P0 STG.E.U8 desc[UR20][R164.64], R7 ;  /* 0x00000007a4000986 */ /* 0x0083e2000c101114 */
[----:B------:R-:W-:-:S03]  /*31900*/  LOP3.LUT P4, RZ, R19, 0x100, RZ, 0xc0, !PT ;  /* 0x0000010013ff7812 */ /* 0x000fc6000788c0ff */
[----:B0-----:R-:W2:Y:S01]  /*31910*/  LDL.LU.64 R166, [R1+0xb68] ;  /* 0x000b680001a67983 */ /* 0x001ea20000300a00 */
[----:B-1----:R-:W-:-:S03]  /*31920*/  PRMT R7, R149, 0x7771, RZ ;  /* 0x0000777195077816 */ /* 0x002fc600000000ff */
[----:B------:R-:W3:Y:S04]  /*31930*/  LDL.LU.64 R164, [R1+0xb60] ;  /* 0x000b600001a47983 */ /* 0x000ee80000300a00 */
[----:B------:R0:W-:Y:S02]  /*31940*/  @P5 STG.E.U8 desc[UR20][R170.64], R7 ;  /* 0x00000007aa005986 */ /* 0x0001e4000c101114 */
[----:B0-----:R-:W-:Y:S02]  /*31950*/  PRMT R7, R149, 0x7772, RZ ;  /* 0x0000777295077816 */ /* 0x001fe400000000ff */
[----:B------:R-:W3:Y:S04]  /*31960*/  LDL.LU.64 R170, [R1+0xb58] ;  /* 0x000b580001aa7983 */ /* 0x000ee80000300a00 */
[----:B------:R0:W-:Y:S01]  /*31970*/  @P4 STG.E.U8 desc[UR20][R168.64], R7 ;  /* 0x00000007a8004986 */ /* 0x0001e2000c101114 */
[----:B------:R-:W-:-:S02]  /*31980*/  LOP3.LUT P4, RZ, R191, 0x4000, RZ, 0xc0, !PT ;  /* 0x00004000bfff7812 */ /* 0x000fc4000788c0ff */
[----:B------:R-:W-:Y:S01]  /*31990*/  PRMT R149, R149, 0x7773, RZ ;  /* 0x0000777395957816 */ /* 0x000fe200000000ff */
[----:B0-----:R-:W3:Y:S10]  /*319a0*/  LDL.LU.64 R168, [R1+0xb50] ;  /* 0x000b500001a87983 */ /* 0x001ef40000300a00 */
[----:B------:R0:W-:Y:S01]  /*319b0*/  @P4 STG.E.U8 desc[UR20][R52.64], R149 ;  /* 0x0000009534004986 */ /* 0x0001e2000c101114 */
[----:B------:R-:W-:-:S02]  /*319c0*/  LOP3.LUT P4, RZ, R191, 0x2000, RZ, 0xc0, !PT ;  /* 0x00002000bfff7812 */ /* 0x000fc4000788c0ff */
[----:B------:R-:W-:Y:S01]  /*319d0*/  PRMT R7, R150, 0x7770, RZ ;  /* 0x0000777096077816 */ /* 0x000fe200000000ff */
[----:B0-----:R-:W3:Y:S10]  /*319e0*/  LDL.LU.64 R52, [R1+0xb48] ;  /* 0x000b480001347983 */ /* 0x001ef40000300a00 */
[----:B----4-:R0:W-:Y:S04]  /*319f0*/  @P4 STG.E.U8 desc[UR20][R54.64], R7 ;  /* 0x0000000736004986 */ /* 0x0101e8000c101114 */
[----:B0-----:R-:W4:Y:S01]  /*31a00*/  LDL.LU.64 R54, [R1+0xb40] ;  /* 0x000b400001367983 */ /* 0x001f220000300a00 */
[----:B------:R-:W-:-:S02]  /*31a10*/  LOP3.LUT P4, RZ, R191, 0x1000, RZ, 0xc0, !PT ;  /* 0x00001000bfff7812 */ /* 0x000fc4000788c0ff */
[----:B------:R-:W-:-:S11]  /*31a20*/  PRMT R7, R150, 0x7771, RZ ;  /* 0x0000777196077816 */ /* 0x000fd600000000ff */
[----:B------:R0:W-:Y:S01]  /*31a30*/  @P4 STG.E.U8 desc[UR20][R154.64], R7 ;  /* 0x000000079a004986 */ /* 0x0001e2000c101114 */
[----:B------:R-:W-:Y:S02]  /*31a40*/  LOP3.LUT P4, RZ, R191, 0x800, RZ, 0xc0, !PT ;  /* 0x00000800bfff7812 */ /* 0x000fe4000788c0ff */
[----:B0-----:R-:W-:-:S11]  /*31a50*/  PRMT R7, R150, 0x7772, RZ ;  /* 0x0000777296077816 */ /* 0x001fd600000000ff */
[----:B------:R0:W-:Y:S01]  /*31a60*/  @P4 STG.E.U8 desc[UR20][R152.64], R7 ;  /* 0x0000000798004986 */ /* 0x0001e2000c101114 */
[----:B------:R-:W-:Y:S02]  /*31a70*/  LOP3.LUT P4, RZ, R191, 0x400, RZ, 0xc0, !PT ;  /* 0x00000400bfff7812 */ /* 0x000fe4000788c0ff */
[----:B------:R-:W-:-:S11]  /*31a80*/  PRMT R150, R150, 0x7773, RZ ;  /* 0x0000777396967816 */ /* 0x000fd600000000ff */
[----:B------:R-:W-:Y:S01]  /*31a90*/  @P4 STG.E.U8 desc[UR20][R158.64], R150 ;  /* 0x000000969e004986 */ /* 0x000fe2000c101114 */
[----:B------:R-:W-:Y:S02]  /*31aa0*/  LOP3.LUT P4, RZ, R191, 0x200, RZ, 0xc0, !PT ;  /* 0x00000200bfff7812 */ /* 0x000fe4000788c0ff */
[----:B0-----:R-:W-:-:S11]  /*31ab0*/  PRMT R7, R151, 0x7770, RZ ;  /* 0x0000777097077816 */ /* 0x001fd600000000ff */
[----:B------:R0:W-:Y:S01]  /*31ac0*/  @P4 STG.E.U8 desc[UR20][R156.64], R7 ;  /* 0x000000079c004986 */ /* 0x0001e2000c101114 */
[----:B------:R-:W-:Y:S02]  /*31ad0*/  LOP3.LUT P4, RZ, R191, 0x100, RZ, 0xc0, !PT ;  /* 0x00000100bfff7812 */ /* 0x000fe4000788c0ff */
[----:B0-----:R-:W-:-:S11]  /*31ae0*/  PRMT R7, R151, 0x7771, RZ ;  /* 0x0000777197077816 */ /* 0x001fd600000000ff */
[----:B------:R0:W-:Y:S01]  /*31af0*/  @P4 STG.E.U8 desc[UR20][R162.64], R7 ;  /* 0x00000007a2004986 */ /* 0x0001e2000c101114 */
[----:B------:R-:W-:Y:S02]  /*31b00*/  LOP3.LUT P4, RZ, R191, 0x80, RZ, 0xc0, !PT ;  /* 0x00000080bfff7812 */ /* 0x000fe4000788c0ff */
[C---:B------:R-:W-:Y:S02]  /*31b10*/  LOP3.LUT P3, RZ, R19.reuse, 0x4000000, RZ, 0xc0, !PT ;  /* 0x0400000013ff7812 */ /* 0x040fe4000786c0ff */
[C---:B------:R-:W-:Y:S02]  /*31b20*/  LOP3.LUT P6, RZ, R19.reuse, 0x8000000, RZ, 0xc0, !PT ;  /* 0x0800000013ff7812 */ /* 0x040fe400078cc0ff */
[----:B------:R-:W-:Y:S02]  /*31b30*/  LOP3.LUT P2, RZ, R19, 0x20000000, RZ, 0xc0, !PT ;  /* 0x2000000013ff7812 */ /* 0x000fe4000784c0ff */
[C---:B0-----:R-:W-:Y:S02]  /*31b40*/  PRMT R7, R151.reuse, 0x7772, RZ ;  /* 0x0000777297077816 */ /* 0x041fe400000000ff */
[----:B------:R-:W-:-:S03]  /*31b50*/  PRMT R151, R151, 0x7773, RZ ;  /* 0x0000777397977816 */ /* 0x000fc600000000ff */
[----:B------:R0:W-:Y:S01]  /*31b60*/  @P4 STG.E.U8 desc[UR20][R160.64], R7 ;  /* 0x00000007a0004986 */ /* 0x0001e2000c101114 */
[----:B------:R-:W-:-:S03]  /*31b70*/  LOP3.LUT P1, RZ, R18, 0x1, RZ, 0xc0, !PT ;  /* 0x0000000112ff7812 */ /* 0x000fc6000782c0ff */
[----:B--2---:R-:W-:Y:S01]  /*31b80*/  @P3 STG.E.U8 desc[UR20][R166.64], R151 ;  /* 0x00000097a6003986 */ /* 0x004fe2000c101114 */
[----:B0-----:R-:W-:-:S05]  /*31b90*/  PRMT R7, R144, 0x7770, RZ ;  /* 0x0000777090077816 */ /* 0x001fca00000000ff */
[----:B---3--:R0:W-:Y:S01]  /*31ba0*/  @P6 STG.E.U8 desc[UR20][R164.64], R7 ;  /* 0x00000007a4006986 */ /* 0x0081e2000c101114 */
[C---:B------:R-:W-:Y:S02]  /*31bb0*/  LOP3.LUT P0, RZ, R18.reuse, 0x4, RZ, 0xc0, !PT ;  /* 0x0000000412ff7812 */ /* 0x040fe4000780c0ff */
[----:B------:R-:W-:Y:S02]  /*31bc0*/  LOP3.LUT P5, RZ, R18, 0x8, RZ, 0xc0, !PT ;  /* 0x0000000812ff7812 */ /* 0x000fe400078ac0ff */
[----:B0-----:R-:W-:-:S05]  /*31bd0*/  PRMT R7, R144, 0x7771, RZ ;  /* 0x0000777190077816 */ /* 0x001fca00000000ff */
[----:B------:R0:W-:Y:S02]  /*31be0*/  @P2 STG.E.U8 desc[UR20][R170.64], R7 ;  /* 0x00000007aa002986 */ /* 0x0001e4000c101114 */
[C---:B0-----:R-:W-:Y:S02]  /*31bf0*/  PRMT R7, R144.reuse, 0x7772, RZ ;  /* 0x0000777290077816 */ /* 0x041fe400000000ff */
[----:B------:R-:W-:-:S03]  /*31c00*/  PRMT R144, R144, 0x7773, RZ ;  /* 0x0000777390907816 */ /* 0x000fc600000000ff */
[----:B------:R0:W-:Y:S04]  /*31c10*/  @P1 STG.E.U8 desc[UR20][R168.64], R7 ;  /* 0x00000007a8001986 */ /* 0x0001e8000c101114 */
[----:B------:R-:W-:Y:S01]  /*31c20*/  @P0 STG.E.U8 desc[UR20][R52.64], R144 ;  /* 0x0000009034000986 */ /* 0x000fe2000c101114 */
[----:B0-----:R-:W-:-:S05]  /*31c30*/  PRMT R7, R145, 0x7770, RZ ;  /* 0x0000777091077816 */ /* 0x001fca00000000ff */
[----:B----4-:R0:W-:Y:S04]  /*31c40*/  @P5 STG.E.U8 desc[UR20][R54.64], R7 ;  /* 0x0000000736005986 */ /* 0x0101e8000c101114 */
[----:B0-----:R-:W2:Y:S04]  /*31c50*/  LDL.LU.64 R54, [R1+0xb38] ;  /* 0x000b380001367983 */ /* 0x001ea80000300a00 */
[----:B------:R-:W3:Y:S04]  /*31c60*/  LDL.LU.64 R166, [R1+0xb30] ;  /* 0x000b300001a67983 */ /* 0x000ee80000300a00 */
[----:B------:R-:W4:Y:S04]  /*31c70*/  LDL.LU.64 R164, [R1+0xb28] ;  /* 0x000b280001a47983 */ /* 0x000f280000300a00 */
[----:B------:R-:W4:Y:S04]  /*31c80*/  LDL.LU.64 R170, [R1+0xb20] ;  /* 0x000b200001aa7983 */ /* 0x000f280000300a00 */
[----:B------:R-:W4:Y:S01]  /*31c90*/  LDL.LU.64 R168, [R1+0xb18] ;  /* 0x000b180001a87983 */ /* 0x000f220000300a00 */
[----:B------:R-:W-:-:S03]  /*31ca0*/  LOP3.LUT P2, RZ, R18, 0x20, RZ, 0xc0, !PT ;  /* 0x0000002012ff7812 */ /* 0x000fc6000784c0ff */
[----:B------:R-:W4:Y:S01]  /*31cb0*/  LDL.LU.64 R52, [R1+0xb10] ;  /* 0x000b100001347983 */ /* 0x000f220000300a00 */
        /* <DEDUP_REMOVED lines=15> */
[----:B--2---:R0:W-:Y:S04]  /*31db0*/  @P2 STG.E.U8 desc[UR20][R54.64], R7 ;  /* 0x0000000736002986 */ /* 0x0041e8000c101114 */
[----:B0-----:R-:W2:Y:S04]  /*31dc0*/  LDL.LU.64 R54, [R1+0xb08] ;  /* 0x000b080001367983 */ /* 0x001ea80000300a00 */
[----:B------:R-:W2:Y:S02]  /*31dd0*/  LDL.LU.64 R154, [R1+0xb00] ;  /* 0x000b0000019a7983 */ /* 0x000ea40000300a00 */
[----:B------:R-:W-:-:S02]  /*31de0*/  @P4 LOP3.LUT R191, R191, 0x8, RZ, 0xfc, !PT ;  /* 0x00000008bfbf4812 */ /* 0x000fc400078efcff */
[----:B------:R-:W-:Y:S01]  /*31df0*/  LOP3.LUT P4, RZ, R18, 0x80000, RZ, 0xc0, !PT ;  /* 0x0008000012ff7812 */ /* 0x000fe2000788c0ff */
[----:B------:R-:W2:Y:S01]  /*31e00*/  LDL.LU.64 R152, [R1+0xaf8] ;  /* 0x000af80001987983 */ /* 0x000ea20000300a00 */
[----:B------:R-:W-:-:S03]  /*31e10*/  LOP3.LUT R191, R191, 0xffffffef, RZ, 0xc0, !PT ;  /* 0xffffffefbfbf7812 */ /* 0x000fc600078ec0ff */
[----:B------:R-:W2:Y:S01]  /*31e20*/  LDL.LU.64 R158, [R1+0xaf0] ;  /* 0x000af000019e7983 */ /* 0x000ea20000300a00 */
[----:B------:R-:W-:-:S03]  /*31e30*/  LOP3.LUT P1, RZ, R18, 0x100, RZ, 0xc0, !PT ;  /* 0x0000010012ff7812 */ /* 0x000fc6000782c0ff */
[----:B------:R-:W2:Y:S04]  /*31e40*/  LDL.LU.64 R156, [R1+0xae8] ;  /* 0x000ae800019c7983 */ /* 0x000ea80000300a00 */
[----:B------:R-:W-:Y:S01]  /*31e50*/  @P4 LOP3.LUT R191, R191, 0x10, RZ, 0xfc, !PT ;  /* 0x00000010bfbf4812 */ /* 0x000fe200078efcff */
[----:B------:R-:W2:Y:S01]  /*31e60*/  LDL.LU.64 R162, [R1+0xae0] ;  /* 0x000ae00001a27983 */ /* 0x000ea20000300a00 */
[C---:B------:R-:W-:Y:S02]  /*31e70*/  LOP3.LUT P4, RZ, R18.reuse, 0x40000, RZ, 0xc0, !PT ;  /* 0x0004000012ff7812 */ /* 0x040fe4000788c0ff */
[----:B------:R-:W-:Y:S01]  /*31e80*/  LOP3.LUT R191, R191, 0xffffffdf, RZ, 0xc0, !PT ;  /* 0xffffffdfbfbf7812 */ /* 0x000fe200078ec0ff */
[----:B------:R-:W2:Y:S01]  /*31e90*/  LDL.LU.64 R160, [R1+0xad8] ;  /* 0x000ad80001a07983 */ /* 0x000ea20000300a00 */
[----:B------:R-:W-:-:S09]  /*31ea0*/  LOP3.LUT P0, RZ, R18, 0x400, RZ, 0xc0, !PT ;  /* 0x0000040012ff7812 */ /* 0x000fd2000780c0ff */
[----:B------:R-:W-:Y:S02]  /*31eb0*/  @P4 LOP3.LUT R191, R191, 0x20, RZ, 0xfc, !PT ;  /* 0x00000020bfbf4812 */ /* 0x000fe400078efcff */
[C---:B------:R-:W-:Y:S02]  /*31ec0*/  LOP3.LUT P4, RZ, R18.reuse, 0x10000, RZ, 0xc0, !PT ;  /* 0x0001000012ff7812 */ /* 0x040fe4000788c0ff */
[----:B------:R-:W-:Y:S02]  /*31ed0*/  LOP3.LUT P5, RZ, R18, 0x800, RZ, 0xc0, !PT ;  /* 0x0000080012ff7812 */ /* 0x000fe400078ac0ff */
[----:B------:R-:W-:Y:S02]  /*31ee0*/  LOP3.LUT R191, R191, 0xffffffbf, RZ, 0xc0, !PT ;  /* 0xffffffbfbfbf7812 */ /* 0x000fe400078ec0ff */
[C---:B------:R-:W-:Y:S02]  /*31ef0*/  PRMT R7, R145.reuse, 0x7772, RZ ;  /* 0x0000777291077816 */ /* 0x040fe400000000ff */
[----:B------:R-:W-:-:S03]  /*31f00*/  PRMT R145, R145, 0x7773, RZ ;  /* 0x0000777391917816 */ /* 0x000fc600000000ff */
[----:B---3--:R0:W-:Y:S02]  /*31f10*/  @P1 STG.E.U8 desc[UR20][R166.64], R7 ;  /* 0x00000007a6001986 */ /* 0x0081e4000c101114 */
[----:B------:R-:W-:Y:S02]  /*31f20*/  @P4 LOP3.LUT R191, R191, 0x40, RZ, 0xfc, !PT ;  /* 0x00000040bfbf4812 */ /* 0x000fe400078efcff */
[----:B------:R-:W-:Y:S01]  /*31f30*/  LOP3.LUT P4, RZ, R18, 0x2000, RZ, 0xc0, !PT ;  /* 0x0000200012ff7812 */ /* 0x000fe2000788c0ff */
[----:B----4-:R1:W-:Y:S01]  /*31f40*/  @P0 STG.E.U8 desc[UR20][R164.64], R145 ;  /* 0x00000091a4000986 */ /* 0x0103e2000c101114 */
[----:B0-----:R-:W-:-:S03]  /*31f50*/  PRMT R7, R146, 0x7770, RZ ;  /* 0x0000777092077816 */ /* 0x001fc600000000ff */
[----:B------:R-:W3:Y:S04]  /*31f60*/  LDL.LU.64 R166, [R1+0xad0] ;  /* 0x000ad00001a67983 */ /* 0x000ee80000300a00 */
[----:B------:R0:W-:Y:S04]  /*31f70*/  @P5 STG.E.U8 desc[UR20][R170.64], R7 ;  /* 0x00000007aa005986 */ /* 0x0001e8000c101114 */
[----:B-1----:R-:W4:Y:S01]  /*31f80*/  LDL.LU.64 R164, [R1+0xac8] ;  /* 0x000ac80001a47983 */ /* 0x002f220000300a00 */
[----:B0-----:R-:W-:-:S03]  /*31f90*/  PRMT R7, R146, 0x7771, RZ ;  /* 0x0000777192077816 */ /* 0x001fc600000000ff */
[----:B------:R-:W4:Y:S04]  /*31fa0*/  LDL.LU.64 R170, [R1+0xac0] ;  /* 0x000ac00001aa7983 */ /* 0x000f280000300a00 */
[----:B------:R0:W-:Y:S01]  /*31fb0*/  @P4 STG.E.U8 desc[UR20][R168.64], R7 ;  /* 0x00000007a8004986 */ /* 0x0001e2000c101114 */
[C---:B------:R-:W-:Y:S02]  /*31fc0*/  LOP3.LUT P4, RZ, R191.reuse, 0x40, RZ, 0xc0, !PT ;  /* 0x00000040bfff7812 */ /* 0x040fe4000788c0ff */
[----:B0-----:R-:W-:Y:S01]  /*31fd0*/  PRMT R7, R146, 0x7772, RZ ;  /* 0x0000777292077816 */ /* 0x001fe200000000ff */
[----:B------:R-:W4:Y:S10]  /*31fe0*/  LDL.LU.64 R168, [R1+0xab8] ;  /* 0x000ab80001a87983 */ /* 0x000f340000300a00 */
[----:B------:R0:W-:Y:S01]  /*31ff0*/  @P4 STG.E.U8 desc[UR20][R52.64], R7 ;  /* 0x0000000734004986 */ /* 0x0001e2000c101114 */
[----:B------:R-:W-:-:S02]  /*32000*/  LOP3.LUT P4, RZ, R191, 0x20, RZ, 0xc0, !PT ;  /* 0x00000020bfff7812 */ /* 0x000fc4000788c0ff */
[----:B------:R-:W-:Y:S01]  /*32010*/  PRMT R146, R146, 0x7773, RZ ;  /* 0x0000777392927816 */ /* 0x000fe200000000ff */
[----:B0-----:R-:W4:Y:S10]  /*32020*/  LDL.LU.64 R52, [R1+0xab0] ;  /* 0x000ab00001347983 */ /* 0x001f340000300a00 */
[----:B--2---:R0:W-:Y:S04]  /*32030*/  @P4 STG.E.U8 desc[UR20][R54.64], R146 ;  /* 0x0000009236004986 */ /* 0x0041e8000c101114 */
[----:B0-----:R-:W2:Y:S01]  /*32040*/  LDL.LU.64 R54, [R1+0xaa8] ;  /* 0x000aa80001367983 */ /* 0x001ea20000300a00 */
[----:B------:R-:W-:-:S02]  /*32050*/  LOP3.LUT P4, RZ, R191, 0x10, RZ, 0xc0, !PT ;  /* 0x00000010bfff7812 */ /* 0x000fc4000788c0ff */
[----:B------:R-:W-:-:S11]  /*32060*/  PRMT R7, R147, 0x7770, RZ ;  /* 0x0000777093077816 */ /* 0x000fd600000000ff */
[----:B------:R0:W-:Y:S01]  /*32070*/  @P4 STG.E.U8 desc[UR20][R154.64], R7 ;  /* 0x000000079a004986 */ /* 0x0001e2000c101114 */
[----:B------:R-:W-:Y:S02]  /*32080*/  LOP3.LUT P4, RZ, R191, 0x8, RZ, 0xc0, !PT ;  /* 0x00000008bfff7812 */ /* 0x000fe4000788c0ff */
[----:B0-----:R-:W-:-:S11]  /*32090*/  PRMT R7, R147, 0x7771, RZ ;  /* 0x0000777193077816 */ /* 0x001fd600000000ff */
        /* <DEDUP_REMOVED lines=8> */
[----:B0-----:R-:W-:Y:S02]  /*32120*/  PRMT R7, R140, 0x7770, RZ ;  /* 0x000077708c077816 */ /* 0x001fe400000000ff */
[----:B------:R-:W-:-:S09]  /*32130*/  LOP3.LUT P3, RZ, R17, 0x1, RZ, 0xc0, !PT ;  /* 0x0000000111ff7812 */ /* 0x000fd2000786c0ff */
[----:B------:R0:W-:Y:S01]  /*32140*/  @P4 STG.E.U8 desc[UR20][R162.64], R7 ;  /* 0x00000007a2004986 */ /* 0x0001e2000c101114 */
[----:B------:R-:W-:Y:S02]  /*32150*/  LOP3.LUT P4, RZ, R19, 0x80000000, RZ, 0xc0, !PT ;  /* 0x8000000013ff7812 */ /* 0x000fe4000788c0ff */
[C---:B------:R-:W-:Y:S02]  /*32160*/  LOP3.LUT P6, RZ, R17.reuse, 0x4, RZ, 0xc0, !PT ;  /* 0x0000000411ff7812 */ /* 0x040fe400078cc0ff */
[----:B------:R-:W-:Y:S02]  /*32170*/  LOP3.LUT P2, RZ, R17, 0x8, RZ, 0xc0, !PT ;  /* 0x0000000811ff7812 */ /* 0x000fe4000784c0ff */
[----:B0-----:R-:W-:-:S07]  /*32180*/  PRMT R7, R140, 0x7771, RZ ;  /* 0x000077718c077816 */ /* 0x001fce00000000ff */
[----:B------:R0:W-:Y:S01]  /*32190*/  @P4 STG.E.U8 desc[UR20][R160.64], R7 ;  /* 0x00000007a0004986 */ /* 0x0001e2000c101114 */
[----:B------:R-:W-:Y:S02]  /*321a0*/  LOP3.LUT P1, RZ, R17, 0x20, RZ, 0xc0, !PT ;  /* 0x0000002011ff7812 */ /* 0x000fe4000782c0ff */
[C---:B0-----:R-:W-:Y:S02]  /*321b0*/  PRMT R7, R140.reuse, 0x7772, RZ ;  /* 0x000077728c077816 */ /* 0x041fe400000000ff */
[----:B------:R-:W-:-:S03]  /*321c0*/  PRMT R140, R140, 0x7773, RZ ;  /* 0x000077738c8c7816 */ /* 0x000fc600000000ff */
[----:B---3--:R0:W-:Y:S01]  /*321d0*/  @P3 STG.E.U8 desc[UR20][R166.64], R7 ;  /* 0x00000007a6003986 */ /* 0x0081e2000c101114 */
[C---:B------:R-:W-:Y:S02]  /*321e0*/  LOP3.LUT P0, RZ, R17.reuse, 0x100, RZ, 0xc0, !PT ;  /* 0x0000010011ff7812 */ /* 0x040fe4000780c0ff */
[----:B------:R-:W-:Y:S01]  /*321f0*/  LOP3.LUT P5, RZ, R17, 0x400, RZ, 0xc0, !PT ;  /* 0x0000040011ff7812 */ /* 0x000fe200078ac0ff */
[----:B----4-:R-:W-:Y:S01]  /*32200*/  @P6 STG.E.U8 desc[UR20][R164.64], R140 ;  /* 0x0000008ca4006986 */ /* 0x010fe2000c101114 */
[----:B0-----:R-:W-:-:S05]  /*32210*/  PRMT R7, R141, 0x7770, RZ ;  /* 0x000077708d077816 */ /* 0x001fca00000000ff */
[----:B------:R0:W-:Y:S02]  /*32220*/  @P2 STG.E.U8 desc[UR20][R170.64], R7 ;  /* 0x00000007aa002986 */ /* 0x0001e4000c101114 */
[----:B0-----:R-:W-:-:S05]  /*32230*/  PRMT R7, R141, 0x7771, RZ ;  /* 0x000077718d077816 */ /* 0x001fca00000000ff */
[----:B------:R0:W-:Y:S02]  /*32240*/  @P1 STG.E.U8 desc[UR20][R168.64], R7 ;  /* 0x00000007a8001986 */ /* 0x0001e4000c101114 */
[C---:B0-----:R-:W-:Y:S02]  /*32250*/  PRMT R7, R141.reuse, 0x7772, RZ ;  /* 0x000077728d077816 */ /* 0x041fe400000000ff */
[----:B------:R-:W-:-:S03]  /*32260*/  PRMT R141, R141, 0x7773, RZ ;  /* 0x000077738d8d7816 */ /* 0x000fc600000000ff */
[----:B------:R-:W-:Y:S04]  /*32270*/  @P0 STG.E.U8 desc[UR20][R52.64], R7 ;  /* 0x0000000734000986 */ /* 0x000fe8000c101114 */
[----:B--2---:R0:W-:Y:S04]  /*32280*/  @P5 STG.E.U8 desc[UR20][R54.64], R141 ;  /* 0x0000008d36005986 */ /* 0x0041e8000c101114 */
        /* <DEDUP_REMOVED lines=26> */
[----:B------:R-:W2:Y:S01]  /*32430*/  LDL.LU.64 R152, [R1+0xa60] ;  /* 0x000a600001987983 */ /* 0x000ea20000300a00 */
[----:B------:R-:W-:Y:S02]  /*32440*/  LOP3.LUT P4, RZ, R2, 0x1000, RZ, 0xc0, !PT ;  /* 0x0000100002ff7812 */ /* 0x000fe4000788c0ff */
[----:B------:R-:W-:Y:S01]  /*32450*/  LOP3.LUT R19, R19, 0xefffffff, RZ, 0xc0, !PT ;  /* 0xefffffff13137812 */ /* 0x000fe200078ec0ff */
[----:B------:R-:W2:Y:S04]  /*32460*/  LDL.LU.64 R158, [R1+0xa58] ;  /* 0x000a5800019e7983 */ /* 0x000ea80000300a00 */
[----:B------:R-:W2:Y:S01]  /*32470*/  LDL.LU.64 R156, [R1+0xa50] ;  /* 0x000a5000019c7983 */ /* 0x000ea20000300a00 */
[C---:B------:R-:W-:Y:S02]  /*32480*/  LOP3.LUT P1, RZ, R17.reuse, 0x2000, RZ, 0xc0, !PT ;  /* 0x0000200011ff7812 */ /* 0x040fe4000782c0ff */
[----:B------:R-:W-:Y:S01]  /*32490*/  LOP3.LUT P0, RZ, R17, 0x10000, RZ, 0xc0, !PT ;  /* 0x0001000011ff7812 */ /* 0x000fe2000780c0ff */
[----:B------:R-:W2:Y:S02]  /*324a0*/  LDL.LU.64 R162, [R1+0xa48] ;  /* 0x000a480001a27983 */ /* 0x000ea40000300a00 */
[----:B------:R-:W-:-:S02]  /*324b0*/  @P4 LOP3.LUT R19, R19, 0x10000000, RZ, 0xfc, !PT ;  /* 0x1000000013134812 */ /* 0x000fc400078efcff */
[----:B------:R-:W-:Y:S01]  /*324c0*/  LOP3.LUT P4, RZ, R3, 0x8000, RZ, 0xc0, !PT ;  /* 0x0000800003ff7812 */ /* 0x000fe2000788c0ff */
[----:B------:R-:W2:Y:S01]  /*324d0*/  LDL.LU.64 R160, [R1+0xa40] ;  /* 0x000a400001a07983 */ /* 0x000ea20000300a00 */
[----:B------:R-:W-:-:S11]  /*324e0*/  LOP3.LUT R19, R19, 0xdfffffff, RZ, 0xc0, !PT ;  /* 0xdfffffff13137812 */ /* 0x000fd600078ec0ff */
[----:B------:R-:W-:Y:S02]  /*324f0*/  @P4 LOP3.LUT R19, R19, 0x20000000, RZ, 0xfc, !PT ;  /* 0x2000000013134812 */ /* 0x000fe400078efcff */
[----:B------:R-:W-:Y:S02]  /*32500*/  LOP3.LUT P4, RZ, R3, 0x1000, RZ, 0xc0, !PT ;  /* 0x0000100003ff7812 */ /* 0x000fe4000788c0ff */
[----:B------:R-:W-:Y:S02]  /*32510*/  LOP3.LUT R19, R19, 0xbfffffff, RZ, 0xc0, !PT ;  /* 0xbfffffff13137812 */ /* 0x000fe400078ec0ff */
[----:B------:R-:W-:Y:S02]  /*32520*/  PRMT R7, R142, 0x7771, RZ ;  /* 0x000077718e077816 */ /* 0x000fe400000000ff */
[----:B------:R-:W-:-:S03]  /*32530*/  LOP3.LUT P5, RZ, R17, 0x40000, RZ, 0xc0, !PT ;  /* 0x0004000011ff7812 */ /* 0x000fc600078ac0ff */
[----:B---3--:R0:W-:Y:S04]  /*32540*/  @P1 STG.E.U8 desc[UR20][R166.64], R7 ;  /* 0x00000007a6001986 */ /* 0x0081e8000c101114 */
[----:B------:R-:W-:Y:S02]  /*32550*/  @P4 LOP3.LUT R19, R19, 0x40000000, RZ, 0xfc, !PT ;  /* 0x4000000013134812 */ /* 0x000fe400078efcff */
[----:B------:R-:W-:Y:S02]  /*32560*/  LOP3.LUT P4, RZ, R3, 0x800, RZ, 0xc0, !PT ;  /* 0x0000080003ff7812 */ /* 0x000fe4000788c0ff */
[C---:B0-----:R-:W-:Y:S01]  /*32570*/  PRMT R7, R142.reuse, 0x7772, RZ ;  /* 0x000077728e077816 */ /* 0x041fe200000000ff */
[----:B------:R-:W3:Y:S01]  /*32580*/  LDL.LU.64 R166, [R1+0xa38] ;  /* 0x000a380001a67983 */ /* 0x000ee20000300a00 */
[----:B------:R-:W-:-:S03]  /*32590*/  PRMT R142, R142, 0x7773, RZ ;  /* 0x000077738e8e7816 */ /* 0x000fc600000000ff */
[----:B----4-:R0:W-:Y:S04]  /*325a0*/  @P0 STG.E.U8 desc[UR20][R164.64], R7 ;  /* 0x00000007a4000986 */ /* 0x0101e8000c101114 */
[----:B------:R1:W-:Y:S01]  /*325b0*/  @P5 STG.E.U8 desc[UR20][R170.64], R142 ;  /* 0x0000008eaa005986 */ /* 0x0003e2000c101114 */
[----:B0-----:R-:W-:-:S03]  /*325c0*/  PRMT R7, R143, 0x7770, RZ ;  /* 0x000077708f077816 */ /* 0x001fc600000000ff */
[----:B------:R-:W4:Y:S04]  /*325d0*/  LDL.LU.64 R164, [R1+0xa30] ;  /* 0x000a300001a47983 */ /* 0x000f280000300a00 */
[----:B------:R0:W-:Y:S01]  /*325e0*/  @P4 STG.E.U8 desc[UR20][R168.64], R7 ;  /* 0x00000007a8004986 */ /* 0x0001e2000c101114 */
[----:B------:R-:W-:-:S03]  /*325f0*/  LOP3.LUT P4, RZ, R19, 0x40000000, RZ, 0xc0, !PT ;  /* 0x4000000013ff7812 */ /* 0x000fc6000788c0ff */
[----:B-1----:R-:W4:Y:S01]  /*32600*/  LDL.LU.64 R170, [R1+0xa28] ;  /* 0x000a280001aa7983 */ /* 0x002f220000300a00 */
[----:B0-----:R-:W-:-:S03]  /*32610*/  PRMT R7, R143, 0x7771, RZ ;  /* 0x000077718f077816 */ /* 0x001fc600000000ff */
[----:B------:R-:W4:Y:S06]  /*32620*/  LDL.LU.64 R168, [R1+0xa20] ;  /* 0x000a200001a87983 */ /* 0x000f2c0000300a00 */
[----:B------:R0:W-:Y:S01]  /*32630*/  @P4 STG.E.U8 desc[UR20][R52.64], R7 ;  /* 0x0000000734004986 */ /* 0x0001e2000c101114 */
[----:B------:R-:W-:-:S03]  /*32640*/  LOP3.LUT P4, RZ, R19, 0x20000000, RZ, 0xc0, !PT ;  /* 0x2000000013ff7812 */ /* 0x000fc6000788c0ff */
[----:B0-----:R-:W4:Y:S01]  /*32650*/  LDL.LU.64 R52, [R1+0xa18] ;  /* 0x000a180001347983 */ /* 0x001f220000300a00 */
[----:B------:R-:W-:-:S09]  /*32660*/  PRMT R7, R143, 0x7772, RZ ;  /* 0x000077728f077816 */ /* 0x000fd200000000ff */
[----:B--2---:R0:W-:Y:S04]  /*32670*/  @P4 STG.E.U8 desc[UR20][R54.64], R7 ;  /* 0x0000000736004986 */ /* 0x0041e8000c101114 */
[----:B0-----:R-:W2:Y:S01]  /*32680*/  LDL.LU.64 R54, [R1+0xa10] ;  /* 0x000a100001367983 */ /* 0x001ea20000300a00 */
[----:B------:R-:W-:Y:S02]  /*32690*/  LOP3.LUT P4, RZ, R19, 0x10000000, RZ, 0xc0, !PT ;  /* 0x1000000013ff7812 */ /* 0x000fe4000788c0ff */
[----:B------:R-:W-:Y:S02]  /*326a0*/  PRMT R143, R143, 0x7773, RZ ;  /* 0x000077738f8f7816 */ /* 0x000fe400000000ff */
[----:B------:R-:W-:-:S09]  /*326b0*/  PRMT R7, R136, 0x7770, RZ ;  /* 0x0000777088077816 */ /* 0x000fd200000000ff */
[----:B------:R-:W-:Y:S01]  /*326c0*/  @P4 STG.E.U8 desc[UR20][R154.64], R143 ;  /* 0x0000008f9a004986 */ /* 0x000fe2000c101114 */
[----:B------:R-:W-:-:S13]  /*326d0*/  LOP3.LUT P4, RZ, R19, 0x8000000, RZ, 0xc0, !PT ;  /* 0x0800000013ff7812 */ /* 0x000fda000788c0ff */
        /* <DEDUP_REMOVED lines=8> */
[----:B------:R-:W-:Y:S02]  /*32760*/  PRMT R136, R136, 0x7773, RZ ;  /* 0x0000777388887816 */ /* 0x000fe400000000ff */
[----:B------:R-:W-:-:S09]  /*32770*/  LOP3.LUT P3, RZ, R3, 0x100, RZ, 0xc0, !PT ;  /* 0x0000010003ff7812 */ /* 0x000fd2000786c0ff */
[----:B------:R-:W-:Y:S01]  /*32780*/  @P4 STG.E.U8 desc[UR20][R162.64], R136 ;  /* 0x00000088a2004986 */ /* 0x000fe2000c101114 */
[----:B------:R-:W-:Y:S02]  /*32790*/  LOP3.LUT P4, RZ, R19, 0x800000, RZ, 0xc0, !PT ;  /* 0x0080000013ff7812 */ /* 0x000fe4000788c0ff */
[----:B0-----:R-:W-:Y:S02]  /*327a0*/  PRMT R7, R137, 0x7770, RZ ;  /* 0x0000777089077816 */ /* 0x001fe400000000ff */
[C---:B------:R-:W-:Y:S02]  /*327b0*/  LOP3.LUT P6, RZ, R3.reuse, 0x8, RZ, 0xc0, !PT ;  /* 0x0000000803ff7812 */ /* 0x040fe400078cc0ff */
[C---:B------:R-:W-:Y:S02]  /*327c0*/  LOP3.LUT P2, RZ, R3.reuse, 0x40, RZ, 0xc0, !PT ;  /* 0x0000004003ff7812 */ /* 0x040fe4000784c0ff */
[----:B------:R-:W-:-:S05]  /*327d0*/  LOP3.LUT P1, RZ, R3, 0x2, RZ, 0xc0, !PT ;  /* 0x0000000203ff7812 */ /* 0x000fca000782c0ff */
[----:B------:R0:W-:Y:S01]  /*327e0*/  @P4 STG.E.U8 desc[UR20][R160.64], R7 ;  /* 0x00000007a0004986 */ /* 0x0001e2000c101114 */
[----:B------:R-:W-:Y:S02]  /*327f0*/  LOP3.LUT P0, RZ, R3, 0x10, RZ, 0xc0, !PT ;  /* 0x0000001003ff7812 */ /* 0x000fe4000780c0ff */
[----:B0-----:R-:W-:-:S05]  /*32800*/  PRMT R7, R137, 0x7771, RZ ;  /* 0x0000777189077816 */ /* 0x001fca00000000ff */
[----:B---3--:R0:W-:Y:S01]  /*32810*/  @P3 STG.E.U8 desc[UR20][R166.64], R7 ;  /* 0x00000007a6003986 */ /* 0x0081e2000c101114 */
[----:B------:R-:W-:Y:S02]  /*32820*/  LOP3.LUT P5, RZ, R3, 0x40000, RZ, 0xc0, !PT ;  /* 0x0004000003ff7812 */ /* 0x000fe400078ac0ff */
[C---:B0-----:R-:W-:Y:S02]  /*32830*/  PRMT R7, R137.reuse, 0x7772, RZ ;  /* 0x0000777289077816 */ /* 0x041fe400000000ff */
[----:B------:R-:W-:-:S03]  /*32840*/  PRMT R137, R137, 0x7773, RZ ;  /* 0x0000777389897816 */ /* 0x000fc600000000ff */
[----:B----4-:R0:W-:Y:S04]  /*32850*/  @P6 STG.E.U8 desc[UR20][R164.64], R7 ;  /* 0x00000007a4006986 */ /* 0x0101e8000c101114 */
[----:B------:R-:W-:Y:S01]  /*32860*/  @P2 STG.E.U8 desc[UR20][R170.64], R137 ;  /* 0x00000089aa002986 */ /* 0x000fe2000c101114 */
[----:B0-----:R-:W-:-:S05]  /*32870*/  PRMT R7, R138, 0x7770, RZ ;  /* 0x000077708a077816 */ /* 0x001fca00000000ff */
[----:B------:R0:W-:Y:S02]  /*32880*/  @P1 STG.E.U8 desc[UR20][R168.64], R7 ;  /* 0x00000007a8001986 */ /* 0x0001e4000c101114 */
[----:B0-----:R-:W-:-:S05]  /*32890*/  PRMT R7, R138, 0x7771, RZ ;  /* 0x000077718a077816 */ /* 0x001fca00000000ff */
[----:B------:R0:W-:Y:S02]  /*328a0*/  @P0 STG.E.U8 desc[UR20][R52.64], R7 ;  /* 0x0000000734000986 */ /* 0x0001e4000c101114 */
[----:B0-----:R-:W-:-:S05]  /*328b0*/  PRMT R7, R138, 0x7772, RZ ;  /* 0x000077728a077816 */ /* 0x001fca00000000ff */
        /* <DEDUP_REMOVED lines=25> */
[----:B------:R-:W2:Y:S04]  /*32a50*/  LDL.LU.64 R154, [R1+0x9d0] ;  /* 0x0009d000019a7983 */ /* 0x000ea80000300a00 */
[----:B------:R-:W2:Y:S04]  /*32a60*/  LDL.LU.64 R152, [R1+0x9c8] ;  /* 0x0009c80001987983 */ /* 0x000ea80000300a00 */
[----:B------:R-:W2:Y:S01]  /*32a70*/  LDL.LU.64 R158, [R1+0x9c0] ;  /* 0x0009c000019e7983 */ /* 0x000ea20000300a00 */
[----:B------:R-:W-:-:S02]  /*32a80*/  @P4 LOP3.LUT R19, R19, 0x80000, RZ, 0xfc, !PT ;  /* 0x0008000013134812 */ /* 0x000fc400078efcff */
[----:B------:R-:W-:Y:S01]  /*32a90*/  LOP3.LUT P4, RZ, R3, 0x200000, RZ, 0xc0, !PT ;  /* 0x0020000003ff7812 */ /* 0x000fe2000788c0ff */
[----:B------:R-:W2:Y:S01]  /*32aa0*/  LDL.LU.64 R156, [R1+0x9b8] ;  /* 0x0009b800019c7983 */ /* 0x000ea20000300a00 */
[----:B------:R-:W-:Y:S02]  /*32ab0*/  LOP3.LUT R19, R19, 0xffefffff, RZ, 0xc0, !PT ;  /* 0xffefffff13137812 */ /* 0x000fe400078ec0ff */
[C---:B------:R-:W-:Y:S01]  /*32ac0*/  LOP3.LUT P1, RZ, R3.reuse, 0x20000, RZ, 0xc0, !PT ;  /* 0x0002000003ff7812 */ /* 0x040fe2000782c0ff */
[----:B------:R-:W2:Y:S01]  /*32ad0*/  LDL.LU.64 R162, [R1+0x9b0] ;  /* 0x0009b00001a27983 */ /* 0x000ea20000300a00 */
[----:B------:R-:W-:Y:S02]  /*32ae0*/  LOP3.LUT P0, RZ, R3, 0x80000, RZ, 0xc0, !PT ;  /* 0x0008000003ff7812 */ /* 0x000fe4000780c0ff */
[----:B------:R-:W-:Y:S01]  /*32af0*/  PRMT R7, R139, 0x7770, RZ ;  /* 0x000077708b077816 */ /* 0x000fe200000000ff */
[----:B------:R-:W2:Y:S04]  /*32b00*/  LDL.LU.64 R160, [R1+0x9a8] ;  /* 0x0009a80001a07983 */ /* 0x000ea80000300a00 */
[----:B------:R-:W-:-:S02]  /*32b10*/  @P4 LOP3.LUT R19, R19, 0x100000, RZ, 0xfc, !PT ;  /* 0x0010000013134812 */ /* 0x000fc400078efcff */
[----:B------:R-:W-:Y:S02]  /*32b20*/  LOP3.LUT P4, RZ, R17, 0x200000, RZ, 0xc0, !PT ;  /* 0x0020000011ff7812 */ /* 0x000fe4000788c0ff */
[----:B------:R-:W-:Y:S01]  /*32b30*/  LOP3.LUT R19, R19, 0xffdfffff, RZ, 0xc0, !PT ;  /* 0xffdfffff13137812 */ /* 0x000fe200078ec0ff */
[----:B---3--:R0:W-:Y:S01]  /*32b40*/  @P1 STG.E.U8 desc[UR20][R166.64], R7 ;  /* 0x00000007a6001986 */ /* 0x0081e2000c101114 */
[----:B------:R-:W-:-:S09]  /*32b50*/  LOP3.LUT P5, RZ, R2, 0x800, RZ, 0xc0, !PT ;  /* 0x0000080002ff7812 */ /* 0x000fd200078ac0ff */
[----:B------:R-:W-:Y:S02]  /*32b60*/  @P4 LOP3.LUT R19, R19, 0x200000, RZ, 0xfc, !PT ;  /* 0x0020000013134812 */ /* 0x000fe400078efcff */
[----:B------:R-:W-:Y:S01]  /*32b70*/  LOP3.LUT P4, RZ, R17, 0x100000, RZ, 0xc0, !PT ;  /* 0x0010000011ff7812 */ /* 0x000fe2000788c0ff */
[----:B0-----:R-:W3:Y:S01]  /*32b80*/  LDL.LU.64 R166, [R1+0x9a0] ;  /* 0x0009a00001a67983 */ /* 0x001ee20000300a00 */
[----:B------:R-:W-:Y:S02]  /*32b90*/  LOP3.LUT R19, R19, 0xffbfffff, RZ, 0xc0, !PT ;  /* 0xffbfffff13137812 */ /* 0x000fe400078ec0ff */
[----:B------:R-:W-:-:S05]  /*32ba0*/  PRMT R7, R139, 0x7771, RZ ;  /* 0x000077718b077816 */ /* 0x000fca00000000ff */
[----:B----4-:R0:W-:Y:S04]  /*32bb0*/  @P0 STG.E.U8 desc[UR20][R164.64], R7 ;  /* 0x00000007a4000986 */ /* 0x0101e8000c101114 */
[----:B------:R-:W-:Y:S02]  /*32bc0*/  @P4 LOP3.LUT R19, R19, 0x400000, RZ, 0xfc, !PT ;  /* 0x0040000013134812 */ /* 0x000fe400078efcff */
[----:B------:R-:W-:Y:S02]  /*32bd0*/  LOP3.LUT P4, RZ, R2, 0x100, RZ, 0xc0, !PT ;  /* 0x0000010002ff7812 */ /* 0x000fe4000788c0ff */
[C---:B0-----:R-:W-:Y:S01]  /*32be0*/  PRMT R7, R139.reuse, 0x7772, RZ ;  /* 0x000077728b077816 */ /* 0x041fe200000000ff */
[----:B------:R-:W4:Y:S01]  /*32bf0*/  LDL.LU.64 R164, [R1+0x998] ;  /* 0x0009980001a47983 */ /* 0x000f220000300a00 */
[----:B------:R-:W-:-:S03]  /*32c00*/  PRMT R139, R139, 0x7773, RZ ;  /* 0x000077738b8b7816 */ /* 0x000fc600000000ff */
[----:B------:R0:W-:Y:S06]  /*32c10*/  @P5 STG.E.U8 desc[UR20][R170.64], R7 ;  /* 0x00000007aa005986 */ /* 0x0001ec000c101114 */
[----:B------:R1:W-:Y:S01]  /*32c20*/  @P4 STG.E.U8 desc[UR20][R168.64], R139 ;  /* 0x0000008ba8004986 */ /* 0x0003e2000c101114 */
[----:B------:R-:W-:-:S03]  /*32c30*/  LOP3.LUT P4, RZ, R19, 0x400000, RZ, 0xc0, !PT ;  /* 0x0040000013ff7812 */ /* 0x000fc6000788c0ff */
[----:B0-----:R-:W4:Y:S04]  /*32c40*/  LDL.LU.64 R170, [R1+0x990] ;  /* 0x0009900001aa7983 */ /* 0x001f280000300a00 */
[----:B-1----:R-:W4:Y:S01]  /*32c50*/  LDL.LU.64 R168, [R1+0x988] ;  /* 0x0009880001a87983 */ /* 0x002f220000300a00 */
[----:B------:R-:W-:-:S05]  /*32c60*/  PRMT R7, R132, 0x7770, RZ ;  /* 0x0000777084077816 */ /* 0x000fca00000000ff */
[----:B------:R0:W-:Y:S01]  /*32c70*/  @P4 STG.E.U8 desc[UR20][R52.64], R7 ;  /* 0x0000000734004986 */ /* 0x0001e2000c101114 */
[----:B------:R-:W-:-:S03]  /*32c80*/  LOP3.LUT P4, RZ, R19, 0x200000, RZ, 0xc0, !PT ;  /* 0x0020000013ff7812 */ /* 0x000fc6000788c0ff */
[----:B0-----:R-:W4:Y:S01]  /*32c90*/  LDL.LU.64 R52, [R1+0x980] ;  /* 0x0009800001347983 */ /* 0x001f220000300a00 */
[----:B------:R-:W-:-:S09]  /*32ca0*/  PRMT R7, R132, 0x7771, RZ ;  /* 0x0000777184077816 */ /* 0x000fd200000000ff */
[----:B--2---:R0:W-:Y:S04]  /*32cb0*/  @P4 STG.E.U8 desc[UR20][R54.64], R7 ;  /* 0x0000000736004986 */ /* 0x0041e8000c101114 */
[----:B0-----:R-:W2:Y:S01]  /*32cc0*/  LDL.LU.64 R54, [R1+0x978] ;  /* 0x0009780001367983 */ /* 0x001ea20000300a00 */
[----:B------:R-:W-:Y:S02]  /*32cd0*/  LOP3.LUT P4, RZ, R19, 0x100000, RZ, 0xc0, !PT ;  /* 0x0010000013ff7812 */ /* 0x000fe4000788c0ff */
[C---:B------:R-:W-:Y:S02]  /*32ce0*/  PRMT R7, R132.reuse, 0x7772, RZ ;  /* 0x0000777284077816 */ /* 0x040fe400000000ff */
[----:B------:R-:W-:-:S09]  /*32cf0*/  PRMT R132, R132, 0x7773, RZ ;  /* 0x0000777384847816 */ /* 0x000fd200000000ff */
[----:B------:R0:W-:Y:S01]  /*32d00*/  @P4 STG.E.U8 desc[UR20][R154.64], R7 ;  /* 0x000000079a004986 */ /* 0x0001e2000c101114 */
[----:B------:R-:W-:-:S13]  /*32d10*/  LOP3.LUT P4, RZ, R19, 0x80000, RZ, 0xc0, !PT ;  /* 0x0008000013ff7812 */ /* 0x000fda000788c0ff */
        /* <DEDUP_REMOVED lines=8> */
[----:B------:R-:W-:Y:S02]  /*32da0*/  LOP3.LUT P3, RZ, R17, 0x1000000, RZ, 0xc0, !PT ;  /* 0x0100000011ff7812 */ /* 0x000fe4000786c0ff */
[----:B0-----:R-:W-:-:S09]  /*32db0*/  PRMT R7, R133, 0x7772, RZ ;  /* 0x0000777285077816 */ /* 0x001fd200000000ff */
[----:B------:R0:W-:Y:S01]  /*32dc0*/  @P4 STG.E.U8 desc[UR20][R162.64], R7 ;  /* 0x00000007a2004986 */ /* 0x0001e2000c101114 */
[----:B------:R-:W-:Y:S02]  /*32dd0*/  LOP3.LUT P4, RZ, R19, 0x8000, RZ, 0xc0, !PT ;  /* 0x0000800013ff7812 */ /* 0x000fe4000788c0ff */
[----:B------:R-:W-:Y:S02]  /*32de0*/  LOP3.LUT P6, RZ, R17, 0x2000000, RZ, 0xc0, !PT ;  /* 0x0200000011ff7812 */ /* 0x000fe400078cc0ff */
[----:B------:R-:W-:Y:S02]  /*32df0*/  PRMT R133, R133, 0x7773, RZ ;  /* 0x0000777385857816 */ /* 0x000fe400000000ff */
[----:B------:R-:W-:Y:S02]  /*32e00*/  LOP3.LUT P2, RZ, R17, 0x4000000, RZ, 0xc0, !PT ;  /* 0x0400000011ff7812 */ /* 0x000fe4000784c0ff */
[----:B0-----:R-:W-:-:S05]  /*32e10*/  PRMT R7, R134, 0x7770, RZ ;  /* 0x0000777086077816 */ /* 0x001fca00000000ff */
[----:B------:R0:W-:Y:S04]  /*32e20*/  @P4 STG.E.U8 desc[UR20][R160.64], R133 ;  /* 0x00000085a0004986 */ /* 0x0001e8000c101114 */
[----:B---3--:R1:W-:Y:S01]  /*32e30*/  @P3 STG.E.U8 desc[UR20][R166.64], R7 ;  /* 0x00000007a6003986 */ /* 0x0083e2000c101114 */
[----:B------:R-:W-:-:S03]  /*32e40*/  LOP3.LUT P1, RZ, R17, 0x8000000, RZ, 0xc0, !PT ;  /* 0x0800000011ff7812 */ /* 0x000fc6000782c0ff */
[----:B0-----:R-:W3:Y:S01]  /*32e50*/  LDL.LU.64 R160, [R1+0x970] ;  /* 0x0009700001a07983 */ /* 0x001ee20000300a00 */
[----:B-1----:R-:W-:-:S03]  /*32e60*/  PRMT R7, R134, 0x7771, RZ ;  /* 0x0000777186077816 */ /* 0x002fc600000000ff */
[----:B------:R-:W3:Y:S04]  /*32e70*/  LDL.LU.64 R166, [R1+0x968] ;  /* 0x0009680001a67983 */ /* 0x000ee80000300a00 */
[----:B----4-:R0:W-:Y:S02]  /*32e80*/  @P6 STG.E.U8 desc[UR20][R164.64], R7 ;  /* 0x00000007a4006986 */ /* 0x0101e4000c101114 */
[C---:B0-----:R-:W-:Y:S02]  /*32e90*/  PRMT R7, R134.reuse, 0x7772, RZ ;  /* 0x0000777286077816 */ /* 0x041fe400000000ff */
[----:B------:R-:W4:Y:S01]  /*32ea0*/  LDL.LU.64 R164, [R1+0x960] ;  /* 0x0009600001a47983 */ /* 0x000f220000300a00 */
[----:B------:R-:W-:-:S03]  /*32eb0*/  PRMT R134, R134, 0x7773, RZ ;  /* 0x0000777386867816 */ /* 0x000fc600000000ff */
[----:B------:R0:W-:Y:S01]  /*32ec0*/  @P2 STG.E.U8 desc[UR20][R170.64], R7 ;  /* 0x00000007aa002986 */ /* 0x0001e2000c101114 */
[----:B------:R-:W-:-:S03]  /*32ed0*/  LOP3.LUT P0, RZ, R3, 0x4000000, RZ, 0xc0, !PT ;  /* 0x0400000003ff7812 */ /* 0x000fc6000780c0ff */
[----:B------:R1:W-:Y:S04]  /*32ee0*/  @P1 STG.E.U8 desc[UR20][R168.64], R134 ;  /* 0x00000086a8001986 */ /* 0x0003e8000c101114 */
[----:B0-----:R-:W4:Y:S04]  /*32ef0*/  LDL.LU.64 R170, [R1+0x958] ;  /* 0x0009580001aa7983 */ /* 0x001f280000300a00 */
[----:B-1----:R-:W4:Y:S01]  /*32f00*/  LDL.LU.64 R168, [R1+0x950] ;  /* 0x0009500001a87983 */ /* 0x002f220000300a00 */
[----:B------:R-:W-:Y:S02]  /*32f10*/  PRMT R7, R135, 0x7770, RZ ;  /* 0x0000777087077816 */ /* 0x000fe400000000ff */
[----:B------:R-:W-:-:S03]  /*32f20*/  LOP3.LUT P5, RZ, R3, 0x2000000, RZ, 0xc0, !PT ;  /* 0x0200000003ff7812 */ /* 0x000fc600078ac0ff */
[----:B------:R0:W-:Y:S04]  /*32f30*/  @P0 STG.E.U8 desc[UR20][R52.64], R7 ;  /* 0x0000000734000986 */ /* 0x0001e8000c101114 */
[----:B0-----:R-:W4:Y:S01]  /*32f40*/  LDL.LU.64 R52, [R1+0x948] ;  /* 0x0009480001347983 */ /* 0x001f220000300a00 */
[----:B------:R-:W-:-:S05]  /*32f50*/  PRMT R7, R135, 0x7771, RZ ;  /* 0x0000777187077816 */ /* 0x000fca00000000ff */
[----:B--2---:R0:W-:Y:S04]  /*32f60*/  @P5 STG.E.U8 desc[UR20][R54.64], R7 ;  /* 0x0000000736005986 */ /* 0x0041e8000c101114 */
[----:B0-----:R-:W2:Y:S01]  /*32f70*/  LDL.LU.64 R54, [R1+0x940] ;  /* 0x0009400001367983 */ /* 0x001ea20000300a00 */
        /* <DEDUP_REMOVED lines=19> */
[----:B------:R-:W-:Y:S02]  /*330b0*/  LOP3.LUT R19, R19, 0xffffdfff, RZ, 0xc0, !PT ;  /* 0xffffdfff13137812 */ /* 0x000fe400078ec0ff */
[C---:B------:R-:W-:Y:S02]  /*330c0*/  LOP3.LUT P2, RZ, R17.reuse, 0x10000000, RZ, 0xc0, !PT ;  /* 0x1000000011ff7812 */ /* 0x040fe4000784c0ff */
[----:B------:R-:W-:Y:S02]  /*330d0*/  LOP3.LUT P1, RZ, R17, 0x20000000, RZ, 0xc0, !PT ;  /* 0x2000000011ff7812 */ /* 0x000fe4000782c0ff */
[----:B------:R-:W-:-:S05]  /*330e0*/  LOP3.LUT P0, RZ, R3, 0x8000000, RZ, 0xc0, !PT ;  /* 0x0800000003ff7812 */ /* 0x000fca000780c0ff */
[----:B------:R-:W-:Y:S02]  /*330f0*/  @P4 LOP3.LUT R19, R19, 0x2000, RZ, 0xfc, !PT ;  /* 0x0000200013134812 */ /* 0x000fe400078efcff */
[----:B------:R-:W-:Y:S02]  /*33100*/  LOP3.LUT P4, RZ, R17, 0x80000000, RZ, 0xc0, !PT ;  /* 0x8000000011ff7812 */ /* 0x000fe4000788c0ff */
[----:B------:R-:W-:Y:S02]  /*33110*/  PRMT R7, R135, 0x7772, RZ ;  /* 0x0000777287077816 */ /* 0x000fe400000000ff */
[----:B------:R-:W-:Y:S02]  /*33120*/  LOP3.LUT P5, RZ, R3, 0x10000000, RZ, 0xc0, !PT ;  /* 0x1000000003ff7812 */ /* 0x000fe400078ac0ff */
[----:B------:R-:W-:Y:S01]  /*33130*/  LOP3.LUT R19, R19, 0xffffbfff, RZ, 0xc0, !PT ;  /* 0xffffbfff13137812 */ /* 0x000fe200078ec0ff */
[----:B---3--:R0:W-:Y:S01]  /*33140*/  @P2 STG.E.U8 desc[UR20][R160.64], R7 ;  /* 0x00000007a0002986 */ /* 0x0081e2000c101114 */
[----:B------:R-:W-:-:S05]  /*33150*/  PRMT R135, R135, 0x7773, RZ ;  /* 0x0000777387877816 */ /* 0x000fca00000000ff */
[----:B------:R-:W-:Y:S01]  /*33160*/  @P4 LOP3.LUT R19, R19, 0x4000, RZ, 0xfc, !PT ;  /* 0x0000400013134812 */ /* 0x000fe200078efcff */
[----:B------:R-:W-:Y:S01]  /*33170*/  @P1 STG.E.U8 desc[UR20][R166.64], R135 ;  /* 0x00000087a6001986 */ /* 0x000fe2000c101114 */
[----:B------:R-:W-:Y:S02]  /*33180*/  LOP3.LUT P4, RZ, R17, 0x40000000, RZ, 0xc0, !PT ;  /* 0x4000000011ff7812 */ /* 0x000fe4000788c0ff */
[----:B0-----:R-:W-:-:S05]  /*33190*/  PRMT R7, R128, 0x7770, RZ ;  /* 0x0000777080077816 */ /* 0x001fca00000000ff */
[----:B----4-:R0:W-:Y:S02]  /*331a0*/  @P0 STG.E.U8 desc[UR20][R164.64], R7 ;  /* 0x00000007a4000986 */ /* 0x0101e4000c101114 */
[----:B0-----:R-:W-:-:S05]  /*331b0*/  PRMT R7, R128, 0x7771, RZ ;  /* 0x0000777180077816 */ /* 0x001fca00000000ff */
[----:B------:R0:W-:Y:S02]  /*331c0*/  @P5 STG.E.U8 desc[UR20][R170.64], R7 ;  /* 0x00000007aa005986 */ /* 0x0001e4000c101114 */
[----:B0-----:R-:W-:-:S05]  /*331d0*/  PRMT R7, R128, 0x7772, RZ ;  /* 0x0000777280077816 */ /* 0x001fca00000000ff */
[----:B------:R0:W-:Y:S01]  /*331e0*/  @P4 STG.E.U8 desc[UR20][R168.64], R7 ;  /* 0x00000007a8004986 */ /* 0x0001e2000c101114 */
[----:B------:R-:W-:Y:S02]  /*331f0*/  LOP3.LUT P4, RZ, R19, 0x4000, RZ, 0xc0, !PT ;  /* 0x0000400013ff7812 */ /* 0x000fe4000788c0ff */
[----:B------:R-:W-:-:S11]  /*33200*/  PRMT R128, R128, 0x7773, RZ ;  /* 0x0000777380807816 */ /* 0x000fd600000000ff */
[----:B------:R-:W-:Y:S01]  /*33210*/  @P4 STG.E.U8 desc[UR20][R52.64], R128 ;  /* 0x0000008034004986 */ /* 0x000fe2000c101114 */
[----:B------:R-:W-:Y:S02]  /*33220*/  LOP3.LUT P4, RZ, R19, 0x2000, RZ, 0xc0, !PT ;  /* 0x0000200013ff7812 */ /* 0x000fe4000788c0ff */
[----:B0-----:R-:W-:-:S11]  /*33230*/  PRMT R7, R129, 0x7770, RZ ;  /* 0x0000777081077816 */ /* 0x001fd600000000ff */
[----:B--2---:R0:W-:Y:S04]  /*33240*/  @P4 STG.E.U8 desc[UR20][R54.64], R7 ;  /* 0x0000000736004986 */ /* 0x0041e8000c101114 */
[----:B0-----:R-:W2:Y:S01]  /*33250*/  LDL.LU.64 R54, [R1+0x938] ;  /* 0x0009380001367983 */ /* 0x001ea20000300a00 */
[----:B------:R-:W-:Y:S02]  /*33260*/  LOP3.LUT P4, RZ, R19, 0x1000, RZ, 0xc0, !PT ;  /* 0x0000100013ff7812 */ /* 0x000fe4000788c0ff */
[----:B------:R-:W-:Y:S01]  /*33270*/  PRMT R7, R129, 0x7771, RZ ;  /* 0x0000777181077816 */ /* 0x000fe200000000ff */
[----:B------:R-:W3:Y:S04]  /*33280*/  LDL.LU.64 R166, [R1+0x930] ;  /* 0x0009300001a67983 */ /* 0x000ee80000300a00 */
[----:B------:R-:W4:Y:S01]  /*33290*/  LDL.LU.64 R164, [R1+0x928] ;  /* 0x0009280001a47983 */ /* 0x000f220000300a00 */
[----:B------:R-:W-:-:S02]  /*332a0*/  LOP3.LUT P3, RZ, R2, 0x4, RZ, 0xc0, !PT ;  /* 0x0000000402ff7812 */ /* 0x000fc4000786c0ff */
[C---:B------:R-:W-:Y:S01]  /*332b0*/  LOP3.LUT P6, RZ, R2.reuse, 0x8, RZ, 0xc0, !PT ;  /* 0x0000000802ff7812 */ /* 0x040fe200078cc0ff */
[----:B------:R-:W4:Y:S04]  /*332c0*/  LDL.LU.64 R170, [R1+0x920] ;  /* 0x0009200001aa7983 */ /* 0x000f280000300a00 */
[----:B------:R0:W-:Y:S01]  /*332d0*/  @P4 STG.E.U8 desc[UR20][R200.64], R7 ;  /* 0x00000007c8004986 */ /* 0x0001e2000c101114 */
[----:B------:R-:W-:Y:S02]  /*332e0*/  LOP3.LUT P4, RZ, R19, 0x800, RZ, 0xc0, !PT ;  /* 0x0000080013ff7812 */ /* 0x000fe4000788c0ff */
[C---:B------:R-:W-:Y:S01]  /*332f0*/  LOP3.LUT P2, RZ, R2.reuse, 0x10, RZ, 0xc0, !PT ;  /* 0x0000001002ff7812 */ /* 0x040fe2000784c0ff */
[----:B------:R-:W4:Y:S01]  /*33300*/  LDL.LU.64 R168, [R1+0x918] ;  /* 0x0009180001a87983 */ /* 0x000f220000300a00 */
[----:B------:R-:W-:-:S02]  /*33310*/  LOP3.LUT P1, RZ, R2, 0x20, RZ, 0xc0, !PT ;  /* 0x0000002002ff7812 */ /* 0x000fc4000782c0ff */
[----:B------:R-:W-:Y:S01]  /*33320*/  LOP3.LUT P0, RZ, R2, 0x40, RZ, 0xc0, !PT ;  /* 0x0000004002ff7812 */ /* 0x000fe2000780c0ff */
[----:B------:R-:W4:Y:S01]  /*33330*/  LDL.LU.64 R52, [R1+0x910] ;  /* 0x0009100001347983 */ /* 0x000f220000300a00 */
[----:B0-----:R-:W-:-:S05]  /*33340*/  PRMT R7, R129, 0x7772, RZ ;  /* 0x0000777281077816 */ /* 0x001fca00000000ff */
        /* <DEDUP_REMOVED lines=16> */
[----:B------:R0:W-:Y:S01]  /*33450*/  @P6 STG.E.U8 desc[UR20][R184.64], R7 ;  /* 0x00000007b8006986 */ /* 0x0001e2000c101114 */
[----:B------:R-:W-:Y:S02]  /*33460*/  LOP3.LUT P5, RZ, R2, 0x80, RZ, 0xc0, !PT ;  /* 0x0000008002ff7812 */ /* 0x000fe400078ac0ff */
[----:B0-----:R-:W-:-:S05]  /*33470*/  PRMT R7, R131, 0x7771, RZ ;  /* 0x0000777183077816 */ /* 0x001fca00000000ff */
[----:B------:R0:W-:Y:S01]  /*33480*/  @P2 STG.E.U8 desc[UR20][R182.64], R7 ;  /* 0x00000007b6002986 */ /* 0x0001e2000c101114 */
[----:B------:R-:W-:Y:S02]  /*33490*/  LOP3.LUT P2, RZ, R2, 0x200, RZ, 0xc0, !PT ;  /* 0x0000020002ff7812 */ /* 0x000fe4000784c0ff */
[C---:B0-----:R-:W-:Y:S02]  /*334a0*/  PRMT R7, R131.reuse, 0x7772, RZ ;  /* 0x0000777283077816 */ /* 0x041fe400000000ff */
[----:B------:R-:W-:-:S03]  /*334b0*/  PRMT R131, R131, 0x7773, RZ ;  /* 0x0000777383837816 */ /* 0x000fc600000000ff */
[----:B------:R0:W-:Y:S04]  /*334c0*/  @P1 STG.E.U8 desc[UR20][R180.64], R7 ;  /* 0x00000007b4001986 */ /* 0x0001e8000c101114 */
[----:B------:R-:W-:Y:S01]  /*334d0*/  @P0 STG.E.U8 desc[UR20][R178.64], R131 ;  /* 0x00000083b2000986 */ /* 0x000fe2000c101114 */
[----:B0-----:R-:W-:-:S05]  /*334e0*/  PRMT R7, R124, 0x7770, RZ ;  /* 0x000077707c077816 */ /* 0x001fca00000000ff */
[----:B------:R0:W-:Y:S02]  /*334f0*/  @P5 STG.E.U8 desc[UR20][R176.64], R7 ;  /* 0x00000007b0005986 */ /* 0x0001e4000c101114 */
[----:B0-----:R-:W-:-:S05]  /*33500*/  PRMT R7, R124, 0x7771, RZ ;  /* 0x000077717c077816 */ /* 0x001fca00000000ff */
[----:B--2---:R0:W-:Y:S04]  /*33510*/  @P2 STG.E.U8 desc[UR20][R54.64], R7 ;  /* 0x0000000736002986 */ /* 0x0041e8000c101114 */
[----:B0-----:R-:W2:Y:S04]  /*33520*/  LDL.LU.64 R54, [R1+0x908] ;  /* 0x0009080001367983 */ /* 0x001ea80000300a00 */
[----:B------:R-:W2:Y:S04]  /*33530*/  LDL.LU.64 R154, [R1+0x900] ;  /* 0x00090000019a7983 */ /* 0x000ea80000300a00 */
[----:B------:R-:W2:Y:S01]  /*33540*/  LDL.LU.64 R152, [R1+0x8f8] ;  /* 0x0008f80001987983 */ /* 0x000ea20000300a00 */
[----:B------:R-:W-:-:S02]  /*33550*/  LOP3.LUT P4, RZ, R16, 0x40000, RZ, 0xc0, !PT ;  /* 0x0004000010ff7812 */ /* 0x000fc4000788c0ff */
[----:B------:R-:W-:Y:S01]  /*33560*/  LOP3.LUT R3, R3, 0x7fffffff, RZ, 0xc0, !PT ;  /* 0x7fffffff03037812 */ /* 0x000fe200078ec0ff */
[----:B------:R-:W2:Y:S01]  /*33570*/  LDL.LU.64 R158, [R1+0x8f0] ;  /* 0x0008f000019e7983 */ /* 0x000ea20000300a00 */
[----:B------:R-:W-:-:S03]  /*33580*/  LOP3.LUT R19, R19, 0xfffffffe, RZ, 0xc0, !PT ;  /* 0xfffffffe13137812 */ /* 0x000fc600078ec0ff */
[----:B------:R-:W2:Y:S04]  /*33590*/  LDL.LU.64 R156, [R1+0x8e8] ;  /* 0x0008e800019c7983 */ /* 0x000ea80000300a00 */
[----:B------:R-:W2:Y:S02]  /*335a0*/  LDL.LU.64 R162, [R1+0x8e0] ;  /* 0x0008e00001a27983 */ /* 0x000ea40000300a00 */
[----:B------:R-:W-:Y:S02]  /*335b0*/  @P4 LOP3.LUT R3, R3, 0x80000000, RZ, 0xfc, !PT ;  /* 0x8000000003034812 */ /* 0x000fe400078efcff */
[----:B------:R-:W-:Y:S01]  /*335c0*/  LOP3.LUT P4, RZ, R16, 0x80000, RZ, 0xc0, !PT ;  /* 0x0008000010ff7812 */ /* 0x000fe2000788c0ff */
[----:B------:R-:W2:-:S12]  /*335d0*/  LDL.LU.64 R160, [R1+0x8d8] ;  /* 0x0008d80001a07983 */ /* 0x000e980000300a00 */
[----:B------:R-:W-:Y:S02]  /*335e0*/  @P4 LOP3.LUT R19, R19, 0x1, RZ, 0xfc, !PT ;  /* 0x0000000113134812 */ /* 0x000fe400078efcff */
[C---:B------:R-:W-:Y:S02]  /*335f0*/  LOP3.LUT P4, RZ, R16.reuse, 0x100000, RZ, 0xc0, !PT ;  /* 0x0010000010ff7812 */ /* 0x040fe4000788c0ff */
[----:B------:R-:W-:Y:S02]  /*33600*/  LOP3.LUT R19, R19, 0xfffffffd, RZ, 0xc0, !PT ;  /* 0xfffffffd13137812 */ /* 0x000fe400078ec0ff */
[C---:B------:R-:W-:Y:S02]  /*33610*/  LOP3.LUT P1, RZ, R16.reuse, 0x20000000, RZ, 0xc0, !PT ;  /* 0x2000000010ff7812 */ /* 0x040fe4000782c0ff */
[----:B------:R-:W-:-:S07]  /*33620*/  LOP3.LUT P0, RZ, R16, 0x10000000, RZ, 0xc0, !PT ;  /* 0x1000000010ff7812 */ /* 0x000fce000780c0ff */
[----:B------:R-:W-:Y:S02]  /*33630*/  @P4 LOP3.LUT R19, R19, 0x2, RZ, 0xfc, !PT ;  /* 0x0000000213134812 */ /* 0x000fe400078efcff */
[----:B------:R-:W-:Y:S02]  /*33640*/  LOP3.LUT P4, RZ, R16, 0x200000, RZ, 0xc0, !PT ;  /* 0x0020000010ff7812 */ /* 0x000fe4000788c0ff */
[----:B------:R-:W-:Y:S02]  /*33650*/  LOP3.LUT R19, R19, 0xfffffffb, RZ, 0xc0, !PT ;  /* 0xfffffffb13137812 */ /* 0x000fe400078ec0ff */
[C---:B------:R-:W-:Y:S02]  /*33660*/  PRMT R7, R124.reuse, 0x7772, RZ ;  /* 0x000077727c077816 */ /* 0x040fe400000000ff */
[----:B------:R-:W-:-:S03]  /*33670*/  PRMT R124, R124, 0x7773, RZ ;  /* 0x000077737c7c7816 */ /* 0x000fc600000000ff */
[----:B---3--:R0:W-:Y:S04]  /*33680*/  @P1 STG.E.U8 desc[UR20][R166.64], R7 ;  /* 0x00000007a6001986 */ /* 0x0081e8000c101114 */
[----:B------:R-:W-:Y:S02]  /*33690*/  @P4 LOP3.LUT R19, R19, 0x4, RZ, 0xfc, !PT ;  /* 0x0000000413134812 */ /* 0x000fe400078efcff */
[----:B------:R-:W-:Y:S01]  /*336a0*/  LOP3.LUT P4, RZ, R16, 0x400000, RZ, 0xc0, !PT ;  /* 0x0040000010ff7812 */ /* 0x000fe2000788c0ff */
[----:B----4-:R1:W-:Y:S04]  /*336b0*/  @P0 STG.E.U8 desc[UR20][R164.64], R124 ;  /* 0x0000007ca4000986 */ /* 0x0103e8000c101114 */
[----:B0-----:R-:W3:Y:S01]  /*336c0*/  LDL.LU.64 R166, [R1+0x8d0] ;  /* 0x0008d00001a67983 */ /* 0x001ee20000300a00 */
[----:B------:R-:W-:-:S03]  /*336d0*/  LOP3.LUT R19, R19, 0xfffffff7, RZ, 0xc0, !PT ;  /* 0xfffffff713137812 */ /* 0x000fc600078ec0ff */
[----:B-1----:R-:W4:Y:S04]  /*336e0*/  LDL.LU.64 R164, [R1+0x8c8] ;  /* 0x0008c80001a47983 */ /* 0x002f280000300a00 */
        /* <DEDUP_REMOVED lines=10> */
[----:B------:R-:W-:-:S09]  /*33790*/  PRMT R7, R125, 0x7770, RZ ;  /* 0x000077707d077816 */ /* 0x000fd200000000ff */
[----:B------:R-:W-:Y:S02]  /*337a0*/  @P4 LOP3.LUT R19, R19, 0x40, RZ, 0xfc, !PT ;  /* 0x0000004013134812 */ /* 0x000fe400078efcff */
[----:B------:R-:W-:Y:S01]  /*337b0*/  LOP3.LUT P4, RZ, R16, 0x4000000, RZ, 0xc0, !PT ;  /* 0x0400000010ff7812 */ /* 0x000fe2000788c0ff */
[----:B------:R0:W-:Y:S02]  /*337c0*/  @P5 STG.E.U8 desc[UR20][R170.64], R7 ;  /* 0x00000007aa005986 */ /* 0x0001e4000c101114 */
[----:B0-----:R-:W-:Y:S02]  /*337d0*/  PRMT R7, R125, 0x7771, RZ ;  /* 0x000077717d077816 */ /* 0x001fe400000000ff */
[----:B------:R-:W4:Y:S08]  /*337e0*/  LDL.LU.64 R170, [R1+0x8c0] ;  /* 0x0008c00001aa7983 */ /* 0x000f300000300a00 */
[----:B------:R0:W-:Y:S01]  /*337f0*/  @P4 STG.E.U8 desc[UR20][R168.64], R7 ;  /* 0x00000007a8004986 */ /* 0x0001e2000c101114 */
[----:B------:R-:W-:-:S02]  /*33800*/  LOP3.LUT P4, RZ, R19, 0x40, RZ, 0xc0, !PT ;  /* 0x0000004013ff7812 */ /* 0x000fc4000788c0ff */
        /* <DEDUP_REMOVED lines=25> */
[----:B------:R-:W-:Y:S02]  /*339a0*/  LOP3.LUT P6, RZ, R16, 0x10000, RZ, 0xc0, !PT ;  /* 0x0001000010ff7812 */ /* 0x000fe400078cc0ff */
[----:B0-----:R-:W-:-:S09]  /*339b0*/  PRMT R7, R127, 0x7771, RZ ;  /* 0x000077717f077816 */ /* 0x001fd200000000ff */
[----:B------:R0:W-:Y:S02]  /*339c0*/  @P4 STG.E.U8 desc[UR20][R160.64], R7 ;  /* 0x00000007a0004986 */ /* 0x0001e4000c101114 */
[C---:B0-----:R-:W-:Y:S02]  /*339d0*/  PRMT R7, R127.reuse, 0x7772, RZ ;  /* 0x000077727f077816 */ /* 0x041fe400000000ff */
[----:B------:R-:W-:-:S03]  /*339e0*/  PRMT R127, R127, 0x7773, RZ ;  /* 0x000077737f7f7816 */ /* 0x000fc600000000ff */
[----:B---3--:R-:W-:Y:S04]  /*339f0*/  @P3 STG.E.U8 desc[UR20][R166.64], R7 ;  /* 0x00000007a6003986 */ /* 0x008fe8000c101114 */
[----:B----4-:R0:W-:Y:S04]  /*33a00*/  @P6 STG.E.U8 desc[UR20][R164.64], R127 ;  /* 0x0000007fa4006986 */ /* 0x0101e8000c101114 */
[----:B0-----:R-:W3:Y:S01]  /*33a10*/  LDL.LU.64 R164, [R1+0x80] ;  /* 0x0000800001a47983 */ /* 0x001ee20000300a00 */
[C---:B------:R-:W-:Y:S02]  /*33a20*/  LOP3.LUT P2, RZ, R16.reuse, 0x8000, RZ, 0xc0, !PT ;  /* 0x0000800010ff7812 */ /* 0x040fe4000784c0ff */
[----:B------:R-:W-:-:S02]  /*33a30*/  LOP3.LUT P1, RZ, R16, 0x4000, RZ, 0xc0, !PT ;  /* 0x0000400010ff7812 */ /* 0x000fc4000782c0ff */
[----:B------:R-:W-:Y:S02]  /*33a40*/  PRMT R7, R120, 0x7770, RZ ;  /* 0x0000777078077816 */ /* 0x000fe400000000ff */
[C---:B------:R-:W-:Y:S02]  /*33a50*/  LOP3.LUT P0, RZ, R16.reuse, 0x2000, RZ, 0xc0, !PT ;  /* 0x0000200010ff7812 */ /* 0x040fe4000780c0ff */
[----:B------:R-:W-:-:S05]  /*33a60*/  LOP3.LUT P5, RZ, R16, 0x1000, RZ, 0xc0, !PT ;  /* 0x0000100010ff7812 */ /* 0x000fca00078ac0ff */
[----:B------:R0:W-:Y:S02]  /*33a70*/  @P2 STG.E.U8 desc[UR20][R170.64], R7 ;  /* 0x00000007aa002986 */ /* 0x0001e4000c101114 */
[C---:B0-----:R-:W-:Y:S02]  /*33a80*/  PRMT R7, R120.reuse, 0x7771, RZ ;  /* 0x0000777178077816 */ /* 0x041fe400000000ff */
[----:B------:R-:W4:Y:S04]  /*33a90*/  LDL.LU.64 R170, [R1+0x78] ;  /* 0x0000780001aa7983 */ /* 0x000f280000300a00 */
[----:B------:R0:W-:Y:S02]  /*33aa0*/  @P1 STG.E.U8 desc[UR20][R168.64], R7 ;  /* 0x00000007a8001986 */ /* 0x0001e4000c101114 */
[----:B0-----:R-:W-:-:S02]  /*33ab0*/  PRMT R7, R120, 0x7772, RZ ;  /* 0x0000777278077816 */ /* 0x001fc400000000ff */
[----:B------:R-:W4:Y:S01]  /*33ac0*/  LDL.LU.64 R168, [R1+0x70] ;  /* 0x0000700001a87983 */ /* 0x000f220000300a00 */
[----:B------:R-:W-:-:S03]  /*33ad0*/  PRMT R120, R120, 0x7773, RZ ;  /* 0x0000777378787816 */ /* 0x000fc600000000ff */
[----:B------:R0:W-:Y:S04]  /*33ae0*/  @P0 STG.E.U8 desc[UR20][R52.64], R7 ;  /* 0x0000000734000986 */ /* 0x0001e8000c101114 */
[----:B0-----:R-:W4:Y:S04]  /*33af0*/  LDL.LU.64 R52, [R1+0x68] ;  /* 0x0000680001347983 */ /* 0x001f280000300a00 */
[----:B--2---:R0:W-:Y:S04]  /*33b00*/  @P5 STG.E.U8 desc[UR20][R54.64], R120 ;  /* 0x0000007836005986 */ /* 0x0041e8000c101114 */
[----:B0-----:R-:W2:Y:S04]  /*33b10*/  LDL.LU.64 R54, [R1+0x60] ;  /* 0x0000600001367983 */ /* 0x001ea80000300a00 */
[----:B------:R-:W2:Y:S04]  /*33b20*/  LDL.LU.64 R154, [R1+0x58] ;  /* 0x00005800019a7983 */ /* 0x000ea80000300a00 */
[----:B------:R-:W2:Y:S04]  /*33b30*/  LDL.LU.64 R152, [R1+0x50] ;  /* 0x0000500001987983 */ /* 0x000ea80000300a00 */
[----:B------:R-:W2:Y:S04]  /*33b40*/  LDL.LU.64 R158, [R1+0x48] ;  /* 0x00004800019e7983 */ /* 0x000ea80000300a00 */
[----:B------:R-:W2:Y:S04]  /*33b50*/  LDL.LU.64 R156, [R1+0x40] ;  /* 0x00004000019c7983 */ /* 0x000ea80000300a00 */
[----:B------:R-:W2:Y:S01]  /*33b60*/  LDL.LU.64 R162, [R1+0x38] ;  /* 0x0000380001a27983 */ /* 0x000ea20000300a00 */
[----:B------:R-:W-:-:S03]  /*33b70*/  LOP3.LUT P4, RZ, R14, 0x80000000, RZ, 0xc0, !PT ;  /* 0x800000000eff7812 */ /* 0x000fc6000788c0ff */
[----:B------:R-:W2:Y:S01]  /*33b80*/  LDL.LU.64 R160, [R1+0x30] ;  /* 0x0000300001a07983 */ /* 0x000ea20000300a00 */
[----:B------:R-:W-:Y:S02]  /*33b90*/  LOP3.LUT R3, R3, 0xff7fffff, RZ, 0xc0, !PT ;  /* 0xff7fffff03037812 */ /* 0x000fe400078ec0ff */
[----:B------:R-:W-:Y:S01]  /*33ba0*/  LOP3.LUT P2, RZ, R16, 0x800, RZ, 0xc0, !PT ;  /* 0x0000080010ff7812 */ /* 0x000fe2000784c0ff */
[----:B------:R-:W2:Y:S06]  /*33bb0*/  LDL.LU.64 R166, [R1+0x28] ;  /* 0x0000280001a67983 */ /* 0x000eac0000300a00 */
[----:B------:R-:W-:-:S02]  /*33bc0*/  @P4 LOP3.LUT R3, R3, 0x800000, RZ, 0xfc, !PT ;  /* 0x0080000003034812 */ /* 0x000fc400078efcff */
        /* <DEDUP_REMOVED lines=13> */
[----:B------:R-:W-:-:S07]  /*33ca0*/  LOP3.LUT R3, R3, 0xf7ffffff, RZ, 0xc0, !PT ;  /* 0xf7ffffff03037812 */ /* 0x000fce00078ec0ff */
        /* <DEDUP_REMOVED lines=8> */
[C---:B------:R-:W-:Y:S02]  /*33d30*/  LOP3.LUT P4, RZ, R16.reuse, 0x40, RZ, 0xc0, !PT ;  /* 0x0000004010ff7812 */ /* 0x040fe4000788c0ff */
[C---:B------:R-:W-:Y:S02]  /*33d40*/  LOP3.LUT P0, RZ, R16.reuse, 0x200, RZ, 0xc0, !PT ;  /* 0x0000020010ff7812 */ /* 0x040fe4000780c0ff */
[----:B------:R-:W-:Y:S02]  /*33d50*/  LOP3.LUT R3, R3, 0xbfffffff, RZ, 0xc0, !PT ;  /* 0xbfffffff03037812 */ /* 0x000fe400078ec0ff */
[----:B------:R-:W-:Y:S02]  /*33d60*/  PRMT R7, R121, 0x7771, RZ ;  /* 0x0000777179077816 */ /* 0x000fe400000000ff */
[----:B------:R-:W-:-:S03]  /*33d70*/  LOP3.LUT P5, RZ, R16, 0x100, RZ, 0xc0, !PT ;  /* 0x0000010010ff7812 */ /* 0x000fc600078ac0ff */
[----:B----4-:R0:W-:Y:S02]  /*33d80*/  @P1 STG.E.U8 desc[UR20][R170.64], R7 ;  /* 0x00000007aa001986 */ /* 0x0101e4000c101114 */
[----:B------:R-:W-:Y:S02]  /*33d90*/  @P4 LOP3.LUT R3, R3, 0x40000000, RZ, 0xfc, !PT ;  /* 0x4000000003034812 */ /* 0x000fe400078efcff */
[----:B------:R-:W-:Y:S02]  /*33da0*/  LOP3.LUT P4, RZ, R16, 0x80, RZ, 0xc0, !PT ;  /* 0x0000008010ff7812 */ /* 0x000fe4000788c0ff */
[C---:B0-----:R-:W-:Y:S01]  /*33db0*/  PRMT R7, R121.reuse, 0x7772, RZ ;  /* 0x0000777279077816 */ /* 0x041fe200000000ff */
[----:B------:R-:W4:Y:S01]  /*33dc0*/  LDL.LU.64 R170, [R1+0x18] ;  /* 0x0000180001aa7983 */ /* 0x000f220000300a00 */
[----:B------:R-:W-:-:S03]  /*33dd0*/  PRMT R121, R121, 0x7773, RZ ;  /* 0x0000777379797816 */ /* 0x000fc600000000ff */
[----:B------:R0:W-:Y:S04]  /*33de0*/  @P0 STG.E.U8 desc[UR20][R168.64], R7 ;  /* 0x00000007a8000986 */ /* 0x0001e8000c101114 */
[----:B------:R1:W-:Y:S04]  /*33df0*/  @P5 STG.E.U8 desc[UR20][R52.64], R121 ;  /* 0x0000007934005986 */ /* 0x0003e8000c101114 */
[----:B0-----:R-:W4:Y:S01]  /*33e00*/  LDL.LU.64 R168, [R1+0x10] ;  /* 0x0000100001a87983 */ /* 0x001f220000300a00 */
[----:B------:R-:W-:-:S03]  /*33e10*/  PRMT R7, R122, 0x7770, RZ ;  /* 0x000077707a077816 */ /* 0x000fc600000000ff */
[----:B-1----:R-:W4:Y:S04]  /*33e20*/  LDL.LU.64 R52, [R1+0x8] ;  /* 0x0000080001347983 */ /* 0x002f280000300a00 */
[----:B--2---:R0:W-:Y:S04]  /*33e30*/  @P4 STG.E.U8 desc[UR20][R54.64], R7 ;  /* 0x0000000736004986 */ /* 0x0041e8000c101114 */
[----:B0-----:R-:W2:Y:S01]  /*33e40*/  LDL.LU.64 R54, [R1] ;  /* 0x0000000001367983 */ /* 0x001ea20000300a00 */
[----:B------:R-:W-:Y:S02]  /*33e50*/  LOP3.LUT P4, RZ, R3, 0x40000000, RZ, 0xc0, !PT ;  /* 0x4000000003ff7812 */ /* 0x000fe4000788c0ff */
        /* <DEDUP_REMOVED lines=22> */
[----:B---3--:R0:W-:Y:S01]  /*33fc0*/  @P4 STG.E.U8 desc[UR20][R164.64], R7 ;  /* 0x00000007a4004986 */ /* 0x0081e2000c101114 */
        /* <DEDUP_REMOVED lines=15> */
[----:B------:R-:W-:-:S07]  /*340c0*/  LOP3.LUT P6, RZ, R14, 0x20000000, RZ, 0xc0, !PT ;  /* 0x200000000eff7812 */ /* 0x000fce00078cc0ff */
[----:B------:R-:W-:Y:S02]  /*340d0*/  @P4 LOP3.LUT R3, R3, 0x80000, RZ, 0xfc, !PT ;  /* 0x0008000003034812 */ /* 0x000fe400078efcff */
[----:B------:R-:W-:Y:S02]  /*340e0*/  LOP3.LUT P4, RZ, R14, 0x20000, RZ, 0xc0, !PT ;  /* 0x000200000eff7812 */ /* 0x000fe4000788c0ff */
[----:B0-----:R-:W-:Y:S02]  /*340f0*/  PRMT R7, R116, 0x7771, RZ ;  /* 0x0000777174077816 */ /* 0x001fe400000000ff */
[----:B------:R-:W-:Y:S02]  /*34100*/  LOP3.LUT R3, R3, 0xffefffff, RZ, 0xc0, !PT ;  /* 0xffefffff03037812 */ /* 0x000fe400078ec0ff */
[C---:B------:R-:W-:Y:S01]  /*34110*/  LOP3.LUT P2, RZ, R14.reuse, 0x10000000, RZ, 0xc0, !PT ;  /* 0x100000000eff7812 */ /* 0x040fe2000784c0ff */
[----:B----4-:R0:W-:Y:S01]  /*34120*/  @P3 STG.E.U8 desc[UR20][R170.64], R7 ;  /* 0x00000007aa003986 */ /* 0x0101e2000c101114 */
[----:B------:R-:W-:-:S05]  /*34130*/  LOP3.LUT P1, RZ, R14, 0x8000000, RZ, 0xc0, !PT ;  /* 0x080000000eff7812 */ /* 0x000fca000782c0ff */
[----:B------:R-:W-:Y:S02]  /*34140*/  @P4 LOP3.LUT R3, R3, 0x100000, RZ, 0xfc, !PT ;  /* 0x0010000003034812 */ /* 0x000fe400078efcff */
[----:B------:R-:W-:Y:S02]  /*34150*/  LOP3.LUT P4, RZ, R14, 0x40000, RZ, 0xc0, !PT ;  /* 0x000400000eff7812 */ /* 0x000fe4000788c0ff */
[----:B0-----:R-:W-:Y:S02]  /*34160*/  PRMT R7, R116, 0x7772, RZ ;  /* 0x0000777274077816 */ /* 0x001fe400000000ff */
[----:B------:R-:W-:Y:S02]  /*34170*/  LOP3.LUT P0, RZ, R14, 0x4000000, RZ, 0xc0, !PT ;  /* 0x040000000eff7812 */ /* 0x000fe4000780c0ff */
[----:B------:R-:W-:Y:S01]  /*34180*/  PRMT R116, R116, 0x7773, RZ ;  /* 0x0000777374747816 */ /* 0x000fe200000000ff */
[----:B------:R0:W-:Y:S01]  /*34190*/  @P6 STG.E.U8 desc[UR20][R168.64], R7 ;  /* 0x00000007a8006986 */ /* 0x0001e2000c101114 */
[----:B------:R-:W-:-:S02]  /*341a0*/  LOP3.LUT P5, RZ, R14, 0x2000000, RZ, 0xc0, !PT ;  /* 0x020000000eff7812 */ /* 0x000fc400078ac0ff */
[----:B------:R-:W-:Y:S01]  /*341b0*/  LOP3.LUT R3, R3, 0xffdfffff, RZ, 0xc0, !PT ;  /* 0xffdfffff03037812 */ /* 0x000fe200078ec0ff */
[----:B------:R-:W-:Y:S01]  /*341c0*/  @P2 STG.E.U8 desc[UR20][R52.64], R116 ;  /* 0x0000007434002986 */ /* 0x000fe2000c101114 */
[----:B0-----:R-:W-:Y:S02]  /*341d0*/  PRMT R7, R117, 0x7770, RZ ;  /* 0x0000777075077816 */ /* 0x001fe400000000ff */
[----:B------:R-:W-:Y:S02]  /*341e0*/  @P4 LOP3.LUT R3, R3, 0x200000, RZ, 0xfc, !PT ;  /* 0x0020000003034812 */ /* 0x000fe400078efcff */
[C---:B------:R-:W-:Y:S02]  /*341f0*/  LOP3.LUT P2, RZ, R14.reuse, 0x1000000, RZ, 0xc0, !PT ;  /* 0x010000000eff7812 */ /* 0x040fe4000784c0ff */
[----:B------:R-:W-:Y:S02]  /*34200*/  LOP3.LUT P4, RZ, R14, 0x80000, RZ, 0xc0, !PT ;  /* 0x000800000eff7812 */ /* 0x000fe4000788c0ff */
[----:B------:R-:W-:-:S11]  /*34210*/  LOP3.LUT R3, R3, 0xffbfffff, RZ, 0xc0, !PT ;  /* 0xffbfffff03037812 */ /* 0x000fd600078ec0ff */
[----:B------:R-:W-:Y:S02]  /*34220*/  @P4 LOP3.LUT R3, R3, 0x400000, RZ, 0xfc, !PT ;  /* 0x0040000003034812 */ /* 0x000fe400078efcff */
[C---:B------:R-:W-:Y:S01]  /*34230*/  LOP3.LUT P4, RZ, R14.reuse, 0x100000, RZ, 0xc0, !PT ;  /* 0x001000000eff7812 */ /* 0x040fe2000788c0ff */
[----:B--2---:R0:W-:Y:S01]  /*34240*/  @P1 STG.E.U8 desc[UR20][R54.64], R7 ;  /* 0x0000000736001986 */ /* 0x0041e2000c101114 */
[C---:B------:R-:W-:Y:S02]  /*34250*/  LOP3.LUT P1, RZ, R14.reuse, 0x800000, RZ, 0xc0, !PT ;  /* 0x008000000eff7812 */ /* 0x040fe4000782c0ff */
[----:B0-----:R-:W-:Y:S01]  /*34260*/  PRMT R7, R117, 0x7771, RZ ;  /* 0x0000777175077816 */ /* 0x001fe200000000ff */
[----:B------:R-:W2:Y:S04]  /*34270*/  LDL.LU.64 R54, [R1+0x8b8] ;  /* 0x0008b80001367983 */ /* 0x000ea80000300a00 */
[----:B------:R0:W-:Y:S01]  /*34280*/  @P0 STG.E.U8 desc[UR20][R250.64], R7 ;  /* 0x00000007fa000986 */ /* 0x0001e2000c101114 */
[----:B------:R-:W-:-:S02]  /*34290*/  LOP3.LUT P0, RZ, R14, 0x400000, RZ, 0xc0, !PT ;  /* 0x004000000eff7812 */ /* 0x000fc4000780c0ff */
[C---:B------:R-:W-:Y:S01]  /*342a0*/  LOP3.LUT P3, RZ, R14.reuse, 0x800, RZ, 0xc0, !PT ;  /* 0x000008000eff7812 */ /* 0x040fe2000786c0ff */
[----:B------:R-:W3:Y:S01]  /*342b0*/  LDL.LU.64 R166, [R1+0x8b0] ;  /* 0x0008b00001a67983 */ /* 0x000ee20000300a00 */
[----:B------:R-:W-:-:S03]  /*342c0*/  LOP3.LUT P6, RZ, R14, 0x400, RZ, 0xc0, !PT ;  /* 0x000004000eff7812 */ /* 0x000fc600078cc0ff */
[----:B------:R-:W4:Y:S01]  /*342d0*/  LDL.LU.64 R164, [R1+0x8a8] ;  /* 0x0008a80001a47983 */ /* 0x000f220000300a00 */
[----:B0-----:R-:W-:-:S03]  /*342e0*/  PRMT R7, R117, 0x7772, RZ ;  /* 0x0000777275077816 */ /* 0x001fc600000000ff */
[----:B------:R-:W4:Y:S01]  /*342f0*/  LDL.LU.64 R170, [R1+0x8a0] ;  /* 0x0008a00001aa7983 */ /* 0x000f220000300a00 */
[----:B------:R-:W-:-:S03]  /*34300*/  PRMT R117, R117, 0x7773, RZ ;  /* 0x0000777375757816 */ /* 0x000fc600000000ff */
[----:B------:R0:W-:Y:S01]  /*34310*/  @P5 STG.E.U8 desc[UR20][R248.64], R7 ;  /* 0x00000007f8005986 */ /* 0x0001e2000c101114 */
[----:B------:R-:W-:-:S03]  /*34320*/  LOP3.LUT P5, RZ, R14, 0x200000, RZ, 0xc0, !PT ;  /* 0x002000000eff7812 */ /* 0x000fc600078ac0ff */
[----:B------:R-:W-:Y:S04]  /*34330*/  @P2 STG.E.U8 desc[UR20][R246.64], R117 ;  /* 0x00000075f6002986 */ /* 0x000fe8000c101114 */
[----:B------:R-:W4:Y:S01]  /*34340*/  LDL.LU.64 R168, [R1+0x898] ;  /* 0x0008980001a87983 */ /* 0x000f220000300a00 */
[----:B0-----:R-:W-:-:S03]  /*34350*/  PRMT R7, R118, 0x7770, RZ ;  /* 0x0000777076077816 */ /* 0x001fc600000000ff */
[----:B------:R-:W4:Y:S04]  /*34360*/  LDL.LU.64 R52, [R1+0x890] ;  /* 0x0008900001347983 */ /* 0x000f280000300a00 */
[----:B------:R0:W-:Y:S02]  /*34370*/  @P1 STG.E.U8 desc[UR20][R244.64], R7 ;  /* 0x00000007f4001986 */ /* 0x0001e4000c101114 */
[----:B0-----:R-:W-:-:S05]  /*34380*/  PRMT R7, R118, 0x7771, RZ ;  /* 0x0000777176077816 */ /* 0x001fca00000000ff */
[----:B------:R0:W-:Y:S02]  /*34390*/  @P0 STG.E.U8 desc[UR20][R242.64], R7 ;  /* 0x00000007f2000986 */ /* 0x0001e4000c101114 */
[C---:B0-----:R-:W-:Y:S02]  /*343a0*/  PRMT R7, R118.reuse, 0x7772, RZ ;  /* 0x0000777276077816 */ /* 0x041fe400000000ff */
[----:B------:R-:W-:-:S03]  /*343b0*/  PRMT R118, R118, 0x7773, RZ ;  /* 0x0000777376767816 */ /* 0x000fc600000000ff */
[----:B------:R0:W-:Y:S04]  /*343c0*/  @P5 STG.E.U8 desc[UR20][R240.64], R7 ;  /* 0x00000007f0005986 */ /* 0x0001e8000c101114 */
        /* <DEDUP_REMOVED lines=39> */
[----:B0-----:R-:W-:Y:S02]  /*34640*/  PRMT R7, R113, 0x7770, RZ ;  /* 0x0000777071077816 */ /* 0x001fe400000000ff */
[----:B------:R-:W-:-:S07]  /*34650*/  LOP3.LUT P2, RZ, R14, 0x200, RZ, 0xc0, !PT ;  /* 0x000002000eff7812 */ /* 0x000fce000784c0ff */
[----:B------:R-:W-:Y:S02]  /*34660*/  @P4 LOP3.LUT R3, R3, 0x800, RZ, 0xfc, !PT ;  /* 0x0000080003034812 */ /* 0x000fe400078efcff */
[----:B------:R-:W-:Y:S01]  /*34670*/  LOP3.LUT P4, RZ, R15, 0x40000000, RZ, 0xc0, !PT ;  /* 0x400000000fff7812 */ /* 0x000fe2000788c0ff */
[----:B------:R0:W-:Y:S01]  /*34680*/  @P3 STG.E.U8 desc[UR20][R220.64], R7 ;  /* 0x00000007dc003986 */ /* 0x0001e2000c101114 */
[----:B------:R-:W-:Y:S02]  /*34690*/  LOP3.LUT R3, R3, 0xffffefff, RZ, 0xc0, !PT ;  /* 0xffffefff03037812 */ /* 0x000fe400078ec0ff */
[C---:B------:R-:W-:Y:S02]  /*346a0*/  LOP3.LUT P1, RZ, R14.reuse, 0x100, RZ, 0xc0, !PT ;  /* 0x000001000eff7812 */ /* 0x040fe4000782c0ff */
[----:B------:R-:W-:Y:S02]  /*346b0*/  LOP3.LUT P0, RZ, R14, 0x80, RZ, 0xc0, !PT ;  /* 0x000000800eff7812 */ /* 0x000fe4000780c0ff */
[----:B0-----:R-:W-:-:S05]  /*346c0*/  PRMT R7, R113, 0x7771, RZ ;  /* 0x0000777171077816 */ /* 0x001fca00000000ff */
[----:B------:R-:W-:Y:S02]  /*346d0*/  @P4 LOP3.LUT R3, R3, 0x1000, RZ, 0xfc, !PT ;  /* 0x0000100003034812 */ /* 0x000fe400078efcff */
[----:B------:R-:W-:Y:S01]  /*346e0*/  LOP3.LUT P4, RZ, R15, 0x80000000, RZ, 0xc0, !PT ;  /* 0x800000000fff7812 */ /* 0x000fe2000788c0ff */
[----:B------:R0:W-:Y:S01]  /*346f0*/  @P6 STG.E.U8 desc[UR20][R218.64], R7 ;  /* 0x00000007da006986 */ /* 0x0001e2000c101114 */
[----:B------:R-:W-:Y:S02]  /*34700*/  LOP3.LUT P5, RZ, R14, 0x40, RZ, 0xc0, !PT ;  /* 0x000000400eff7812 */ /* 0x000fe400078ac0ff */
[----:B------:R-:W-:Y:S02]  /*34710*/  LOP3.LUT R3, R3, 0xffffdfff, RZ, 0xc0, !PT ;  /* 0xffffdfff03037812 */ /* 0x000fe400078ec0ff */
[C---:B0-----:R-:W-:Y:S02]  /*34720*/  PRMT R7, R113.reuse, 0x7772, RZ ;  /* 0x0000777271077816 */ /* 0x041fe400000000ff */
[----:B------:R-:W-:-:S03]  /*34730*/  PRMT R113, R113, 0x7773, RZ ;  /* 0x0000777371717816 */ /* 0x000fc600000000ff */
[----:B------:R0:W-:Y:S01]  /*34740*/  @P2 STG.E.U8 desc[UR20][R216.64], R7 ;  /* 0x00000007d8002986 */ /* 0x0001e2000c101114 */
[----:B------:R-:W-:-:S03]  /*34750*/  LOP3.LUT P2, RZ, R14, 0x20, RZ, 0xc0, !PT ;  /* 0x000000200eff7812 */ /* 0x000fc6000784c0ff */
[----:B------:R-:W-:Y:S01]  /*34760*/  @P1 STG.E.U8 desc[UR20][R214.64], R113 ;  /* 0x00000071d6001986 */ /* 0x000fe2000c101114 */
[----:B------:R-:W-:Y:S02]  /*34770*/  @P4 LOP3.LUT R3, R3, 0x2000, RZ, 0xfc, !PT ;  /* 0x0000200003034812 */ /* 0x000fe400078efcff */
[----:B0-----:R-:W-:Y:S02]  /*34780*/  PRMT R7, R114, 0x7770, RZ ;  /* 0x0000777072077816 */ /* 0x001fe400000000ff */
[----:B------:R-:W-:-:S03]  /*34790*/  LOP3.LUT P4, RZ, R14, 0x1, RZ, 0xc0, !PT ;  /* 0x000000010eff7812 */ /* 0x000fc6000788c0ff */
[----:B------:R0:W-:Y:S01]  /*347a0*/  @P0 STG.E.U8 desc[UR20][R212.64], R7 ;  /* 0x00000007d4000986 */ /* 0x0001e2000c101114 */
[C---:B------:R-:W-:Y:S02]  /*347b0*/  LOP3.LUT P1, RZ, R14.reuse, 0x10, RZ, 0xc0, !PT ;  /* 0x000000100eff7812 */ /* 0x040fe4000782c0ff */
[----:B------:R-:W-:Y:S02]  /*347c0*/  LOP3.LUT P0, RZ, R14, 0x8, RZ, 0xc0, !PT ;  /* 0x000000080eff7812 */ /* 0x000fe4000780c0ff */
[----:B0-----:R-:W-:-:S05]  /*347d0*/  PRMT R7, R114, 0x7771, RZ ;  /* 0x0000777172077816 */ /* 0x001fca00000000ff */
[----:B------:R0:W-:Y:S01]  /*347e0*/  @P5 STG.E.U8 desc[UR20][R210.64], R7 ;  /* 0x00000007d2005986 */ /* 0x0001e2000c101114 */
[----:B------:R-:W-:Y:S02]  /*347f0*/  LOP3.LUT P5, RZ, R14, 0x4, RZ, 0xc0, !PT ;  /* 0x000000040eff7812 */ /* 0x000fe400078ac0ff */
[----:B------:R-:W-:Y:S02]  /*34800*/  LOP3.LUT R3, R3, 0xffffbfff, RZ, 0xc0, !PT ;  /* 0xffffbfff03037812 */ /* 0x000fe400078ec0ff */
[C---:B0-----:R-:W-:Y:S02]  /*34810*/  PRMT R7, R114.reuse, 0x7772, RZ ;  /* 0x0000777272077816 */ /* 0x041fe400000000ff */
[----:B------:R-:W-:-:S03]  /*34820*/  PRMT R114, R114, 0x7773, RZ ;  /* 0x0000777372727816 */ /* 0x000fc600000000ff */
[----:B------:R0:W-:Y:S01]  /*34830*/  @P2 STG.E.U8 desc[UR20][R208.64], R7 ;  /* 0x00000007d0002986 */ /* 0x0001e2000c101114 */
[----:B------:R-:W-:Y:S02]  /*34840*/  @P4 LOP3.LUT R3, R3, 0x4000, RZ, 0xfc, !PT ;  /* 0x0000400003034812 */ /* 0x000fe400078efcff */
[----:B------:R-:W-:Y:S01]  /*34850*/  LOP3.LUT P4, RZ, R14, 0x2, RZ, 0xc0, !PT ;  /* 0x000000020eff7812 */ /* 0x000fe2000788c0ff */
[----:B------:R-:W-:Y:S01]  /*34860*/  @P1 STG.E.U8 desc[UR20][R206.64], R114 ;  /* 0x00000072ce001986 */ /* 0x000fe2000c101114 */
[----:B0-----:R-:W-:-:S05]  /*34870*/  PRMT R7, R115, 0x7770, RZ ;  /* 0x0000777073077816 */ /* 0x001fca00000000ff */
[----:B------:R0:W-:Y:S02]  /*34880*/  @P0 STG.E.U8 desc[UR20][R204.64], R7 ;  /* 0x00000007cc000986 */ /* 0x0001e4000c101114 */
        /* <DEDUP_REMOVED lines=33> */
[----:B------:R-:W-:Y:S01]  /*34aa0*/  @P3 STG.E.U8 desc[UR20][R28.64], R109 ;  /* 0x0000006d1c003986 */ /* 0x000fe2000c101114 */
[----:B0-----:R-:W-:-:S05]  /*34ab0*/  PRMT R7, R110, 0x7770, RZ ;  /* 0x000077706e077816 */ /* 0x001fca00000000ff */
[----:B------:R0:W-:Y:S01]  /*34ac0*/  @P6 STG.E.U8 desc[UR20][R26.64], R7 ;  /* 0x000000071a006986 */ /* 0x0001e2000c101114 */
[C---:B------:R-:W-:Y:S02]  /*34ad0*/  LOP3.LUT P0, RZ, R15.reuse, 0x100000, RZ, 0xc0, !PT ;  /* 0x001000000fff7812 */ /* 0x040fe4000780c0ff */
        /* <DEDUP_REMOVED lines=12> */
[----:B0-----:R-:W2:Y:S01]  /*34ba0*/  LDL.LU.64 R54, [R1+0x888] ;  /* 0x0008880001367983 */ /* 0x001ea20000300a00 */
[----:B------:R-:W-:Y:S02]  /*34bb0*/  LOP3.LUT P4, RZ, R15, 0x40, RZ, 0xc0, !PT ;  /* 0x000000400fff7812 */ /* 0x000fe4000788c0ff */
[----:B------:R-:W-:Y:S01]  /*34bc0*/  LOP3.LUT R8, R8, 0x7fffffff, RZ, 0xc0, !PT ;  /* 0x7fffffff08087812 */ /* 0x000fe200078ec0ff */
[----:B------:R-:W2:Y:S01]  /*34bd0*/  LDL.LU.64 R154, [R1+0x880] ;  /* 0x00088000019a7983 */ /* 0x000ea20000300a00 */
[----:B------:R-:W-:-:S03]  /*34be0*/  LOP3.LUT R3, R3, 0xfffffffe, RZ, 0xc0, !PT ;  /* 0xfffffffe03037812 */ /* 0x000fc600078ec0ff */
[----:B------:R-:W2:Y:S04]  /*34bf0*/  LDL.LU.64 R152, [R1+0x878] ;  /* 0x0008780001987983 */ /* 0x000ea80000300a00 */
[----:B------:R-:W2:Y:S02]  /*34c00*/  LDL.LU.64 R158, [R1+0x870] ;  /* 0x00087000019e7983 */ /* 0x000ea40000300a00 */
[----:B------:R-:W-:Y:S02]  /*34c10*/  @P4 LOP3.LUT R8, R8, 0x80000000, RZ, 0xfc, !PT ;  /* 0x8000000008084812 */ /* 0x000fe400078efcff */
[C---:B------:R-:W-:Y:S01]  /*34c20*/  LOP3.LUT P4, RZ, R15.reuse, 0x80, RZ, 0xc0, !PT ;  /* 0x000000800fff7812 */ /* 0x040fe2000788c0ff */
[----:B------:R-:W2:Y:S01]  /*34c30*/  LDL.LU.64 R156, [R1+0x868] ;  /* 0x00086800019c7983 */ /* 0x000ea20000300a00 */
[----:B------:R-:W-:-:S02]  /*34c40*/  LOP3.LUT P1, RZ, R15, 0x20000, RZ, 0xc0, !PT ;  /* 0x000200000fff7812 */ /* 0x000fc4000782c0ff */
[C---:B------:R-:W-:Y:S01]  /*34c50*/  LOP3.LUT P0, RZ, R15.reuse, 0x10000, RZ, 0xc0, !PT ;  /* 0x000100000fff7812 */ /* 0x040fe2000780c0ff */
[----:B------:R-:W2:Y:S01]  /*34c60*/  LDL.LU.64 R162, [R1+0x860] ;  /* 0x0008600001a27983 */ /* 0x000ea20000300a00 */
[----:B------:R-:W-:Y:S02]  /*34c70*/  LOP3.LUT P5, RZ, R15, 0x8000, RZ, 0xc0, !PT ;  /* 0x000080000fff7812 */ /* 0x000fe400078ac0ff */
[----:B------:R-:W-:Y:S01]  /*34c80*/  PRMT R7, R111, 0x7772, RZ ;  /* 0x000077726f077816 */ /* 0x000fe200000000ff */
[----:B------:R-:W2:Y:S04]  /*34c90*/  LDL.LU.64 R160, [R1+0x858] ;  /* 0x0008580001a07983 */ /* 0x000ea80000300a00 */
[----:B------:R-:W-:Y:S02]  /*34ca0*/  @P4 LOP3.LUT R3, R3, 0x1, RZ, 0xfc, !PT ;  /* 0x0000000103034812 */ /* 0x000fe400078efcff */
        /* <DEDUP_REMOVED lines=17> */
[----:B---3--:R0:W-:Y:S01]  /*34dc0*/  @P1 STG.E.U8 desc[UR20][R166.64], R7 ;  /* 0x00000007a6001986 */ /* 0x0081e2000c101114 */
[----:B------:R-:W-:-:S09]  /*34dd0*/  PRMT R111, R111, 0x7773, RZ ;  /* 0x000077736f6f7816 */ /* 0x000fd200000000ff */
[----:B------:R-:W-:Y:S02]  /*34de0*/  @P4 LOP3.LUT R3, R3, 0x40, RZ, 0xfc, !PT ;  /* 0x0000004003034812 */ /* 0x000fe400078efcff */
[----:B------:R-:W-:Y:S02]  /*34df0*/  LOP3.LUT P4, RZ, R15, 0x4000, RZ, 0xc0, !PT ;  /* 0x000040000fff7812 */ /* 0x000fe4000788c0ff */
[C---:B0-----:R-:W-:Y:S01]  /*34e00*/  PRMT R7, R104.reuse, 0x7770, RZ ;  /* 0x0000777068077816 */ /* 0x041fe200000000ff */
[----:B----4-:R0:W-:Y:S04]  /*34e10*/  @P0 STG.E.U8 desc[UR20][R164.64], R111 ;  /* 0x0000006fa4000986 */ /* 0x0101e8000c101114 */
[----:B------:R1:W-:Y:S04]  /*34e20*/  @P5 STG.E.U8 desc[UR20][R170.64], R7 ;  /* 0x00000007aa005986 */ /* 0x0003e8000c101114 */
[----:B------:R-:W3:Y:S04]  /*34e30*/  LDL.LU.64 R166, [R1+0x850] ;  /* 0x0008500001a67983 */ /* 0x000ee80000300a00 */
[----:B0-----:R-:W4:Y:S01]  /*34e40*/  LDL.LU.64 R164, [R1+0x848] ;  /* 0x0008480001a47983 */ /* 0x001f220000300a00 */
[----:B-1----:R-:W-:-:S03]  /*34e50*/  PRMT R7, R104, 0x7771, RZ ;  /* 0x0000777168077816 */ /* 0x002fc600000000ff */
        /* <DEDUP_REMOVED lines=19> */
[----:B------:R-:W-:Y:S01]  /*34f90*/  @P4 STG.E.U8 desc[UR20][R158.64], R7 ;  /* 0x000000079e004986 */ /* 0x000fe2000c101114 */
[----:B------:R-:W-:Y:S02]  /*34fa0*/  LOP3.LUT P4, RZ, R3, 0x2, RZ, 0xc0, !PT ;  /* 0x0000000203ff7812 */ /* 0x000fe4000788c0ff */
[----:B------:R-:W-:-:S11]  /*34fb0*/  PRMT R105, R105, 0x7773, RZ ;  /* 0x0000777369697816 */ /* 0x000fd600000000ff */
[----:B------:R-:W-:Y:S01]  /*34fc0*/  @P4 STG.E.U8 desc[UR20][R156.64], R105 ;  /* 0x000000699c004986 */ /* 0x000fe2000c101114 */
[----:B------:R-:W-:Y:S02]  /*34fd0*/  LOP3.LUT P4, RZ, R3, 0x1, RZ, 0xc0, !PT ;  /* 0x0000000103ff7812 */ /* 0x000fe4000788c0ff */
[----:B------:R-:W-:Y:S02]  /*34fe0*/  PRMT R3, R106, 0x7770, RZ ;  /* 0x000077706a037816 */ /* 0x000fe400000000ff */
[----:B------:R-:W-:-:S09]  /*34ff0*/  LOP3.LUT P3, RZ, R15, 0x20, RZ, 0xc0, !PT ;  /* 0x000000200fff7812 */ /* 0x000fd2000786c0ff */
[----:B------:R0:W-:Y:S01]  /*35000*/  @P4 STG.E.U8 desc[UR20][R162.64], R3 ;  /* 0x00000003a2004986 */ /* 0x0001e2000c101114 */
[----:B------:R-:W-:Y:S02]  /*35010*/  LOP3.LUT P4, RZ, R8, 0x80000000, RZ, 0xc0, !PT ;  /* 0x8000000008ff7812 */ /* 0x000fe4000788c0ff */
[C---:B------:R-:W-:Y:S02]  /*35020*/  LOP3.LUT P6, RZ, R15.reuse, 0x10, RZ, 0xc0, !PT ;  /* 0x000000100fff7812 */ /* 0x040fe400078cc0ff */
[----:B------:R-:W-:Y:S02]  /*35030*/  LOP3.LUT P2, RZ, R15, 0x8, RZ, 0xc0, !PT ;  /* 0x000000080fff7812 */ /* 0x000fe4000784c0ff */
[----:B0-----:R-:W-:-:S07]  /*35040*/  PRMT R3, R106, 0x7771, RZ ;  /* 0x000077716a037816 */ /* 0x001fce00000000ff */
[----:B------:R0:W-:Y:S01]  /*35050*/  @P4 STG.E.U8 desc[UR20][R160.64], R3 ;  /* 0x00000003a0004986 */ /* 0x0001e2000c101114 */
[C---:B------:R-:W-:Y:S02]  /*35060*/  LOP3.LUT P1, RZ, R15.reuse, 0x4, RZ, 0xc0, !PT ;  /* 0x000000040fff7812 */ /* 0x040fe4000782c0ff */
[C---:B0-----:R-:W-:Y:S02]  /*35070*/  PRMT R3, R106.reuse, 0x7772, RZ ;  /* 0x000077726a037816 */ /* 0x041fe400000000ff */
[----:B------:R-:W-:Y:S02]  /*35080*/  PRMT R106, R106, 0x7773, RZ ;  /* 0x000077736a6a7816 */ /* 0x000fe400000000ff */
[C---:B------:R-:W-:Y:S02]  /*35090*/  LOP3.LUT P0, RZ, R15.reuse, 0x2, RZ, 0xc0, !PT ;  /* 0x000000020fff7812 */ /* 0x040fe4000780c0ff */
[----:B------:R-:W-:Y:S01]  /*350a0*/  LOP3.LUT P5, RZ, R15, 0x1, RZ, 0xc0, !PT ;  /* 0x000000010fff7812 */ /* 0x000fe200078ac0ff */
[----:B---3--:R0:W-:Y:S04]  /*350b0*/  @P3 STG.E.U8 desc[UR20][R166.64], R3 ;  /* 0x00000003a6003986 */ /* 0x0081e8000c101114 */
        /* <DEDUP_REMOVED lines=143> */
[----:B------:R-:W-:Y:S02]  /*359b0*/  LOP3.LUT P4, RZ, R11, 0x2000000, RZ, 0xc0, !PT ;  /* 0x020000000bff7812 */ /* 0x000fe4000788c0ff */
[----:B------:R-:W-:Y:S01]  /*359c0*/  LOP3.LUT R8, R8, 0xffdfffff, RZ, 0xc0, !PT ;  /* 0xffdfffff08087812 */ /* 0x000fe200078ec0ff */
[----:B------:R-:W2:Y:S01]  /*359d0*/  LDL.LU.64 R160, [R1+0x720] ;  /* 0x0007200001a07983 */ /* 0x000ea20000300a00 */
[----:B------:R-:W-:-:S09]  /*359e0*/  LOP3.LUT P0, RZ, R4, 0x1, RZ, 0xc0, !PT ;  /* 0x0000000104ff7812 */ /* 0x000fd2000780c0ff */
        /* <DEDUP_REMOVED lines=9> */
[----:B------:R-:W3:Y:S04]  /*35a80*/  LDL.LU.64 R166, [R1+0x718] ;  /* 0x0007180001a67983 */ /* 0x000ee80000300a00 */
[----:B----4-:R0:W-:Y:S02]  /*35a90*/  @P0 STG.E.U8 desc[UR20][R164.64], R3 ;  /* 0x00000003a4000986 */ /* 0x0101e4000c101114 */
[----:B0-----:R-:W-:-:S02]  /*35aa0*/  PRMT R3, R93, 0x7772, RZ ;  /* 0x000077725d037816 */ /* 0x001fc400000000ff */
        /* <DEDUP_REMOVED lines=35> */
[----:B------:R-:W-:Y:S04]  /*35ce0*/  @P4 STG.E.U8 desc[UR20][R160.64], R95 ;  /* 0x0000005fa0004986 */ /* 0x000fe8000c101114 */
[----:B---3--:R0:W-:Y:S01]  /*35cf0*/  @P3 STG.E.U8 desc[UR20][R166.64], R3 ;  /* 0x00000003a6003986 */ /* 0x0081e2000c101114 */
[C---:B------:R-:W-:Y:S02]  /*35d00*/  LOP3.LUT P1, RZ, R11.reuse, 0x40, RZ, 0xc0, !PT ;  /* 0x000000400bff7812 */ /* 0x040fe4000782c0ff */
[----:B------:R-:W-:Y:S02]  /*35d10*/  LOP3.LUT P0, RZ, R11, 0x20, RZ, 0xc0, !PT ;  /* 0x000000200bff7812 */ /* 0x000fe4000780c0ff */
[----:B0-----:R-:W-:-:S05]  /*35d20*/  PRMT R3, R96, 0x7771, RZ ;  /* 0x0000777160037816 */ /* 0x001fca00000000ff */
[----:B----4-:R0:W-:Y:S01]  /*35d30*/  @P6 STG.E.U8 desc[UR20][R164.64], R3 ;  /* 0x00000003a4006986 */ /* 0x0101e2000c101114 */
        /* <DEDUP_REMOVED lines=39> */
[----:B------:R-:W-:Y:S02]  /*35fb0*/  LOP3.LUT P1, RZ, R11, 0x1, RZ, 0xc0, !PT ;  /* 0x000000010bff7812 */ /* 0x000fe4000782c0ff */
[----:B------:R-:W-:Y:S01]  /*35fc0*/  LOP3.LUT P0, RZ, R12, 0x40000000, RZ, 0xc0, !PT ;  /* 0x400000000cff7812 */ /* 0x000fe2000780c0ff */
[----:B------:R-:W2:Y:S04]  /*35fd0*/  LDL.LU.64 R156, [R1+0x450] ;  /* 0x00045000019c7983 */ /* 0x000ea80000300a00 */
[----:B------:R-:W-:Y:S01]  /*35fe0*/  @P4 LOP3.LUT R8, R8, 0x1000, RZ, 0xfc, !PT ;  /* 0x0000100008084812 */ /* 0x000fe200078efcff */
[----:B------:R-:W2:Y:S01]  /*35ff0*/  LDL.LU.64 R162, [R1+0x448] ;  /* 0x0004480001a27983 */ /* 0x000ea20000300a00 */
[----:B------:R-:W-:-:S02]  /*36000*/  LOP3.LUT P4, RZ, R12, 0x400000, RZ, 0xc0, !PT ;  /* 0x004000000cff7812 */ /* 0x000fc4000788c0ff */
[----:B------:R-:W-:Y:S01]  /*36010*/  LOP3.LUT R8, R8, 0xffffdfff, RZ, 0xc0, !PT ;  /* 0xffffdfff08087812 */ /* 0x000fe200078ec0ff */
[----:B------:R-:W2:Y:S01]  /*36020*/  LDL.LU.64 R160, [R1+0x440] ;  /* 0x0004400001a07983 */ /* 0x000ea20000300a00 */
[----:B------:R-:W-:-:S09]  /*36030*/  LOP3.LUT P5, RZ, R12, 0x10000000, RZ, 0xc0, !PT ;  /* 0x100000000cff7812 */ /* 0x000fd200078ac0ff */
[----:B------:R-:W-:Y:S02]  /*36040*/  @P4 LOP3.LUT R8, R8, 0x2000, RZ, 0xfc, !PT ;  /* 0x0000200008084812 */ /* 0x000fe400078efcff */
[----:B------:R-:W-:Y:S02]  /*36050*/  LOP3.LUT P4, RZ, R12, 0x1000000, RZ, 0xc0, !PT ;  /* 0x010000000cff7812 */ /* 0x000fe4000788c0ff */
[----:B------:R-:W-:Y:S02]  /*36060*/  LOP3.LUT R8, R8, 0xffffbfff, RZ, 0xc0, !PT ;  /* 0xffffbfff08087812 */ /* 0x000fe400078ec0ff */
[----:B------:R-:W-:Y:S02]  /*36070*/  PRMT R97, R97, 0x7773, RZ ;  /* 0x0000777361617816 */ /* 0x000fe400000000ff */
[----:B------:R-:W-:-:S03]  /*36080*/  PRMT R3, R98, 0x7770, RZ ;  /* 0x0000777062037816 */ /* 0x000fc600000000ff */
[----:B---3--:R0:W-:Y:S04]  /*36090*/  @P1 STG.E.U8 desc[UR20][R166.64], R97 ;  /* 0x00000061a6001986 */ /* 0x0081e8000c101114 */
[----:B------:R-:W-:Y:S01]  /*360a0*/  @P4 LOP3.LUT R8, R8, 0x4000, RZ, 0xfc, !PT ;  /* 0x0000400008084812 */ /* 0x000fe200078efcff */
[----:B----4-:R1:W-:Y:S01]  /*360b0*/  @P0 STG.E.U8 desc[UR20][R164.64], R3 ;  /* 0x00000003a4000986 */ /* 0x0103e2000c101114 */
[----:B------:R-:W-:-:S03]  /*360c0*/  LOP3.LUT P4, RZ, R12, 0x4000000, RZ, 0xc0, !PT ;  /* 0x040000000cff7812 */ /* 0x000fc6000788c0ff */
[----:B0-----:R-:W3:Y:S01]  /*360d0*/  LDL.LU.64 R166, [R1+0x438] ;  /* 0x0004380001a67983 */ /* 0x001ee20000300a00 */
[----:B-1----:R-:W-:-:S03]  /*360e0*/  PRMT R3, R98, 0x7771, RZ ;  /* 0x0000777162037816 */ /* 0x002fc600000000ff */
        /* <DEDUP_REMOVED lines=37> */
[----:B---3--:R-:W-:Y:S01]  /*36340*/  @P3 STG.E.U8 desc[UR20][R166.64], R88 ;  /* 0x00000058a6003986 */ /* 0x008fe2000c101114 */
[----:B0-----:R-:W-:-:S05]  /*36350*/  PRMT R3, R89, 0x7770, RZ ;  /* 0x0000777059037816 */ /* 0x001fca00000000ff */
[----:B----4-:R0:W-:Y:S01]  /*36360*/  @P6 STG.E.U8 desc[UR20][R164.64], R3 ;  /* 0x00000003a4006986 */ /* 0x0101e2000c101114 */
        /* <DEDUP_REMOVED lines=36> */
[----:B------:R-:W2:Y:S04]  /*365b0*/  LDL.LU.64 R158, [R1+0x6c0] ;  /* 0x0006c000019e7983 */ /* 0x000ea80000300a00 */
[----:B------:R-:W2:Y:S01]  /*365c0*/  LDL.LU.64 R156, [R1+0x480] ;  /* 0x00048000019c7983 */ /* 0x000ea20000300a00 */
[----:B------:R-:W-:-:S02]  /*365d0*/  @P4 LOP3.LUT R8, R8, 0x8, RZ, 0xfc, !PT ;  /* 0x0000000808084812 */ /* 0x000fc400078efcff */
[C---:B------:R-:W-:Y:S01]  /*365e0*/  LOP3.LUT P4, RZ, R13.reuse, 0x40000, RZ, 0xc0, !PT ;  /* 0x000400000dff7812 */ /* 0x040fe2000788c0ff */
[----:B------:R-:W2:Y:S01]  /*365f0*/  LDL.LU.64 R162, [R1+0x6b8] ;  /* 0x0006b80001a27983 */ /* 0x000ea20000300a00 */
[C---:B------:R-:W-:Y:S02]  /*36600*/  LOP3.LUT P1, RZ, R13.reuse, 0x20000000, RZ, 0xc0, !PT ;  /* 0x200000000dff7812 */ /* 0x040fe4000782c0ff */
[----:B------:R-:W-:Y:S01]  /*36610*/  LOP3.LUT P0, RZ, R13, 0x4000000, RZ, 0xc0, !PT ;  /* 0x040000000dff7812 */ /* 0x000fe2000780c0ff */
[----:B------:R-:W2:Y:S01]  /*36620*/  LDL.LU.64 R160, [R1+0x5b8] ;  /* 0x0005b80001a07983 */ /* 0x000ea20000300a00 */
[----:B------:R-:W-:Y:S02]  /*36630*/  LOP3.LUT R8, R8, 0xffffffef, RZ, 0xc0, !PT ;  /* 0xffffffef08087812 */ /* 0x000fe400078ec0ff */
[C---:B------:R-:W-:Y:S02]  /*36640*/  PRMT R3, R90.reuse, 0x7772, RZ ;  /* 0x000077725a037816 */ /* 0x040fe400000000ff */
[----:B------:R-:W-:-:S03]  /*36650*/  PRMT R90, R90, 0x7773, RZ ;  /* 0x000077735a5a7816 */ /* 0x000fc600000000ff */
[----:B------:R-:W-:Y:S02]  /*36660*/  @P4 LOP3.LUT R8, R8, 0x10, RZ, 0xfc, !PT ;  /* 0x0000001008084812 */ /* 0x000fe400078efcff */
[C---:B------:R-:W-:Y:S01]  /*36670*/  LOP3.LUT P4, RZ, R13.reuse, 0x100000, RZ, 0xc0, !PT ;  /* 0x001000000dff7812 */ /* 0x040fe2000788c0ff */
[----:B---3--:R0:W-:Y:S01]  /*36680*/  @P1 STG.E.U8 desc[UR20][R166.64], R3 ;  /* 0x00000003a6001986 */ /* 0x0081e2000c101114 */
[----:B------:R-:W-:-:S03]  /*36690*/  LOP3.LUT P5, RZ, R13, 0x2000000, RZ, 0xc0, !PT ;  /* 0x020000000dff7812 */ /* 0x000fc600078ac0ff */
[----:B----4-:R1:W-:Y:S01]  /*366a0*/  @P0 STG.E.U8 desc[UR20][R164.64], R90 ;  /* 0x0000005aa4000986 */ /* 0x0103e2000c101114 */
[----:B------:R-:W-:-:S03]  /*366b0*/  LOP3.LUT R8, R8, 0xffffffdf, RZ, 0xc0, !PT ;  /* 0xffffffdf08087812 */ /* 0x000fc600078ec0ff */
[----:B0-----:R-:W3:Y:S04]  /*366c0*/  LDL.LU.64 R166, [R1+0x6b0] ;  /* 0x0006b00001a67983 */ /* 0x001ee80000300a00 */
[----:B-1----:R-:W4:Y:S01]  /*366d0*/  LDL.LU.64 R164, [R1+0x488] ;  /* 0x0004880001a47983 */ /* 0x002f220000300a00 */
[----:B------:R-:W-:Y:S02]  /*366e0*/  @P4 LOP3.LUT R8, R8, 0x20, RZ, 0xfc, !PT ;  /* 0x0000002008084812 */ /* 0x000fe400078efcff */
[----:B------:R-:W-:Y:S02]  /*366f0*/  LOP3.LUT P4, RZ, R13, 0x400000, RZ, 0xc0, !PT ;  /* 0x004000000dff7812 */ /* 0x000fe4000788c0ff */
[----:B------:R-:W-:Y:S02]  /*36700*/  PRMT R3, R91, 0x7770, RZ ;  /* 0x000077705b037816 */ /* 0x000fe400000000ff */
[----:B------:R-:W-:-:S03]  /*36710*/  LOP3.LUT R8, R8, 0xffffffbf, RZ, 0xc0, !PT ;  /* 0xffffffbf08087812 */ /* 0x000fc600078ec0ff */
[----:B------:R0:W-:Y:S06]  /*36720*/  @P5 STG.E.U8 desc[UR20][R170.64], R3 ;  /* 0x00000003aa005986 */ /* 0x0001ec000c101114 */
[----:B------:R-:W-:Y:S01]  /*36730*/  @P4 LOP3.LUT R8, R8, 0x40, RZ, 0xfc, !PT ;  /* 0x0000004008084812 */ /* 0x000fe200078efcff */
[----:B0-----:R-:W4:Y:S01]  /*36740*/  LDL.LU.64 R170, [R1+0x6a8] ;  /* 0x0006a80001aa7983 */ /* 0x001f220000300a00 */
[----:B------:R-:W-:Y:S02]  /*36750*/  LOP3.LUT P4, RZ, R13, 0x800000, RZ, 0xc0, !PT ;  /* 0x008000000dff7812 */ /* 0x000fe4000788c0ff */
[----:B------:R-:W-:-:S11]  /*36760*/  PRMT R3, R91, 0x7771, RZ ;  /* 0x000077715b037816 */ /* 0x000fd600000000ff */
[----:B------:R0:W-:Y:S01]  /*36770*/  @P4 STG.E.U8 desc[UR20][R168.64], R3 ;  /* 0x00000003a8004986 */ /* 0x0001e2000c101114 */
[----:B------:R-:W-:-:S03]  /*36780*/  LOP3.LUT P4, RZ, R8, 0x40, RZ, 0xc0, !PT ;  /* 0x0000004008ff7812 */ /* 0x000fc6000788c0ff */
[----:B0-----:R-:W4:Y:S01]  /*36790*/  LDL.LU.64 R168, [R1+0x5b0] ;  /* 0x0005b00001a87983 */ /* 0x001f220000300a00 */
[----:B------:R-:W-:-:S09]  /*367a0*/  PRMT R3, R91, 0x7772, RZ ;  /* 0x000077725b037816 */ /* 0x000fd200000000ff */
[----:B------:R0:W-:Y:S01]  /*367b0*/  @P4 STG.E.U8 desc[UR20][R52.64], R3 ;  /* 0x0000000334004986 */ /* 0x0001e2000c101114 */
[----:B------:R-:W-:Y:S02]  /*367c0*/  LOP3.LUT P4, RZ, R8, 0x20, RZ, 0xc0, !PT ;  /* 0x0000002008ff7812 */ /* 0x000fe4000788c0ff */
[----:B------:R-:W-:Y:S01]  /*367d0*/  PRMT R91, R91, 0x7773, RZ ;  /* 0x000077735b5b7816 */ /* 0x000fe200000000ff */
[----:B0-----:R-:W4:Y:S01]  /*367e0*/  LDL.LU.64 R52, [R1+0x6a0] ;  /* 0x0006a00001347983 */ /* 0x001f220000300a00 */
[----:B------:R-:W-:-:S09]  /*367f0*/  PRMT R3, R84, 0x7770, RZ ;  /* 0x0000777054037816 */ /* 0x000fd200000000ff */
[----:B--2---:R0:W-:Y:S04]  /*36800*/  @P4 STG.E.U8 desc[UR20][R54.64], R91 ;  /* 0x0000005b36004986 */ /* 0x0041e8000c101114 */
[----:B0-----:R-:W2:Y:S01]  /*36810*/  LDL.LU.64 R54, [R1+0x498] ;  /* 0x0004980001367983 */ /* 0x001ea20000300a00 */
        /* <DEDUP_REMOVED lines=18> */
[----:B------:R0:W-:Y:S01]  /*36940*/  @P4 STG.E.U8 desc[UR20][R160.64], R3 ;  /* 0x00000003a0004986 */ /* 0x0001e2000c101114 */
[----:B------:R-:W-:Y:S02]  /*36950*/  LOP3.LUT P2, RZ, R13, 0x8, RZ, 0xc0, !PT ;  /* 0x000000080dff7812 */ /* 0x000fe4000784c0ff */
[C---:B0-----:R-:W-:Y:S02]  /*36960*/  PRMT R3, R85.reuse, 0x7772, RZ ;  /* 0x0000777255037816 */ /* 0x041fe400000000ff */
[----:B------:R-:W-:-:S03]  /*36970*/  PRMT R85, R85, 0x7773, RZ ;  /* 0x0000777355557816 */ /* 0x000fc600000000ff */
[----:B---3--:R-:W-:Y:S04]  /*36980*/  @P3 STG.E.U8 desc[UR20][R166.64], R3 ;  /* 0x00000003a6003986 */ /* 0x008fe8000c101114 */
[----:B----4-:R0:W-:Y:S04]  /*36990*/  @P6 STG.E.U8 desc[UR20][R164.64], R85 ;  /* 0x00000055a4006986 */ /* 0x0101e8000c101114 */
[----:B0-----:R-:W3:Y:S01]  /*369a0*/  LDL.LU.64 R164, [R1+0x698] ;  /* 0x0006980001a47983 */ /* 0x001ee20000300a00 */
[----:B------:R-:W-:-:S05]  /*369b0*/  PRMT R3, R86, 0x7770, RZ ;  /* 0x0000777056037816 */ /* 0x000fca00000000ff */
[----:B------:R0:W-:Y:S01]  /*369c0*/  @P2 STG.E.U8 desc[UR20][R170.64], R3 ;  /* 0x00000003aa002986 */ /* 0x0001e2000c101114 */
[----:B------:R-:W-:-:S03]  /*369d0*/  LOP3.LUT P1, RZ, R13, 0x2, RZ, 0xc0, !PT ;  /* 0x000000020dff7812 */ /* 0x000fc6000782c0ff */
[----:B0-----:R-:W4:Y:S01]  /*369e0*/  LDL.LU.64 R170, [R1+0x5a8] ;  /* 0x0005a80001aa7983 */ /* 0x001f220000300a00 */
[C---:B------:R-:W-:Y:S02]  /*369f0*/  PRMT R3, R86.reuse, 0x7771, RZ ;  /* 0x0000777156037816 */ /* 0x040fe400000000ff */
[----:B------:R-:W-:Y:S01]  /*36a00*/  LOP3.LUT P0, RZ, R13, 0x1, RZ, 0xc0, !PT ;  /* 0x000000010dff7812 */ /* 0x000fe2000780c0ff */
[----:B------:R-:W4:Y:S06]  /*36a10*/  LDL.LU.64 R162, [R1+0x690] ;  /* 0x0006900001a27983 */ /* 0x000f2c0000300a00 */
[----:B------:R0:W-:Y:S04]  /*36a20*/  @P1 STG.E.U8 desc[UR20][R168.64], R3 ;  /* 0x00000003a8001986 */ /* 0x0001e8000c101114 */
[----:B0-----:R-:W4:Y:S01]  /*36a30*/  LDL.LU.64 R168, [R1+0x4a0] ;  /* 0x0004a00001a87983 */ /* 0x001f220000300a00 */
[----:B------:R-:W-:-:S02]  /*36a40*/  PRMT R3, R86, 0x7772, RZ ;  /* 0x0000777256037816 */ /* 0x000fc400000000ff */
[----:B------:R-:W-:-:S03]  /*36a50*/  LOP3.LUT P5, RZ, R0, 0x40000000, RZ, 0xc0, !PT ;  /* 0x4000000000ff7812 */ /* 0x000fc600078ac0ff */
[----:B------:R0:W-:Y:S01]  /*36a60*/  @P0 STG.E.U8 desc[UR20][R52.64], R3 ;  /* 0x0000000334000986 */ /* 0x0001e2000c101114 */
[----:B------:R-:W-:-:S03]  /*36a70*/  PRMT R86, R86, 0x7773, RZ ;  /* 0x0000777356567816 */ /* 0x000fc600000000ff */
[----:B0-----:R-:W4:Y:S06]  /*36a80*/  LDL.LU.64 R52, [R1+0x688] ;  /* 0x0006880001347983 */ /* 0x001f2c0000300a00 */
[----:B--2---:R0:W-:Y:S04]  /*36a90*/  @P5 STG.E.U8 desc[UR20][R54.64], R86 ;  /* 0x0000005636005986 */ /* 0x0041e8000c101114 */
[----:B0-----:R-:W2:Y:S01]  /*36aa0*/  LDL.LU.64 R54, [R1+0x5a0] ;  /* 0x0005a00001367983 */ /* 0x001ea20000300a00 */
[----:B------:R-:W-:-:S02]  /*36ab0*/  LOP3.LUT P3, RZ, R0, 0x800, RZ, 0xc0, !PT ;  /* 0x0000080000ff7812 */ /* 0x000fc4000786c0ff */
[----:B------:R-:W-:Y:S01]  /*36ac0*/  LOP3.LUT R2, R2, 0xfdffffff, RZ, 0xc0, !PT ;  /* 0xfdffffff02027812 */ /* 0x000fe200078ec0ff */
[----:B------:R-:W2:Y:S01]  /*36ad0*/  LDL.LU.64 R160, [R1+0x680] ;  /* 0x0006800001a07983 */ /* 0x000ea20000300a00 */
[----:B------:R-:W-:-:S03]  /*36ae0*/  LOP3.LUT P1, RZ, R0, 0x10000000, RZ, 0xc0, !PT ;  /* 0x1000000000ff7812 */ /* 0x000fc6000782c0ff */
[----:B------:R-:W2:Y:S06]  /*36af0*/  LDL.LU.64 R166, [R1+0x4b0] ;  /* 0x0004b00001a67983 */ /* 0x000eac0000300a00 */
        /* <DEDUP_REMOVED lines=12> */
[----:B------:R-:W-:Y:S02]  /*36bc0*/  PRMT R3, R87, 0x7770, RZ ;  /* 0x0000777057037816 */ /* 0x000fe400000000ff */
[----:B------:R-:W-:-:S07]  /*36bd0*/  LOP3.LUT P0, RZ, R0, 0x4000000, RZ, 0xc0, !PT ;  /* 0x0400000000ff7812 */ /* 0x000fce000780c0ff */
[----:B------:R-:W-:Y:S02]  /*36be0*/  @P3 LOP3.LUT R2, R2, 0x20000000, RZ, 0xfc, !PT ;  /* 0x2000000002023812 */ /* 0x000fe400078efcff */
[C---:B------:R-:W-:Y:S02]  /*36bf0*/  LOP3.LUT P3, RZ, R0.reuse, 0x100000, RZ, 0xc0, !PT ;  /* 0x0010000000ff7812 */ /* 0x040fe4000786c0ff */
[----:B------:R-:W-:Y:S02]  /*36c00*/  LOP3.LUT P5, RZ, R0, 0x80, RZ, 0xc0, !PT ;  /* 0x0000008000ff7812 */ /* 0x000fe400078ac0ff */
[----:B------:R-:W-:-:S09]  /*36c10*/  LOP3.LUT R2, R2, 0xbfffffff, RZ, 0xc0, !PT ;  /* 0xbfffffff02027812 */ /* 0x000fd200078ec0ff */
[----:B------:R-:W-:-:S04]  /*36c20*/  @P3 LOP3.LUT R2, R2, 0x40000000, RZ, 0xfc, !PT ;  /* 0x4000000002023812 */ /* 0x000fc800078efcff */
[----:B------:R-:W-:-:S04]  /*36c30*/  LOP3.LUT R2, R2, 0xff7fffff, RZ, 0xc0, !PT ;  /* 0xff7fffff02027812 */ /* 0x000fc800078ec0ff */
[----:B------:R-:W-:Y:S01]  /*36c40*/  @P5 LOP3.LUT R2, R2, 0x800000, RZ, 0xfc, !PT ;  /* 0x0080000002025812 */ /* 0x000fe200078efcff */
[----:B---3--:R0:W-:Y:S04]  /*36c50*/  @P1 STG.E.U8 desc[UR20][R164.64], R3 ;  /* 0x00000003a4001986 */ /* 0x0081e8000c101114 */
[----:B0-----:R-:W3:Y:S01]  /*36c60*/  LDL.LU.64 R164, [R1+0x678] ;  /* 0x0006780001a47983 */ /* 0x001ee20000300a00 */
[----:B------:R-:W-:-:S05]  /*36c70*/  PRMT R3, R87, 0x7771, RZ ;  /* 0x0000777157037816 */ /* 0x000fca00000000ff */
[----:B----4-:R0:W-:Y:S01]  /*36c80*/  @P0 STG.E.U8 desc[UR20][R170.64], R3 ;  /* 0x00000003aa000986 */ /* 0x0101e2000c101114 */
[C---:B------:R-:W-:Y:S02]  /*36c90*/  LOP3.LUT P5, RZ, R0.reuse, 0x100, RZ, 0xc0, !PT ;  /* 0x0000010000ff7812 */ /* 0x040fe400078ac0ff */
[C---:B------:R-:W-:Y:S02]  /*36ca0*/  LOP3.LUT P2, RZ, R0.reuse, 0x1000000, RZ, 0xc0, !PT ;  /* 0x0100000000ff7812 */ /* 0x040fe4000784c0ff */
[----:B------:R-:W-:Y:S01]  /*36cb0*/  LOP3.LUT P3, RZ, R0, 0x400000, RZ, 0xc0, !PT ;  /* 0x0040000000ff7812 */ /* 0x000fe2000786c0ff */
[----:B0-----:R-:W4:Y:S04]  /*36cc0*/  LDL.LU.64 R170, [R1+0x598] ;  /* 0x0005980001aa7983 */ /* 0x001f280000300a00 */
[----:B------:R-:W4:Y:S01]  /*36cd0*/  LDL.LU.64 R156, [R1+0x670] ;  /* 0x00067000019c7983 */ /* 0x000f220000300a00 */
[----:B------:R-:W-:-:S02]  /*36ce0*/  LOP3.LUT R2, R2, 0xfeffffff, RZ, 0xc0, !PT ;  /* 0xfeffffff02027812 */ /* 0x000fc400078ec0ff */
[C---:B------:R-:W-:Y:S02]  /*36cf0*/  PRMT R3, R87.reuse, 0x7772, RZ ;  /* 0x0000777257037816 */ /* 0x040fe400000000ff */
[----:B------:R-:W-:Y:S02]  /*36d00*/  PRMT R87, R87, 0x7773, RZ ;  /* 0x0000777357577816 */ /* 0x000fe400000000ff */
[----:B------:R-:W-:Y:S01]  /*36d10*/  @P5 LOP3.LUT R2, R2, 0x1000000, RZ, 0xfc, !PT ;  /* 0x0100000002025812 */ /* 0x000fe200078efcff */
[----:B------:R-:W-:Y:S04]  /*36d20*/  @P2 STG.E.U8 desc[UR20][R162.64], R3 ;  /* 0x00000003a2002986 */ /* 0x000fe8000c101114 */
[----:B------:R0:W-:Y:S01]  /*36d30*/  @P3 STG.E.U8 desc[UR20][R168.64], R87 ;  /* 0x00000057a8003986 */ /* 0x0001e2000c101114 */
[----:B------:R-:W-:-:S03]  /*36d40*/  LOP3.LUT P3, RZ, R2, 0x40000000, RZ, 0xc0, !PT ;  /* 0x4000000002ff7812 */ /* 0x000fc6000786c0ff */
[----:B0-----:R-:W4:Y:S01]  /*36d50*/  LDL.LU.64 R168, [R1+0x4b8] ;  /* 0x0004b80001a87983 */ /* 0x001f220000300a00 */
[----:B------:R-:W-:-:S09]  /*36d60*/  PRMT R3, R80, 0x7770, RZ ;  /* 0x0000777050037816 */ /* 0x000fd200000000ff */
[----:B------:R0:W-:Y:S01]  /*36d70*/  @P3 STG.E.U8 desc[UR20][R52.64], R3 ;  /* 0x0000000334003986 */ /* 0x0001e2000c101114 */
[----:B------:R-:W-:-:S03]  /*36d80*/  LOP3.LUT P3, RZ, R2, 0x20000000, RZ, 0xc0, !PT ;  /* 0x2000000002ff7812 */ /* 0x000fc6000786c0ff */
[----:B0-----:R-:W4:Y:S01]  /*36d90*/  LDL.LU.64 R52, [R1+0x668] ;  /* 0x0006680001347983 */ /* 0x001f220000300a00 */
[----:B------:R-:W-:-:S03]  /*36da0*/  PRMT R3, R80, 0x7771, RZ ;  /* 0x0000777150037816 */ /* 0x000fc600000000ff */
[----:B------:R-:W4:Y:S06]  /*36db0*/  LDL.LU.64 R162, [R1+0x590] ;  /* 0x0005900001a27983 */ /* 0x000f2c0000300a00 */
[----:B--2---:R0:W-:Y:S04]  /*36dc0*/  @P3 STG.E.U8 desc[UR20][R54.64], R3 ;  /* 0x0000000336003986 */ /* 0x0041e8000c101114 */
[----:B0-----:R-:W2:Y:S01]  /*36dd0*/  LDL.LU.64 R54, [R1+0x660] ;  /* 0x0006600001367983 */ /* 0x001ea20000300a00 */
[----:B------:R-:W-:-:S02]  /*36de0*/  LOP3.LUT P3, RZ, R2, 0x10000000, RZ, 0xc0, !PT ;  /* 0x1000000002ff7812 */ /* 0x000fc4000786c0ff */
[C---:B------:R-:W-:Y:S02]  /*36df0*/  PRMT R3, R80.reuse, 0x7772, RZ ;  /* 0x0000777250037816 */ /* 0x040fe400000000ff */
[----:B------:R-:W-:-:S09]  /*36e00*/  PRMT R80, R80, 0x7773, RZ ;  /* 0x0000777350507816 */ /* 0x000fd200000000ff */
[----:B------:R0:W-:Y:S01]  /*36e10*/  @P3 STG.E.U8 desc[UR20][R160.64], R3 ;  /* 0x00000003a0003986 */ /* 0x0001e2000c101114 */
[----:B------:R-:W-:-:S03]  /*36e20*/  LOP3.LUT P3, RZ, R2, 0x8000000, RZ, 0xc0, !PT ;  /* 0x0800000002ff7812 */ /* 0x000fc6000786c0ff */
[----:B0-----:R-:W2:Y:S10]  /*36e30*/  LDL.LU.64 R160, [R1+0x4c8] ;  /* 0x0004c80001a07983 */ /* 0x001eb40000300a00 */
[----:B------:R0:W-:Y:S01]  /*36e40*/  @P3 STG.E.U8 desc[UR20][R166.64], R80 ;  /* 0x00000050a6003986 */ /* 0x0001e2000c101114 */
[----:B------:R-:W-:-:S02]  /*36e50*/  LOP3.LUT P3, RZ, R2, 0x4000000, RZ, 0xc0, !PT ;  /* 0x0400000002ff7812 */ /* 0x000fc4000786c0ff */
[----:B------:R-:W-:Y:S01]  /*36e60*/  PRMT R3, R81, 0x7770, RZ ;  /* 0x0000777051037816 */ /* 0x000fe200000000ff */
[----:B0-----:R-:W2:Y:S01]  /*36e70*/  LDL.LU.64 R166, [R1+0x658] ;  /* 0x0006580001a67983 */ /* 0x001ea20000300a00 */
[C---:B------:R-:W-:Y:S02]  /*36e80*/  LOP3.LUT P5, RZ, R0.reuse, 0x400, RZ, 0xc0, !PT ;  /* 0x0000040000ff7812 */ /* 0x040fe400078ac0ff */
[C---:B------:R-:W-:Y:S02]  /*36e90*/  LOP3.LUT P1, RZ, R0.reuse, 0x40, RZ, 0xc0, !PT ;  /* 0x0000004000ff7812 */ /* 0x040fe4000782c0ff */
[----:B------:R-:W-:-:S05]  /*36ea0*/  LOP3.LUT P0, RZ, R0, 0x10, RZ, 0xc0, !PT ;  /* 0x0000001000ff7812 */ /* 0x000fca000780c0ff */
[----:B---3--:R0:W-:Y:S01]  /*36eb0*/  @P3 STG.E.U8 desc[UR20][R164.64], R3 ;  /* 0x00000003a4003986 */ /* 0x0081e2000c101114 */
[----:B------:R-:W-:-:S03]  /*36ec0*/  LOP3.LUT P3, RZ, R2, 0x2000000, RZ, 0xc0, !PT ;  /* 0x0200000002ff7812 */ /* 0x000fc6000786c0ff */
[----:B0-----:R-:W3:Y:S01]  /*36ed0*/  LDL.LU.64 R164, [R1+0x588] ;  /* 0x0005880001a47983 */ /* 0x001ee20000300a00 */
[----:B------:R-:W-:-:S09]  /*36ee0*/  PRMT R3, R81, 0x7771, RZ ;  /* 0x0000777151037816 */ /* 0x000fd200000000ff */
[----:B----4-:R0:W-:Y:S02]  /*36ef0*/  @P3 STG.E.U8 desc[UR20][R170.64], R3 ;  /* 0x00000003aa003986 */ /* 0x0101e4000c101114 */
[C---:B0-----:R-:W-:Y:S02]  /*36f00*/  PRMT R3, R81.reuse, 0x7772, RZ ;  /* 0x0000777251037816 */ /* 0x041fe400000000ff */
[----:B------:R-:W4:Y:S04]  /*36f10*/  LDL.LU.64 R170, [R1+0x650] ;  /* 0x0006500001aa7983 */ /* 0x000f280000300a00 */
[----:B------:R0:W-:Y:S01]  /*36f20*/  @P5 STG.E.U8 desc[UR20][R156.64], R3 ;  /* 0x000000039c005986 */ /* 0x0001e2000c101114 */
[----:B------:R-:W-:Y:S02]  /*36f30*/  LOP3.LUT P5, RZ, R2, 0x1000000, RZ, 0xc0, !PT ;  /* 0x0100000002ff7812 */ /* 0x000fe400078ac0ff */
[----:B------:R-:W-:-:S11]  /*36f40*/  PRMT R81, R81, 0x7773, RZ ;  /* 0x0000777351517816 */ /* 0x000fd600000000ff */
[----:B------:R1:W-:Y:S01]  /*36f50*/  @P5 STG.E.U8 desc[UR20][R168.64], R81 ;  /* 0x00000051a8005986 */ /* 0x0003e2000c101114 */
[----:B------:R-:W-:Y:S02]  /*36f60*/  LOP3.LUT P5, RZ, R2, 0x800000, RZ, 0xc0, !PT ;  /* 0x0080000002ff7812 */ /* 0x000fe400078ac0ff */
[C---:B0-----:R-:W-:Y:S01]  /*36f70*/  PRMT R3, R82.reuse, 0x7770, RZ ;  /* 0x0000777052037816 */ /* 0x041fe200000000ff */
[----:B-1----:R-:W4:Y:S10]  /*36f80*/  LDL.LU.64 R168, [R1+0x4d0] ;  /* 0x0004d00001a87983 */ /* 0x002f340000300a00 */
[----:B------:R0:W-:Y:S04]  /*36f90*/  @P5 STG.E.U8 desc[UR20][R52.64], R3 ;  /* 0x0000000334005986 */ /* 0x0001e8000c101114 */
[----:B0-----:R-:W4:Y:S01]  /*36fa0*/  LDL.LU.64 R52, [R1+0x648] ;  /* 0x0006480001347983 */ /* 0x001f220000300a00 */
[----:B------:R-:W-:-:S05]  /*36fb0*/  PRMT R3, R82, 0x7771, RZ ;  /* 0x0000777152037816 */ /* 0x000fca00000000ff */
[----:B------:R0:W-:Y:S02]  /*36fc0*/  @P1 STG.E.U8 desc[UR20][R162.64], R3 ;  /* 0x00000003a2001986 */ /* 0x0001e4000c101114 */
[----:B0-----:R-:W-:-:S05]  /*36fd0*/  PRMT R3, R82, 0x7772, RZ ;  /* 0x0000777252037816 */ /* 0x001fca00000000ff */
[----:B--2---:R0:W-:Y:S04]  /*36fe0*/  @P0 STG.E.U8 desc[UR20][R54.64], R3 ;  /* 0x0000000336000986 */ /* 0x0041e8000c101114 */
[----:B0-----:R-:W2:Y:S01]  /*36ff0*/  LDL.LU.64 R54, [R1+0x580] ;  /* 0x0005800001367983 */ /* 0x001ea20000300a00 */
[C---:B------:R-:W-:Y:S02]  /*37000*/  LOP3.LUT P4, RZ, R0.reuse, 0x8, RZ, 0xc0, !PT ;  /* 0x0000000800ff7812 */ /* 0x040fe4000788c0ff */
[----:B------:R-:W-:Y:S02]  /*37010*/  LOP3.LUT P6, RZ, R0, 0x4, RZ, 0xc0, !PT ;  /* 0x0000000400ff7812 */ /* 0x000fe400078cc0ff */
[----:B------:R-:W-:Y:S02]  /*37020*/  PRMT R82, R82, 0x7773, RZ ;  /* 0x0000777352527816 */ /* 0x000fe400000000ff */
[----:B------:R-:W-:-:S02]  /*37030*/  PRMT R3, R83, 0x7770, RZ ;  /* 0x0000777053037816 */ /* 0x000fc400000000ff */
[----:B------:R-:W-:-:S05]  /*37040*/  LOP3.LUT P2, RZ, R0, 0x1, RZ, 0xc0, !PT ;  /* 0x0000000100ff7812 */ /* 0x000fca000784c0ff */
[----:B------:R-:W-:Y:S01]  /*37050*/  @P4 STG.E.U8 desc[UR20][R160.64], R82 ;  /* 0x00000052a0004986 */ /* 0x000fe2000c101114 */
[----:B------:R-:W-:Y:S01]  /*37060*/  ISETP.LT.AND P4, PT, R6, UR5, !P2 ;  /* 0x0000000506007c0c */ /* 0x000fe2000d781270 */
[----:B------:R-:W-:Y:S01]  /*37070*/  ULDC UR5, c[0x0][0x228] ;  /* 0x00008a0000057ab9 */ /* 0x000fe20000000800 */
[----:B------:R-:W-:Y:S01]  /*37080*/  LOP3.LUT P5, RZ, R2, 0x400000, RZ, 0xc0, !PT ;  /* 0x0040000002ff7812 */ /* 0x000fe200078ac0ff */
[----:B------:R0:W-:Y:S04]  /*37090*/  @P6 STG.E.U8 desc[UR20][R166.64], R3 ;  /* 0x00000003a6006986 */ /* 0x0001e8000c101114 */
[----:B0-----:R-:W2:Y:S01]  /*370a0*/  LDL.LU.64 R166, [R1+0x640] ;  /* 0x0006400001a67983 */ /* 0x001ea20000300a00 */
[----:B------:R-:W-:Y:S02]  /*370b0*/  PRMT R3, R83, 0x7771, RZ ;  /* 0x0000777153037816 */ /* 0x000fe400000000ff */
[----:B------:R-:W-:-:S03]  /*370c0*/  LOP3.LUT P3, RZ, R0, 0x2, RZ, 0xc0, !PT ;  /* 0x0000000200ff7812 */ /* 0x000fc6000786c0ff */
[----:B---3--:R0:W-:Y:S01]  /*370d0*/  @P4 STG.E.U8 desc[UR20][R164.64], R3 ;  /* 0x00000003a4004986 */ /* 0x0081e2000c101114 */
[----:B------:R-:W-:Y:S01]  /*370e0*/  ISETP.LT.AND P4, PT, R5, UR4, !P5 ;  /* 0x0000000405007c0c */ /* 0x000fe2000ef81270 */
[----:B------:R-:W-:Y:S02]  /*370f0*/  ULDC UR4, c[0x0][0x228] ;  /* 0x00008a0000047ab9 */ /* 0x000fe40000000800 */
[----:B0-----:R-:W3:Y:S01]  /*37100*/  LDL.LU.64 R164, [R1+0x4e0] ;  /* 0x0004e00001a47983 */ /* 0x001ee20000300a00 */
[----:B------:R-:W-:Y:S02]  /*37110*/  PRMT R3, R83, 0x7772, RZ ;  /* 0x0000777253037816 */ /* 0x000fe400000000ff */
[----:B------:R-:W-:Y:S01]  /*37120*/  ISETP.LT.AND P5, PT, R6, UR4, !P5 ;  /* 0x0000000406007c0c */ /* 0x000fe2000efa1270 */
[----:B------:R-:W-:-:S06]  /*37130*/  ULDC UR4, c[0x0][0x228] ;  /* 0x00008a0000047ab9 */ /* 0x000fcc0000000800 */
[----:B----4-:R0:W-:Y:S01]  /*37140*/  @P4 STG.E.U8 desc[UR20][R170.64], R3 ;  /* 0x00000003aa004986 */ /* 0x0101e2000c101114 */
[----:B------:R-:W-:-:S03]  /*37150*/  PRMT R83, R83, 0x7773, RZ ;  /* 0x0000777353537816 */ /* 0x000fc600000000ff */
[----:B0-----:R-:W4:Y:S01]  /*37160*/  LDL.LU.64 R170, [R1+0x638] ;  /* 0x0006380001aa7983 */ /* 0x001f220000300a00 */
[----:B------:R-:W-:-:S03]  /*37170*/  PRMT R3, R76, 0x7770, RZ ;  /* 0x000077704c037816 */ /* 0x000fc600000000ff */
[----:B------:R0:W-:Y:S01]  /*37180*/  @P5 STG.E.U8 desc[UR20][R168.64], R83 ;  /* 0x00000053a8005986 */ /* 0x0001e2000c101114 */
[----:B------:R-:W-:Y:S01]  /*37190*/  ISETP.LT.AND P5, PT, R5, UR4, !P3 ;  /* 0x0000000405007c0c */ /* 0x000fe2000dfa1270 */
[----:B------:R-:W-:Y:S02]  /*371a0*/  ULDC UR4, c[0x0][0x228] ;  /* 0x00008a0000047ab9 */ /* 0x000fe40000000800 */
[----:B0-----:R-:W4:Y:S10]  /*371b0*/  LDL.LU.64 R168, [R1+0x578] ;  /* 0x0005780001a87983 */ /* 0x001f340000300a00 */
[----:B------:R0:W-:Y:S01]  /*371c0*/  @P5 STG.E.U8 desc[UR20][R52.64], R3 ;  /* 0x0000000334005986 */ /* 0x0001e2000c101114 */
[----:B------:R-:W-:Y:S01]  /*371d0*/  ISETP.LT.AND P5, PT, R6, UR4, !P3 ;  /* 0x0000000406007c0c */ /* 0x000fe2000dfa1270 */
[----:B------:R-:W-:-:S02]  /*371e0*/  ULDC UR4, c[0x0][0x228] ;  /* 0x00008a0000047ab9 */ /* 0x000fc40000000800 */
[----:B0-----:R-:W4:Y:S01]  /*371f0*/  LDL.LU.64 R52, [R1+0x630] ;  /* 0x0006300001347983 */ /* 0x001f220000300a00 */
[----:B------:R-:W-:-:S09]  /*37200*/  PRMT R3, R76, 0x7771, RZ ;  /* 0x000077714c037816 */ /* 0x000fd200000000ff */
[----:B--2---:R0:W-:Y:S04]  /*37210*/  @P5 STG.E.U8 desc[UR20][R54.64], R3 ;  /* 0x0000000336005986 */ /* 0x0041e8000c101114 */
[----:B0-----:R-:W2:Y:S01]  /*37220*/  LDL.LU.64 R54, [R1+0x4e8] ;  /* 0x0004e80001367983 */ /* 0x001ea20000300a00 */
[----:B------:R-:W-:-:S04]  /*37230*/  LOP3.LUT P1, RZ, R0, 0x20, RZ, 0xc0, !PT ;  /* 0x0000002000ff7812 */ /* 0x000fc8000782c0ff */
[----:B------:R-:W-:Y:S01]  /*37240*/  ISETP.LT.AND P5, PT, R5, UR4, !P1 ;  /* 0x0000000405007c0c */ /* 0x000fe2000cfa1270 */
[----:B------:R-:W-:Y:S01]  /*37250*/  ULDC UR4, c[0x0][0x228] ;  /* 0x00008a0000047ab9 */ /* 0x000fe20000000800 */
[C---:B------:R-:W-:Y:S02]  /*37260*/  PRMT R3, R76.reuse, 0x7772, RZ ;  /* 0x000077724c037816 */ /* 0x040fe400000000ff */
[----:B------:R-:W-:Y:S02]  /*37270*/  PRMT R76, R76, 0x7773, RZ ;  /* 0x000077734c4c7816 */ /* 0x000fe400000000ff */
[----:B------:R-:W-:-:S07]  /*37280*/  LOP3.LUT P2, RZ, R0, 0x200, RZ, 0xc0, !PT ;  /* 0x0000020000ff7812 */ /* 0x000fce000784c0ff */
[----:B------:R0:W-:Y:S01]  /*37290*/  @P5 STG.E.U8 desc[UR20][R166.64], R3 ;  /* 0x00000003a6005986 */ /* 0x0001e2000c101114 */
[----:B------:R-:W-:Y:S01]  /*372a0*/  ISETP.LT.AND P5, PT, R6, UR4, !P1 ;  /* 0x0000000406007c0c */ /* 0x000fe2000cfa1270 */
[----:B------:R-:W-:Y:S02]  /*372b0*/  ULDC UR4, c[0x0][0x228] ;  /* 0x00008a0000047ab9 */ /* 0x000fe40000000800 */
[----:B0-----:R-:W2:Y:S01]  /*372c0*/  LDL.LU.64 R166, [R1+0x628] ;  /* 0x0006280001a67983 */ /* 0x001ea20000300a00 */
[----:B------:R-:W-:Y:S02]  /*372d0*/  PRMT R3, R77, 0x7770, RZ ;  /* 0x000077704d037816 */ /* 0x000fe400000000ff */
[----:B------:R-:W-:-:S07]  /*372e0*/  LOP3.LUT P6, RZ, R0, 0x1000, RZ, 0xc0, !PT ;  /* 0x0000100000ff7812 */ /* 0x000fce00078cc0ff */
[----:B---3--:R0:W-:Y:S01]  /*372f0*/  @P5 STG.E.U8 desc[UR20][R164.64], R76 ;  /* 0x0000004ca4005986 */ /* 0x0081e2000c101114 */
[----:B------:R-:W-:Y:S01]  /*37300*/  ISETP.LT.AND P5, PT, R5, UR4, !P2 ;  /* 0x0000000405007c0c */ /* 0x000fe2000d7a1270 */
[----:B------:R-:W-:Y:S02]  /*37310*/  ULDC UR4, c[0x0][0x228] ;  /* 0x00008a0000047ab9 */ /* 0x000fe40000000800 */
[----:B0-----:R-:W3:Y:S10]  /*37320*/  LDL.LU.64 R164, [R1+0x570] ;  /* 0x0005700001a47983 */ /* 0x001ef40000300a00 */
[----:B----4-:R0:W-:Y:S01]  /*37330*/  @P5 STG.E.U8 desc[UR20][R170.64], R3 ;  /* 0x00000003aa005986 */ /* 0x0101e2000c101114 */
[----:B------:R-:W-:Y:S01]  /*37340*/  ISETP.LT.AND P5, PT, R6, UR4, !P2 ;  /* 0x0000000406007c0c */ /* 0x000fe2000d7a1270 */
[----:B------:R-:W-:-:S02]  /*37350*/  ULDC UR4, c[0x0][0x228] ;  /* 0x00008a0000047ab9 */ /* 0x000fc40000000800 */
[----:B0-----:R-:W4:Y:S01]  /*37360*/  LDL.LU.64 R170, [R1+0x620] ;  /* 0x0006200001aa7983 */ /* 0x001f220000300a00 */
[----:B------:R-:W-:-:S09]  /*37370*/  PRMT R3, R77, 0x7771, RZ ;  /* 0x000077714d037816 */ /* 0x000fd200000000ff */
[----:B------:R0:W-:Y:S01]  /*37380*/  @P5 STG.E.U8 desc[UR20][R168.64], R3 ;  /* 0x00000003a8005986 */ /* 0x0001e2000c101114 */
[----:B------:R-:W-:Y:S01]  /*37390*/  ISETP.LT.AND P5, PT, R5, UR4, !P6 ;  /* 0x0000000405007c0c */ /* 0x000fe2000f7a1270 */
[----:B------:R-:W-:Y:S02]  /*373a0*/  ULDC UR4, c[0x0][0x228] ;  /* 0x00008a0000047ab9 */ /* 0x000fe40000000800 */
[----:B0-----:R-:W4:Y:S01]  /*373b0*/  LDL.LU.64 R168, [R1+0x4f8] ;  /* 0x0004f80001a87983 */ /* 0x001f220000300a00 */
[----:B------:R-:W-:-:S09]  /*373c0*/  PRMT R3, R77, 0x7772, RZ ;  /* 0x000077724d037816 */ /* 0x000fd200000000ff */
[----:B------:R0:W-:Y:S01]  /*373d0*/  @P5 STG.E.U8 desc[UR20][R52.64], R3 ;  /* 0x0000000334005986 */ /* 0x0001e2000c101114 */
[----:B------:R-:W-:Y:S01]  /*373e0*/  ISETP.LT.AND P5, PT, R6, UR4, !P6 ;  /* 0x0000000406007c0c */ /* 0x000fe2000f7a1270 */
[----:B------:R-:W-:Y:S01]  /*373f0*/  ULDC UR4, c[0x0][0x228] ;  /* 0x00008a0000047ab9 */ /* 0x000fe20000000800 */
[----:B------:R-:W-:Y:S01]  /*37400*/  PRMT R77, R77, 0x7773, RZ ;  /* 0x000077734d4d7816 */ /* 0x000fe200000000ff */
[----:B0-----:R-:W4:Y:S10]  /*37410*/  LDL.LU.64 R52, [R1+0x618] ;  /* 0x0006180001347983 */ /* 0x001f340000300a00 */
[----:B--2---:R0:W-:Y:S04]  /*37420*/  @P5 STG.E.U8 desc[UR20][R54.64], R77 ;  /* 0x0000004d36005986 */ /* 0x0041e8000c101114 */
[----:B0-----:R-:W2:Y:S01]  /*37430*/  LDL.LU.64 R54, [R1+0x568] ;  /* 0x0005680001367983 */ /* 0x001ea20000300a00 */
[----:B------:R-:W-:-:S04]  /*37440*/  LOP3.LUT P3, RZ, R0, 0x8000, RZ, 0xc0, !PT ;  /* 0x0000800000ff7812 */ /* 0x000fc8000786c0ff */
[----:B------:R-:W-:Y:S01]  /*37450*/  ISETP.LT.AND P5, PT, R5, UR4, !P3 ;  /* 0x0000000405007c0c */ /* 0x000fe2000dfa1270 */
[----:B------:R-:W-:Y:S01]  /*37460*/  ULDC UR4, c[0x0][0x228] ;  /* 0x00008a0000047ab9 */ /* 0x000fe20000000800 */
[----:B------:R-:W-:Y:S02]  /*37470*/  PRMT R3, R78, 0x7770, RZ ;  /* 0x000077704e037816 */ /* 0x000fe400000000ff */
[----:B------:R-:W-:-:S09]  /*37480*/  LOP3.LUT P1, RZ, R0, 0x10000, RZ, 0xc0, !PT ;  /* 0x0001000000ff7812 */ /* 0x000fd2000782c0ff */
        /* <DEDUP_REMOVED lines=9> */
[----:B0-----:R-:W3:Y:S01]  /*37520*/  LDL.LU.64 R164, [R1+0x500] ;  /* 0x0005000001a47983 */ /* 0x001ee20000300a00 */
[----:B------:R-:W-:-:S09]  /*37530*/  PRMT R3, R78, 0x7772, RZ ;  /* 0x000077724e037816 */ /* 0x000fd200000000ff */
[----:B----4-:R0:W-:Y:S01]  /*37540*/  @P5 STG.E.U8 desc[UR20][R170.64], R3 ;  /* 0x00000003aa005986 */ /* 0x0101e2000c101114 */
[----:B------:R-:W-:Y:S01]  /*37550*/  ISETP.LT.AND P5, PT, R6, UR4, !P1 ;  /* 0x0000000406007c0c */ /* 0x000fe2000cfa1270 */
[----:B------:R-:W-:Y:S01]  /*37560*/  ULDC UR4, c[0x0][0x228] ;  /* 0x00008a0000047ab9 */ /* 0x000fe20000000800 */
[----:B------:R-:W-:Y:S01]  /*37570*/  PRMT R78, R78, 0x7773, RZ ;  /* 0x000077734e4e7816 */ /* 0x000fe200000000ff */
[----:B0-----:R-:W4:Y:S01]  /*37580*/  LDL.LU.64 R170, [R1+0x608] ;  /* 0x0006080001aa7983 */ /* 0x001f220000300a00 */
[----:B------:R-:W-:-:S09]  /*37590*/  PRMT R3, R79, 0x7770, RZ ;  /* 0x000077704f037816 */ /* 0x000fd200000000ff */
        /* <DEDUP_REMOVED lines=22> */
[C---:B------:R-:W-:Y:S02]  /*37700*/  LOP3.LUT P1, RZ, R0.reuse, 0x2000000, RZ, 0xc0, !PT ;  /* 0x0200000000ff7812 */ /* 0x040fe4000782c0ff */
[C---:B------:R-:W-:Y:S02]  /*37710*/  LOP3.LUT P2, RZ, R0.reuse, 0x8000000, RZ, 0xc0, !PT ;  /* 0x0800000000ff7812 */ /* 0x040fe4000784c0ff */
[----:B------:R-:W-:-:S03]  /*37720*/  LOP3.LUT P6, RZ, R0, 0x20000000, RZ, 0xc0, !PT ;  /* 0x2000000000ff7812 */ /* 0x000fc600078cc0ff */
[----:B---3--:R0:W-:Y:S01]  /*37730*/  @P5 STG.E.U8 desc[UR20][R164.64], R79 ;  /* 0x0000004fa4005986 */ /* 0x0081e2000c101114 */
[----:B------:R-:W-:Y:S01]  /*37740*/  ISETP.LT.AND P5, PT, R5, UR4, !P3 ;  /* 0x0000000405007c0c */ /* 0x000fe2000dfa1270 */
[----:B------:R-:W-:Y:S02]  /*37750*/  ULDC UR4, c[0x0][0x228] ;  /* 0x00008a0000047ab9 */ /* 0x000fe40000000800 */
[----:B0-----:R-:W3:Y:S10]  /*37760*/  LDL.LU.64 R164, [R1+0x558] ;  /* 0x0005580001a47983 */ /* 0x001ef40000300a00 */
[----:B----4-:R0:W-:Y:S01]  /*37770*/  @P5 STG.E.U8 desc[UR20][R170.64], R3 ;  /* 0x00000003aa005986 */ /* 0x0101e2000c101114 */
[----:B------:R-:W-:Y:S01]  /*37780*/  ISETP.LT.AND P5, PT, R6, UR4, !P3 ;  /* 0x0000000406007c0c */ /* 0x000fe2000dfa1270 */
[----:B------:R-:W-:Y:S01]  /*37790*/  ULDC UR4, c[0x0][0x228] ;  /* 0x00008a0000047ab9 */ /* 0x000fe20000000800 */
[----:B------:R-:W-:Y:S01]  /*377a0*/  LOP3.LUT P3, RZ, R0, 0x80000000, RZ, 0xc0, !PT ;  /* 0x8000000000ff7812 */ /* 0x000fe2000786c0ff */
        /* <DEDUP_REMOVED lines=14> */
[----:B------:R-:W-:Y:S01]  /*37890*/  ISETP.LT.AND P5, PT, R5, UR4, !P2 ;  /* 0x0000000405007c0c */ /* 0x000fe2000d7a1270 */
[----:B------:R-:W-:Y:S01]  /*378a0*/  ULDC UR4, c[0x0][0x228] ;  /* 0x00008a0000047ab9 */ /* 0x000fe20000000800 */
[----:B------:R-:W-:-:S11]  /*378b0*/  PRMT R0, R73, 0x7770, RZ ;  /* 0x0000777049007816 */ /* 0x000fd600000000ff */
[----:B------:R0:W-:Y:S01]  /*378c0*/  @P5 STG.E.U8 desc[UR20][R166.64], R0 ;  /* 0x00000000a6005986 */ /* 0x0001e2000c101114 */
[----:B------:R-:W-:Y:S01]  /*378d0*/  ISETP.LT.AND P5, PT, R6, UR4, !P2 ;  /* 0x0000000406007c0c */ /* 0x000fe2000d7a1270 */
[----:B------:R-:W-:Y:S02]  /*378e0*/  ULDC UR4, c[0x0][0x228] ;  /* 0x00008a0000047ab9 */ /* 0x000fe40000000800 */
[----:B0-----:R-:W2:Y:S01]  /*378f0*/  LDL.LU.64 R166, [R1+0x5e0] ;  /* 0x0005e00001a67983 */ /* 0x001ea20000300a00 */
[----:B------:R-:W-:-:S09]  /*37900*/  PRMT R0, R73, 0x7771, RZ ;  /* 0x0000777149007816 */ /* 0x000fd200000000ff */
        /* <DEDUP_REMOVED lines=65> */
[----:B------:R-:W-:Y:S02]  /*37d20*/  LOP3.LUT P2, RZ, R13, 0x2000, RZ, 0xc0, !PT ;  /* 0x000020000dff7812 */ /* 0x000fe4000784c0ff */
[----:B------:R-:W-:-:S05]  /*37d30*/  PRMT R3, R69, 0x7770, RZ ;  /* 0x0000777045037816 */ /* 0x000fca00000000ff */
        /* <DEDUP_REMOVED lines=9> */
[----:B0-----:R-:W4:Y:S10]  /*37dd0*/  LDL.LU.64 R170, [R1+0x4a8] ;  /* 0x0004a80001aa7983 */ /* 0x001f340000300a00 */
[----:B------:R0:W-:Y:S01]  /*37de0*/  @P5 STG.E.U8 desc[UR20][R168.64], R68 ;  /* 0x00000044a8005986 */ /* 0x0001e2000c101114 */
[----:B------:R-:W-:Y:S01]  /*37df0*/  ISETP.LT.AND P5, PT, R5, UR4, !P2 ;  /* 0x0000000405007c0c */ /* 0x000fe2000d7a1270 */
[----:B------:R-:W-:-:S02]  /*37e00*/  ULDC UR4, c[0x0][0x228] ;  /* 0x00008a0000047ab9 */ /* 0x000fc40000000800 */
[----:B0-----:R-:W4:Y:S10]  /*37e10*/  LDL.LU.64 R168, [R1+0x490] ;  /* 0x0004900001a87983 */ /* 0x001f340000300a00 */
        /* <DEDUP_REMOVED lines=17> */
[C---:B------:R-:W-:Y:S02]  /*37f30*/  PRMT R3, R70.reuse, 0x7770, RZ ;  /* 0x0000777046037816 */ /* 0x040fe400000000ff */
[C---:B------:R-:W-:Y:S02]  /*37f40*/  PRMT R0, R70.reuse, 0x7771, RZ ;  /* 0x0000777146007816 */ /* 0x040fe400000000ff */
[----:B------:R-:W-:Y:S02]  /*37f50*/  LOP3.LUT P1, RZ, R13, 0x80000, RZ, 0xc0, !PT ;  /* 0x000800000dff7812 */ /* 0x000fe4000782c0ff */
[----:B------:R-:W-:-:S02]  /*37f60*/  PRMT R7, R70, 0x7772, RZ ;  /* 0x0000777246077816 */ /* 0x000fc400000000ff */
[----:B------:R-:W-:Y:S01]  /*37f70*/  PRMT R70, R70, 0x7773, RZ ;  /* 0x0000777346467816 */ /* 0x000fe200000000ff */
[----:B---3--:R0:W-:Y:S01]  /*37f80*/  @P5 STG.E.U8 desc[UR20][R164.64], R69 ;  /* 0x00000045a4005986 */ /* 0x0081e2000c101114 */
[----:B------:R-:W-:Y:S01]  /*37f90*/  ISETP.LT.AND P5, PT, R5, UR4, !P3 ;  /* 0x0000000405007c0c */ /* 0x000fe2000dfa1270 */
[----:B------:R-:W-:Y:S02]  /*37fa0*/  ULDC UR4, c[0x0][0x228] ;  /* 0x00008a0000047ab9 */ /* 0x000fe40000000800 */
[----:B0-----:R-:W3:Y:S10]  /*37fb0*/  LDL.LU.64 R164, [R1+0x3b0] ;  /* 0x0003b00001a47983 */ /* 0x001ef40000300a00 */
[----:B----4-:R0:W-:Y:S01]  /*37fc0*/  @P5 STG.E.U8 desc[UR20][R170.64], R3 ;  /* 0x00000003aa005986 */ /* 0x0101e2000c101114 */
[----:B------:R-:W-:Y:S01]  /*37fd0*/  ISETP.LT.AND P5, PT, R6, UR4, !P3 ;  /* 0x0000000406007c0c */ /* 0x000fe2000dfa1270 */
[----:B------:R-:W-:-:S02]  /*37fe0*/  ULDC UR4, c[0x0][0x228] ;  /* 0x00008a0000047ab9 */ /* 0x000fc40000000800 */
[----:B0-----:R-:W4:Y:S10]  /*37ff0*/  LDL.LU.64 R170, [R1+0x3a8] ;  /* 0x0003a80001aa7983 */ /* 0x001f340000300a00 */
[----:B------:R0:W-:Y:S01]  /*38000*/  @P5 STG.E.U8 desc[UR20][R168.64], R0 ;  /* 0x00000000a8005986 */ /* 0x0001e2000c101114 */
[----:B------:R-:W-:Y:S01]  /*38010*/  ISETP.LT.AND P5, PT, R5, UR4, !P1 ;  /* 0x0000000405007c0c */ /* 0x000fe2000cfa1270 */
[----:B------:R-:W-:-:S02]  /*38020*/  ULDC UR4, c[0x0][0x228] ;  /* 0x00008a0000047ab9 */ /* 0x000fc40000000800 */
[----:B0-----:R-:W4:Y:S10]  /*38030*/  LDL.LU.64 R168, [R1+0x3a0] ;  /* 0x0003a00001a87983 */ /* 0x001f340000300a00 */
[----:B------:R0:W-:Y:S01]  /*38040*/  @P5 STG.E.U8 desc[UR20][R52.64], R7 ;  /* 0x0000000734005986 */ /* 0x0001e2000c101114 */
[----:B------:R-:W-:Y:S01]  /*38050*/  ISETP.LT.AND P5, PT, R6, UR4, !P1 ;  /* 0x0000000406007c0c */ /* 0x000fe2000cfa1270 */
[----:B------:R-:W-:-:S02]  /*38060*/  ULDC UR4, c[0x0][0x228] ;  /* 0x00008a0000047ab9 */ /* 0x000fc40000000800 */
        /* <DEDUP_REMOVED lines=14> */
[----:B------:R-:W-:Y:S02]  /*38150*/  PRMT R71, R71, 0x7773, RZ ;  /* 0x0000777347477816 */ /* 0x000fe400000000ff */
[----:B------:R-:W-:Y:S02]  /*38160*/  LOP3.LUT P3, RZ, R13, 0x8000000, RZ, 0xc0, !PT ;  /* 0x080000000dff7812 */ /* 0x000fe4000786c0ff */
[----:B------:R-:W-:-:S03]  /*38170*/  PRMT R3, R64, 0x7770, RZ ;  /* 0x0000777040037816 */ /* 0x000fc600000000ff */
        /* <DEDUP_REMOVED lines=412> */
[----:B0-----:R-:W4:Y:S04]  /*39b40*/  LDL.LU.64 R52, [R1+0x128] ;  /* 0x0001280001347983 */ /* 0x001f280000300a00 */
[----:B------:R-:W4:Y:S06]  /*39b50*/  LDL.LU.64 R160, [R1+0x120] ;  /* 0x0001200001a07983 */ /* 0x000f2c0000300a00 */
[----:B--2---:R0:W-:Y:S04]  /*39b60*/  @P5 STG.E.U8 desc[UR20][R54.64], R0 ;  /* 0x0000000036005986 */ /* 0x0041e8000c101114 */
[----:B0-----:R-:W2:Y:S01]  /*39b70*/  LDL.LU R55, [R1+0x798] ;  /* 0x0007980001377983 */ /* 0x001ea20000300800 */
[----:B------:R-:W-:-:S04]  /*39b80*/  LOP3.LUT P1, RZ, R4, 0x800, RZ, 0xc0, !PT ;  /* 0x0000080004ff7812 */ /* 0x000fc8000782c0ff */
[----:B------:R-:W-:Y:S01]  /*39b90*/  ISETP.LT.AND P5, PT, R5, UR4, !P1 ;  /* 0x0000000405007c0c */ /* 0x000fe2000cfa1270 */
[----:B------:R-:W-:Y:S01]  /*39ba0*/  ULDC UR4, c[0x0][0x228] ;  /* 0x00008a0000047ab9 */ /* 0x000fe20000000800 */
[C---:B------:R-:W-:Y:S02]  /*39bb0*/  LOP3.LUT P2, RZ, R4.reuse, 0x2000, RZ, 0xc0, !PT ;  /* 0x0000200004ff7812 */ /* 0x040fe4000784c0ff */
[C---:B------:R-:W-:Y:S02]  /*39bc0*/  LOP3.LUT P6, RZ, R4.reuse, 0x10000, RZ, 0xc0, !PT ;  /* 0x0001000004ff7812 */ /* 0x040fe400078cc0ff */
[C---:B------:R-:W-:Y:S02]  /*39bd0*/  LOP3.LUT P3, RZ, R4.reuse, 0x80000, RZ, 0xc0, !PT ;  /* 0x0008000004ff7812 */ /* 0x040fe4000786c0ff */
[----:B------:R-:W-:Y:S02]  /*39be0*/  LOP3.LUT P4, RZ, R4, 0x100000, RZ, 0xc0, !PT ;  /* 0x0010000004ff7812 */ /* 0x000fe4000788c0ff */
[----:B------:R-:W-:-:S02]  /*39bf0*/  PRMT R4, R174, 0x7772, RZ ;  /* 0x00007772ae047816 */ /* 0x000fc400000000ff */
[----:B------:R-:W-:-:S03]  /*39c00*/  PRMT R174, R174, 0x7773, RZ ;  /* 0x00007773aeae7816 */ /* 0x000fc600000000ff */
[----:B------:R0:W-:Y:S01]  /*39c10*/  @P5 STG.E.U8 desc[UR20][R166.64], R4 ;  /* 0x00000004a6005986 */ /* 0x0001e2000c101114 */
[----:B------:R-:W-:Y:S01]  /*39c20*/  ISETP.LT.AND P5, PT, R6, UR4, !P1 ;  /* 0x0000000406007c0c */ /* 0x000fe2000cfa1270 */
[----:B------:R-:W-:Y:S02]  /*39c30*/  ULDC UR4, c[0x0][0x228] ;  /* 0x00008a0000047ab9 */ /* 0x000fe40000000800 */
[----:B0-----:R-:W2:Y:S01]  /*39c40*/  LDL.LU.64 R166, [R1+0x118] ;  /* 0x0001180001a67983 */ /* 0x001ea20000300a00 */
[C---:B------:R-:W-:Y:S02]  /*39c50*/  PRMT R3, R175.reuse, 0x7770, RZ ;  /* 0x00007770af037816 */ /* 0x040fe400000000ff */
[C---:B------:R-:W-:Y:S02]  /*39c60*/  PRMT R0, R175.reuse, 0x7771, RZ ;  /* 0x00007771af007816 */ /* 0x040fe400000000ff */
[----:B------:R-:W-:-:S05]  /*39c70*/  PRMT R4, R175, 0x7772, RZ ;  /* 0x00007772af047816 */ /* 0x000fca00000000ff */
        /* <DEDUP_REMOVED lines=12> */
[----:B------:R0:W-:Y:S04]  /*39d40*/  @P5 STG.E.U8 desc[UR20][R52.64], R4 ;  /* 0x0000000434005986 */ /* 0x0001e8000c101114 */
[----:B0-----:R-:W4:Y:S04]  /*39d50*/  LDL.LU.64 R52, [R1+0xf8] ;  /* 0x0000f80001347983 */ /* 0x001f280000300a00 */
[----:B--2---:R0:W1:Y:S04]  /*39d60*/  LDS.128 R8, [R55] ;  /* 0x0000000037087984 */ /* 0x0040680000000c00 */
[----:B0-----:R-:W2:Y:S01]  /*39d70*/  LDL.LU.64 R54, [R1+0xf0] ;  /* 0x0000f00001367983 */ /* 0x001ea20000300a00 */
[----:B------:R-:W-:Y:S01]  /*39d80*/  ISETP.LT.AND P5, PT, R6, UR4, !P6 ;  /* 0x0000000406007c0c */ /* 0x000fe2000f7a1270 */
[----:B------:R-:W-:Y:S01]  /*39d90*/  ULDC UR4, c[0x0][0x228] ;  /* 0x00008a0000047ab9 */ /* 0x000fe20000000800 */
[----:B------:R-:W-:Y:S01]  /*39da0*/  PRMT R175, R175, 0x7773, RZ ;  /* 0x00007773afaf7816 */ /* 0x000fe200000000ff */
[----:B------:R-:W2:Y:S01]  /*39db0*/  LDL.LU.64 R156, [R1+0xe8] ;  /* 0x0000e800019c7983 */ /* 0x000ea20000300a00 */
[----:B------:R-:W-:-:S03]  /*39dc0*/  LOP3.LUT P0, RZ, R2, 0x200000, RZ, 0xc0, !PT ;  /* 0x0020000002ff7812 */ /* 0x000fc6000780c0ff */
[----:B------:R-:W2:Y:S06]  /*39dd0*/  LDL.LU.64 R162, [R1+0xe0] ;  /* 0x0000e00001a27983 */ /* 0x000eac0000300a00 */
[----:B------:R0:W-:Y:S01]  /*39de0*/  @P5 STG.E.U8 desc[UR20][R160.64], R175 ;  /* 0x000000afa0005986 */ /* 0x0001e2000c101114 */
[----:B------:R-:W-:Y:S01]  /*39df0*/  ISETP.LT.AND P5, PT, R5, UR4, !P3 ;  /* 0x0000000405007c0c */ /* 0x000fe2000dfa1270 */
[----:B------:R-:W-:Y:S01]  /*39e00*/  ULDC UR4, c[0x0][0x228] ;  /* 0x00008a0000047ab9 */ /* 0x000fe20000000800 */
[----:B-1----:R-:W-:Y:S01]  /*39e10*/  PRMT R0, R8, 0x7770, RZ ;  /* 0x0000777008007816 */ /* 0x002fe200000000ff */
[----:B0-----:R-:W2:Y:S10]  /*39e20*/  LDL.LU.64 R160, [R1+0xd8] ;  /* 0x0000d80001a07983 */ /* 0x001eb40000300a00 */
[----:B------:R0:W-:Y:S01]  /*39e30*/  @P5 STG.E.U8 desc[UR20][R166.64], R0 ;  /* 0x00000000a6005986 */ /* 0x0001e2000c101114 */
[----:B------:R-:W-:Y:S01]  /*39e40*/  ISETP.LT.AND P5, PT, R6, UR4, !P3 ;  /* 0x0000000406007c0c */ /* 0x000fe2000dfa1270 */
[----:B------:R-:W-:Y:S01]  /*39e50*/  ULDC UR4, c[0x0][0x228] ;  /* 0x00008a0000047ab9 */ /* 0x000fe20000000800 */
[----:B------:R-:W-:-:S02]  /*39e60*/  PRMT R3, R8, 0x7771, RZ ;  /* 0x0000777108037816 */ /* 0x000fc400000000ff */
[C---:B------:R-:W-:Y:S02]  /*39e70*/  PRMT R4, R8.reuse, 0x7772, RZ ;  /* 0x0000777208047816 */ /* 0x040fe400000000ff */
[----:B------:R-:W-:Y:S02]  /*39e80*/  PRMT R8, R8, 0x7773, RZ ;  /* 0x0000777308087816 */ /* 0x000fe400000000ff */
[C---:B------:R-:W-:Y:S02]  /*39e90*/  LOP3.LUT P1, RZ, R2.reuse, 0x100000, RZ, 0xc0, !PT ;  /* 0x0010000002ff7812 */ /* 0x040fe4000782c0ff */
[C---:B------:R-:W-:Y:S01]  /*39ea0*/  LOP3.LUT P2, RZ, R2.reuse, 0x80000, RZ, 0xc0, !PT ;  /* 0x0008000002ff7812 */ /* 0x040fe2000784c0ff */
[----:B0-----:R-:W2:Y:S01]  /*39eb0*/  LDL.LU.64 R166, [R1+0xd0] ;  /* 0x0000d00001a67983 */ /* 0x001ea20000300a00 */
[C---:B------:R-:W-:Y:S02]  /*39ec0*/  LOP3.LUT P6, RZ, R2.reuse, 0x40000, RZ, 0xc0, !PT ;  /* 0x0004000002ff7812 */ /* 0x040fe400078cc0ff */
[----:B------:R-:W-:-:S02]  /*39ed0*/  LOP3.LUT P3, RZ, R2, 0x20000, RZ, 0xc0, !PT ;  /* 0x0002000002ff7812 */ /* 0x000fc4000786c0ff */
[----:B------:R-:W-:Y:S01]  /*39ee0*/  PRMT R0, R9, 0x7770, RZ ;  /* 0x0000777009007816 */ /* 0x000fe200000000ff */
[----:B---3--:R0:W-:Y:S01]  /*39ef0*/  @P5 STG.E.U8 desc[UR20][R164.64], R3 ;  /* 0x00000003a4005986 */ /* 0x0081e2000c101114 */
[----:B------:R-:W-:Y:S01]  /*39f00*/  ISETP.LT.AND P5, PT, R5, UR4, !P4 ;  /* 0x0000000405007c0c */ /* 0x000fe2000e7a1270 */
[----:B------:R-:W-:Y:S02]  /*39f10*/  ULDC UR4, c[0x0][0x228] ;  /* 0x00008a0000047ab9 */ /* 0x000fe40000000800 */
[----:B0-----:R-:W3:Y:S10]  /*39f20*/  LDL.LU.64 R164, [R1+0xc8] ;  /* 0x0000c80001a47983 */ /* 0x001ef40000300a00 */
[----:B----4-:R0:W-:Y:S01]  /*39f30*/  @P5 STG.E.U8 desc[UR20][R170.64], R4 ;  /* 0x00000004aa005986 */ /* 0x0101e2000c101114 */
[----:B------:R-:W-:Y:S01]  /*39f40*/  ISETP.LT.AND P5, PT, R6, UR4, !P4 ;  /* 0x0000000406007c0c */ /* 0x000fe2000e7a1270 */
[----:B------:R-:W-:Y:S01]  /*39f50*/  ULDC UR4, c[0x0][0x228] ;  /* 0x00008a0000047ab9 */ /* 0x000fe20000000800 */
[----:B------:R-:W-:-:S02]  /*39f60*/  LOP3.LUT P4, RZ, R2, 0x10000, RZ, 0xc0, !PT ;  /* 0x0001000002ff7812 */ /* 0x000fc4000788c0ff */
[----:B------:R-:W-:Y:S01]  /*39f70*/  PRMT R2, R9, 0x7771, RZ ;  /* 0x0000777109027816 */ /* 0x000fe200000000ff */
[----:B0-----:R-:W4:Y:S08]  /*39f80*/  LDL.LU.64 R170, [R1+0xc0] ;  /* 0x0000c00001aa7983 */ /* 0x001f300000300a00 */
[----:B------:R0:W-:Y:S01]  /*39f90*/  @P5 STG.E.U8 desc[UR20][R168.64], R8 ;  /* 0x00000008a8005986 */ /* 0x0001e2000c101114 */
[----:B------:R-:W-:Y:S01]  /*39fa0*/  ISETP.LT.AND P5, PT, R5, UR4, !P0 ;  /* 0x0000000405007c0c */ /* 0x000fe2000c7a1270 */
[----:B------:R-:W-:-:S02]  /*39fb0*/  ULDC UR4, c[0x0][0x228] ;  /* 0x00008a0000047ab9 */ /* 0x000fc40000000800 */
[C---:B------:R-:W-:Y:S01]  /*39fc0*/  ISETP.LT.AND P0, PT, R6.reuse, UR4, !P0 ;  /* 0x0000000406007c0c */ /* 0x040fe2000c701270 */
[----:B------:R-:W-:Y:S01]  /*39fd0*/  ULDC UR4, c[0x0][0x228] ;  /* 0x00008a0000047ab9 */ /* 0x000fe20000000800 */
[----:B0-----:R-:W4:Y:S08]  /*39fe0*/  LDL.LU.64 R168, [R1+0xb8] ;  /* 0x0000b80001a87983 */ /* 0x001f300000300a00 */
[----:B------:R0:W-:Y:S04]  /*39ff0*/  @P5 STG.E.U8 desc[UR20][R52.64], R0 ;  /* 0x0000000034005986 */ /* 0x0001e8000c101114 */
[----:B0-----:R-:W4:Y:S04]  /*3a000*/  LDL.LU.64 R52, [R1+0xb0] ;  /* 0x0000b00001347983 */ /* 0x001f280000300a00 */
[----:B--2---:R0:W-:Y:S04]  /*3a010*/  @P0 STG.E.U8 desc[UR20][R54.64], R2 ;  /* 0x0000000236000986 */ /* 0x0041e8000c101114 */
[----:B0-----:R-:W2:Y:S01]  /*3a020*/  LDL.LU.64 R54, [R1+0xa8] ;  /* 0x0000a80001367983 */ /* 0x001ea20000300a00 */
[C---:B------:R-:W-:Y:S01]  /*3a030*/  ISETP.LT.AND P5, PT, R5.reuse, UR4, !P1 ;  /* 0x0000000405007c0c */ /* 0x040fe2000cfa1270 */
[----:B------:R-:W-:Y:S01]  /*3a040*/  ULDC UR4, c[0x0][0x228] ;  /* 0x00008a0000047ab9 */ /* 0x000fe20000000800 */
[----:B------:R-:W-:Y:S01]  /*3a050*/  ISETP.LT.AND P1, PT, R6, UR5, !P1 ;  /* 0x0000000506007c0c */ /* 0x000fe2000cf21270 */
[----:B------:R-:W-:Y:S01]  /*3a060*/  ULDC UR5, c[0x0][0x228] ;  /* 0x00008a0000057ab9 */ /* 0x000fe20000000800 */
[----:B------:R-:W-:Y:S01]  /*3a070*/  ISETP.LT.AND P0, PT, R5, UR4, !P2 ;  /* 0x0000000405007c0c */ /* 0x000fe2000d701270 */
[----:B------:R-:W-:Y:S01]  /*3a080*/  ULDC UR4, c[0x0][0x228] ;  /* 0x00008a0000047ab9 */ /* 0x000fe20000000800 */
[----:B------:R-:W-:-:S02]  /*3a090*/  PRMT R3, R9, 0x7772, RZ ;  /* 0x0000777209037816 */ /* 0x000fc400000000ff */
[----:B------:R-:W-:Y:S02]  /*3a0a0*/  PRMT R9, R9, 0x7773, RZ ;  /* 0x0000777309097816 */ /* 0x000fe400000000ff */
[----:B------:R-:W-:-:S03]  /*3a0b0*/  PRMT R0, R10, 0x7770, RZ ;  /* 0x000077700a007816 */ /* 0x000fc600000000ff */
[----:B------:R-:W-:Y:S01]  /*3a0c0*/  @P5 STG.E.U8 desc[UR20][R156.64], R3 ;  /* 0x000000039c005986 */ /* 0x000fe2000c101114 */
[C---:B------:R-:W-:Y:S01]  /*3a0d0*/  ISETP.LT.AND P5, PT, R5.reuse, UR4, !P3 ;  /* 0x0000000405007c0c */ /* 0x040fe2000dfa1270 */
[----:B------:R-:W-:Y:S02]  /*3a0e0*/  ULDC UR4, c[0x0][0x228] ;  /* 0x00008a0000047ab9 */ /* 0x000fe40000000800 */
[C---:B------:R-:W-:Y:S01]  /*3a0f0*/  ISETP.LT.AND P2, PT, R6.reuse, UR4, !P2 ;  /* 0x0000000406007c0c */ /* 0x040fe2000d741270 */
[----:B------:R-:W-:Y:S01]  /*3a100*/  @P1 STG.E.U8 desc[UR20][R162.64], R9 ;  /* 0x00000009a2001986 */ /* 0x000fe2000c101114 */
[----:B------:R-:W-:Y:S01]  /*3a110*/  ULDC UR4, c[0x0][0x228] ;  /* 0x00008a0000047ab9 */ /* 0x000fe20000000800 */
[----:B------:R-:W-:Y:S01]  /*3a120*/  ISETP.LT.AND P1, PT, R5, UR5, !P4 ;  /* 0x0000000505007c0c */ /* 0x000fe2000e721270 */
[----:B------:R-:W-:Y:S01]  /*3a130*/  ULDC UR5, c[0x0][0x228] ;  /* 0x00008a0000057ab9 */ /* 0x000fe20000000800 */
[----:B------:R0:W-:Y:S01]  /*3a140*/  @P0 STG.E.U8 desc[UR20][R160.64], R0 ;  /* 0x00000000a0000986 */ /* 0x0001e2000c101114 */
[----:B------:R-:W-:-:S02]  /*3a150*/  ISETP.LT.AND P3, PT, R6, UR4, !P3 ;  /* 0x0000000406007c0c */ /* 0x000fc4000df61270 */
[----:B------:R-:W-:Y:S01]  /*3a160*/  ISETP.LT.AND P0, PT, R5, UR6, !P6 ;  /* 0x0000000605007c0c */ /* 0x000fe2000f701270 */
[----:B------:R-:W-:Y:S01]  /*3a170*/  ULDC UR6, c[0x0][0x228] ;  /* 0x00008a0000067ab9 */ /* 0x000fe20000000800 */
[C---:B------:R-:W-:Y:S02]  /*3a180*/  ISETP.LT.AND P4, PT, R6.reuse, UR5, !P4 ;  /* 0x0000000506007c0c */ /* 0x040fe4000e781270 */
[----:B------:R-:W-:Y:S02]  /*3a190*/  ISETP.LT.AND P6, PT, R6, UR6, !P6 ;  /* 0x0000000606007c0c */ /* 0x000fe4000f7c1270 */
[C---:B------:R-:W-:Y:S02]  /*3a1a0*/  PRMT R2, R10.reuse, 0x7772, RZ ;  /* 0x000077720a027816 */ /* 0x040fe400000000ff */
[C---:B0-----:R-:W-:Y:S02]  /*3a1b0*/  PRMT R0, R10.reuse, 0x7771, RZ ;  /* 0x000077710a007816 */ /* 0x041fe400000000ff */
[----:B------:R-:W-:-:S02]  /*3a1c0*/  PRMT R10, R10, 0x7773, RZ ;  /* 0x000077730a0a7816 */ /* 0x000fc400000000ff */
[C---:B------:R-:W-:Y:S01]  /*3a1d0*/  PRMT R3, R11.reuse, 0x7770, RZ ;  /* 0x000077700b037816 */ /* 0x040fe200000000ff */
[----:B------:R0:W-:Y:S01]  /*3a1e0*/  @P2 STG.E.U8 desc[UR20][R166.64], R0 ;  /* 0x00000000a6002986 */ /* 0x0001e2000c101114 */
[C---:B------:R-:W-:Y:S02]  /*3a1f0*/  PRMT R4, R11.reuse, 0x7771, RZ ;  /* 0x000077710b047816 */ /* 0x040fe400000000ff */
[C---:B------:R-:W-:Y:S02]  /*3a200*/  PRMT R5, R11.reuse, 0x7772, RZ ;  /* 0x000077720b057816 */ /* 0x040fe400000000ff */
[----:B------:R-:W-:Y:S01]  /*3a210*/  PRMT R11, R11, 0x7773, RZ ;  /* 0x000077730b0b7816 */ /* 0x000fe200000000ff */
[----:B---3--:R0:W-:Y:S04]  /*3a220*/  @P5 STG.E.U8 desc[UR20][R164.64], R2 ;  /* 0x00000002a4005986 */ /* 0x0081e8000c101114 */
[----:B----4-:R0:W-:Y:S04]  /*3a230*/  @P3 STG.E.U8 desc[UR20][R170.64], R10 ;  /* 0x0000000aaa003986 */ /* 0x0101e8000c101114 */
[----:B------:R0:W-:Y:S04]  /*3a240*/  @P1 STG.E.U8 desc[UR20][R168.64], R3 ;  /* 0x00000003a8001986 */ /* 0x0001e8000c101114 */
[----:B------:R0:W-:Y:S04]  /*3a250*/  @P4 STG.E.U8 desc[UR20][R52.64], R4 ;  /* 0x0000000434004986 */ /* 0x0001e8000c101114 */
[----:B--2---:R0:W-:Y:S01]  /*3a260*/  @P0 STG.E.U8 desc[UR20][R54.64], R5 ;  /* 0x0000000536000986 */ /* 0x0041e2000c101114 */
[----:B------:R-:W-:Y:S05]  /*3a270*/  @!P6 EXIT ;  /* 0x000000000000e94d */ /* 0x000fea0003800000 */
[----:B0-----:R-:W2:Y:S04]  /*3a280*/  LDL.LU.64 R54, [R1+0xa0] ;  /* 0x0000a00001367983 */ /* 0x001ea80000300a00 */
[----:B--2---:R-:W-:Y:S01]  /*3a290*/  STG.E.U8 desc[UR20][R54.64], R11 ;  /* 0x0000000b36007986 */ /* 0x004fe2000c101114 */
[----:B------:R-:W-:Y:S05]  /*3a2a0*/  EXIT ;  /* 0x000000000000794d */ /* 0x000fea0003800000 */
.L_x_2:
[----:B------:R-:W-:-:S00]  /*3a2b0*/  BRA `(.L_x_2) ;  /* 0xfffffffc00fc7947 */ /* 0x000fc0000383ffff */
[----:B------:R-:W-:-:S00]  /*3a2c0*/  NOP ;  /* 0x0000000000007918 */ /* 0x000fc00000000000 */
        /* <DEDUP_REMOVED lines=11> */
.L_x_3:


//--------------------- .nv.shared.matmul_kernel  --------------------------
	.section	.nv.shared.matmul_kernel,"aw",@nobits
	.sectionflags	@""
	.align	16
	.zero		1024


//--------------------- .nv.shared.reserved.0     --------------------------
	.section	.nv.shared.reserved.0,"aw",@nobits
	.weak		__nv_reservedSMEM_offset_0_alias
	.size		__nv_reservedSMEM_offset_0_alias, 0, 0
	.other		__nv_reservedSMEM_offset_0_alias,@"STO_CUDA_RESERVED_SHARED STV_DEFAULT"
__nv_reservedSMEM_offset_0_alias:
	.zero		0


//--------------------- .nv.constant0.matmul_kernel --------------------------
	.section	.nv.constant0.matmul_kernel,"a",@progbits
	.sectionflags	@""
	.align	4
.nv.constant0.matmul_kernel:
	.zero		608


//--------------------- SYMBOLS --------------------------

	.type		.nv.reservedSmem.offset0,@object
	.size		.nv.reservedSmem.offset0,0x4
